def matmul_kernel(
    a_ptr,
    b_ptr,
    c_ptr,
    M,
    N,
    K,
    stride_am,
    stride_ak,
    stride_bk,
    stride_bn,
    stride_cm,
    stride_cn,
    BLOCK_M: tl.constexpr,
    BLOCK_N: tl.constexpr,
    BLOCK_K: tl.constexpr,
    GROUP_M: tl.constexpr,
):
    pid = tl.program_id(axis=0)
    num_pid_m = tl.cdiv(M, BLOCK_M)
    num_pid_n = tl.cdiv(N, BLOCK_N)
    num_pid_in_group = GROUP_M * num_pid_n
    group_id = pid // num_pid_in_group
    first_pid_m = group_id * GROUP_M
    group_size_m = min(num_pid_m - first_pid_m, GROUP_M)
    pid_m = first_pid_m + ((pid % num_pid_in_group) % group_size_m)
    pid_n = (pid % num_pid_in_group) // group_size_m

    offs_am = (pid_m * BLOCK_M + tl.arange(0, BLOCK_M)) % M
    offs_bn = (pid_n * BLOCK_N + tl.arange(0, BLOCK_N)) % N
    offs_k = tl.arange(0, BLOCK_K)
    a_ptrs = a_ptr + offs_am[:, None] * stride_am + offs_k[None, :] * stride_ak
    b_ptrs = b_ptr + offs_k[:, None] * stride_bk + offs_bn[None, :] * stride_bn

    acc = tl.zeros((BLOCK_M, BLOCK_N), dtype=tl.float32)
    for kk in range(0, tl.cdiv(K, BLOCK_K)):
        a = tl.load(a_ptrs, mask=offs_k[None, :] < K - kk * BLOCK_K, other=0.0)
        b = tl.load(b_ptrs, mask=offs_k[:, None] < K - kk * BLOCK_K, other=0.0)
        acc = tl.dot(a, b, acc)
        a_ptrs += BLOCK_K * stride_ak
        b_ptrs += BLOCK_K * stride_bk

    c = acc.to(c_ptr.dtype.element_ty)
    offs_cm = pid_m * BLOCK_M + tl.arange(0, BLOCK_M)
    offs_cn = pid_n * BLOCK_N + tl.arange(0, BLOCK_N)
    c_ptrs = c_ptr + offs_cm[:, None] * stride_cm + offs_cn[None, :] * stride_cn
    mask = (offs_cm[:, None] < M) & (offs_cn[None, :] < N)
    tl.store(c_ptrs, c, mask=mask)

# config = {"BLOCK_K": 128, "BLOCK_M": 128, "BLOCK_N": 128, "GROUP_M": 1, "arch": "sm_100", "dtype": "fp8e4m3", "num_ctas": 1, "num_stages": 3, "num_warps": 4}
# arch = sm_100


// ===== COMPILED SASS (sm_100a) =====

	.target	sm_100a

	.elftype	@"ET_EXEC"


//--------------------- .note.nv.tkinfo           --------------------------
	.section	.note.nv.tkinfo,"",@"SHT_NOTE"
	.sectionflags	@"SHF_NOTE_NV_TKINFO"
	.tkinfo
        /*0018*/ 	.word	0x00000081
        /*0030*/ 	.string	""
        /*0030*/ 	.string	"ptxas-blackwell"
        /*0030*/ 	.string	"Cuda compilation tools, release 12.9, V12.9.86"
        /*0030*/ 	.string	"Build cuda_12.9.r12.9/compiler.36037853_0"
        /*0030*/ 	.string	"-v  -suppress-debug-info  -lineinfo  -arch sm_100a "



//--------------------- .note.nv.cuver            --------------------------
	.section	.note.nv.cuver,"",@"SHT_NOTE"
	.sectionflags	@"SHF_NOTE_NV_CUVER"
        /*0018*/ 	.short	0x0001
        /*001a*/ 	.short	0x0064
        /*001c*/ 	.short	0x0001
        /*001e*/ 	.short	0x0000
        /*0020*/ 	.short	0x0001
        /*0022*/ 	.short	0x0000


//--------------------- .nv.info                  --------------------------
	.section	.nv.info,"",@"SHT_CUDA_INFO"
	.align	4


	//----- nvinfo : EIATTR_REGCOUNT
	.align		4
        /*0000*/ 	.byte	0x04, 0x2f
        /*0002*/ 	.short	(.L_4 - .L_3)
	.align		4
.L_3:
        /*0004*/ 	.word	index@(matmul_kernel)
        /*0008*/ 	.word	0x000000a8


	//----- nvinfo : EIATTR_FRAME_SIZE
	.align		4
.L_4:
        /*000c*/ 	.byte	0x04, 0x11
        /*000e*/ 	.short	(.L_6 - .L_5)
	.align		4
.L_5:
        /*0010*/ 	.word	index@($__internal_2_$__cuda_sm10x_tcgen05_guardrail_trap_unallocated_columns_being_dealloced)
        /*0014*/ 	.word	0x00000c60


	//----- nvinfo : EIATTR_FRAME_SIZE
	.align		4
.L_6:
        /*0018*/ 	.byte	0x04, 0x11
        /*001a*/ 	.short	(.L_8 - .L_7)
	.align		4
.L_7:
        /*001c*/ 	.word	index@($__internal_1_$__cuda_sm10x_tcgen05_guardrail_trap_phase_invalid_during_alloc)
        /*0020*/ 	.word	0x00000c60


	//----- nvinfo : EIATTR_FRAME_SIZE
	.align		4
.L_8:
        /*0024*/ 	.byte	0x04, 0x11
        /*0026*/ 	.short	(.L_10 - .L_9)
	.align		4
.L_9:
        /*0028*/ 	.word	index@($__internal_0_$__cuda_sm10x_tcgen05_guardrail_trap_col_being_dealloced_not_returned_by_alloc)
        /*002c*/ 	.word	0x00000c60


	//----- nvinfo : EIATTR_FRAME_SIZE
	.align		4
.L_10:
        /*0030*/ 	.byte	0x04, 0x11
        /*0032*/ 	.short	(.L_12 - .L_11)
	.align		4
.L_11:
        /*0034*/ 	.word	index@(matmul_kernel)
        /*0038*/ 	.word	0x00000c60


	//----- nvinfo : EIATTR_MIN_STACK_SIZE
	.align		4
.L_12:
        /*003c*/ 	.byte	0x04, 0x12
        /*003e*/ 	.short	(.L_14 - .L_13)
	.align		4
.L_13:
        /*0040*/ 	.word	index@(matmul_kernel)
        /*0044*/ 	.word	0x00000c60
.L_14:


//--------------------- .nv.info.matmul_kernel    --------------------------
	.section	.nv.info.matmul_kernel,"",@"SHT_CUDA_INFO"
	.sectionflags	@""
	.align	4


	//----- nvinfo : EIATTR_CUDA_API_VERSION
	.align		4
        /*0000*/ 	.byte	0x04, 0x37
        /*0002*/ 	.short	(.L_16 - .L_15)
.L_15:
        /*0004*/ 	.word	0x00000081


	//----- nvinfo : EIATTR_KPARAM_INFO
	.align		4
.L_16:
        /*0008*/ 	.byte	0x04, 0x17
        /*000a*/ 	.short	(.L_18 - .L_17)
.L_17:
        /*000c*/ 	.word	0x00000000
        /*0010*/ 	.short	0x000d
        /*0012*/ 	.short	0x0048
        /*0014*/ 	.byte	0x00, 0xf4, 0x21, 0x00


	//----- nvinfo : EIATTR_KPARAM_INFO
	.align		4
.L_18:
        /*0018*/ 	.byte	0x04, 0x17
        /*001a*/ 	.short	(.L_20 - .L_19)
.L_19:
        /*001c*/ 	.word	0x00000000
        /*0020*/ 	.short	0x000c
        /*0022*/ 	.short	0x0040
        /*0024*/ 	.byte	0x00, 0xf4, 0x21, 0x00


	//----- nvinfo : EIATTR_KPARAM_INFO
	.align		4
.L_20:
        /*0028*/ 	.byte	0x04, 0x17
        /*002a*/ 	.short	(.L_22 - .L_21)
.L_21:
        /*002c*/ 	.word	0x00000000
        /*0030*/ 	.short	0x000b
        /*0032*/ 	.short	0x0038
        /*0034*/ 	.byte	0x00, 0xf0, 0x11, 0x00


	//----- nvinfo : EIATTR_KPARAM_INFO
	.align		4
.L_22:
        /*0038*/ 	.byte	0x04, 0x17
        /*003a*/ 	.short	(.L_24 - .L_23)
.L_23:
        /*003c*/ 	.word	0x00000000
        /*0040*/ 	.short	0x000a
        /*0042*/ 	.short	0x0034
        /*0044*/ 	.byte	0x00, 0xf0, 0x11, 0x00


	//----- nvinfo : EIATTR_KPARAM_INFO
	.align		4
.L_24:
        /*0048*/ 	.byte	0x04, 0x17
        /*004a*/ 	.short	(.L_26 - .L_25)
.L_25:
        /*004c*/ 	.word	0x00000000
        /*0050*/ 	.short	0x0009
        /*0052*/ 	.short	0x0030
        /*0054*/ 	.byte	0x00, 0xf0, 0x11, 0x00


	//----- nvinfo : EIATTR_KPARAM_INFO
	.align		4
.L_26:
        /*0058*/ 	.byte	0x04, 0x17
        /*005a*/ 	.short	(.L_28 - .L_27)
.L_27:
        /*005c*/ 	.word	0x00000000
        /*0060*/ 	.short	0x0008
        /*0062*/ 	.short	0x002c
        /*0064*/ 	.byte	0x00, 0xf0, 0x11, 0x00


	//----- nvinfo : EIATTR_KPARAM_INFO
	.align		4
.L_28:
        /*0068*/ 	.byte	0x04, 0x17
        /*006a*/ 	.short	(.L_30 - .L_29)
.L_29:
        /*006c*/ 	.word	0x00000000
        /*0070*/ 	.short	0x0007
        /*0072*/ 	.short	0x0028
        /*0074*/ 	.byte	0x00, 0xf0, 0x11, 0x00


	//----- nvinfo : EIATTR_KPARAM_INFO
	.align		4
.L_30:
        /*0078*/ 	.byte	0x04, 0x17
        /*007a*/ 	.short	(.L_32 - .L_31)
.L_31:
        /*007c*/ 	.word	0x00000000
        /*0080*/ 	.short	0x0006
        /*0082*/ 	.short	0x0024
        /*0084*/ 	.byte	0x00, 0xf0, 0x11, 0x00


	//----- nvinfo : EIATTR_KPARAM_INFO
	.align		4
.L_32:
        /*0088*/ 	.byte	0x04, 0x17
        /*008a*/ 	.short	(.L_34 - .L_33)
.L_33:
        /*008c*/ 	.word	0x00000000
        /*0090*/ 	.short	0x0005
        /*0092*/ 	.short	0x0020
        /*0094*/ 	.byte	0x00, 0xf0, 0x11, 0x00


	//----- nvinfo : EIATTR_KPARAM_INFO
	.align		4
.L_34:
        /*0098*/ 	.byte	0x04, 0x17
        /*009a*/ 	.short	(.L_36 - .L_35)
.L_35:
        /*009c*/ 	.word	0x00000000
        /*00a0*/ 	.short	0x0004
        /*00a2*/ 	.short	0x001c
        /*00a4*/ 	.byte	0x00, 0xf0, 0x11, 0x00


	//----- nvinfo : EIATTR_KPARAM_INFO
	.align		4
.L_36:
        /*00a8*/ 	.byte	0x04, 0x17
        /*00aa*/ 	.short	(.L_38 - .L_37)
.L_37:
        /*00ac*/ 	.word	0x00000000
        /*00b0*/ 	.short	0x0003
        /*00b2*/ 	.short	0x0018
        /*00b4*/ 	.byte	0x00, 0xf0, 0x11, 0x00


	//----- nvinfo : EIATTR_KPARAM_INFO
	.align		4
.L_38:
        /*00b8*/ 	.byte	0x04, 0x17
        /*00ba*/ 	.short	(.L_40 - .L_39)
.L_39:
        /*00bc*/ 	.word	0x00000000
        /*00c0*/ 	.short	0x0002
        /*00c2*/ 	.short	0x0010
        /*00c4*/ 	.byte	0x00, 0xf4, 0x21, 0x00


	//----- nvinfo : EIATTR_KPARAM_INFO
	.align		4
.L_40:
        /*00c8*/ 	.byte	0x04, 0x17
        /*00ca*/ 	.short	(.L_42 - .L_41)
.L_41:
        /*00cc*/ 	.word	0x00000000
        /*00d0*/ 	.short	0x0001
        /*00d2*/ 	.short	0x0008
        /*00d4*/ 	.byte	0x00, 0xf4, 0x21, 0x00


	//----- nvinfo : EIATTR_KPARAM_INFO
	.align		4
.L_42:
        /*00d8*/ 	.byte	0x04, 0x17
        /*00da*/ 	.short	(.L_44 - .L_43)
.L_43:
        /*00dc*/ 	.word	0x00000000
        /*00e0*/ 	.short	0x0000
        /*00e2*/ 	.short	0x0000
        /*00e4*/ 	.byte	0x00, 0xf4, 0x21, 0x00


	//----- nvinfo : EIATTR_AT_ENTRY_FRAGMENTS
	.align		4
.L_44:
        /*00e8*/ 	.byte	0x04, 0x4f
        /*00ea*/ 	.short	(.L_46 - .L_45)


	//   ....[0]....
.L_45:
        /*00ec*/ 	.word	0x00000004


	//----- nvinfo : EIATTR_RESERVED_SMEM_USED
	.align		4
.L_46:
        /*00f0*/ 	.byte	0x01, 0x41
	.zero		2


	//----- nvinfo : EIATTR_SPARSE_MMA_MASK
	.align		4
        /*00f4*/ 	.byte	0x03, 0x50
        /*00f6*/ 	.short	0x0000


	//----- nvinfo : EIATTR_TCGEN05_1CTA_USED
	.align		4
        /*00f8*/ 	.byte	0x01, 0x51
	.zero		2


	//----- nvinfo : EIATTR_MAXREG_COUNT
	.align		4
        /*00fc*/ 	.byte	0x03, 0x1b
        /*00fe*/ 	.short	0x00ff


	//----- nvinfo : EIATTR_NUM_BARRIERS
	.align		4
        /*0100*/ 	.byte	0x02, 0x4c
        /*0102*/ 	.byte	0x01
	.zero		1


	//----- nvinfo : EIATTR_ANNOTATIONS
	.align		4
        /*0104*/ 	.byte	0x04, 0x55
        /*0106*/ 	.short	(.L_48 - .L_47)


	//   ....[0]....
.L_47:
        /*0108*/ 	.word	0x00000001
        /*010c*/ 	.byte	0xa0, 0x09, 0x00, 0x00, 0x01, 0x00, 0x00, 0x00, 0xf0, 0x0a, 0x00, 0x00, 0x01, 0x00, 0x00, 0x00
        /* <DEDUP_REMOVED lines=1179> */
        /*4acc*/ 	.byte	0xa0, 0x57, 0x02, 0x00, 0x01, 0x00, 0x00, 0x00, 0xd0, 0x57, 0x02, 0x00


	//----- nvinfo : EIATTR_INT_WARP_WIDE_INSTR_OFFSETS
	.align		4
.L_48:
        /*4ad8*/ 	.byte	0x04, 0x31
        /*4ada*/ 	.short	(.L_50 - .L_49)


	//   ....[0]....
.L_49:
        /*4adc*/ 	.word	0x00002370


	//   ....[1]....
        /*4ae0*/ 	.word	0x000023a0


	//   ....[2]....
        /*4ae4*/ 	.word	0x0000ec50


	//   ....[3]....
        /*4ae8*/ 	.word	0x00025e10


	//   ....[4]....
        /*4aec*/ 	.word	0x00025e60


	//----- nvinfo : EIATTR_COOP_GROUP_MASK_REGIDS
	.align		4
.L_50:
        /*4af0*/ 	.byte	0x04, 0x29
        /*4af2*/ 	.short	(.L_52 - .L_51)


	//   ....[0]....
.L_51:
        /*4af4*/ 	.word	0xffffffff


	//   ....[1]....
        /*4af8*/ 	.word	0xffffffff


	//   ....[2]....
        /*4afc*/ 	.word	0xffffffff


	//   ....[3]....
        /*4b00*/ 	.word	0xffffffff


	//----- nvinfo : EIATTR_COOP_GROUP_INSTR_OFFSETS
	.align		4
.L_52:
        /*4b04*/ 	.byte	0x04, 0x28
        /*4b06*/ 	.short	(.L_54 - .L_53)


	//   ....[0]....
.L_53:
        /*4b08*/ 	.word	0x00000070


	//   ....[1]....
        /*4b0c*/ 	.word	0x00000330


	//   ....[2]....
        /*4b10*/ 	.word	0x00025ca0


	//   ....[3]....
        /*4b14*/ 	.word	0x00025f10


	//----- nvinfo : EIATTR_VRC_CTA_INIT_COUNT
	.align		4
.L_54:
        /*4b18*/ 	.byte	0x02, 0x4a
        /*4b1a*/ 	.byte	0x80
	.zero		1


	//----- nvinfo : EIATTR_MBARRIER_INSTR_OFFSETS
	.align		4
        /*4b1c*/ 	.byte	0x04, 0x39
        /*4b1e*/ 	.short	(.L_56 - .L_55)


	//   ....[0]....
.L_55:
        /*4b20*/ 	.word	0x00002590
        /*4b24*/ 	.word	0x000000ff
        /*4b28*/ 	.word	0x00000000
        /*4b2c*/ 	.short	0x0100
        /*4b2e*/ 	.byte	0x06
	.zero		1


	//   ....[1]....
        /*4b30*/ 	.word	0x0000ec90
        /*4b34*/ 	.word	0x000000ff
        /*4b38*/ 	.word	0x00010008
        /*4b3c*/ 	.short	0x0100
        /*4b3e*/ 	.byte	0x09
	.zero		1


	//   ....[2]....
        /*4b40*/ 	.word	0x00015d00
        /*4b44*/ 	.word	0x000000ff
        /*4b48*/ 	.word	0x00000000
        /*4b4c*/ 	.short	0x010a
        /*4b4e*/ 	.byte	0x06
	.zero		1


	//   ....[3]....
        /*4b50*/ 	.word	0x00021740
        /*4b54*/ 	.word	0x000000ff
        /*4b58*/ 	.word	0x00000000
        /*4b5c*/ 	.short	0x010a
        /*4b5e*/ 	.byte	0x06
	.zero		1


	//   ....[4]....
        /*4b60*/ 	.word	0x000218c0
        /*4b64*/ 	.word	0x000000ff
        /*4b68*/ 	.word	0x00010000
        /*4b6c*/ 	.short	0x0108
        /*4b6e*/ 	.byte	0x09
	.zero		1


	//   ....[5]....
        /*4b70*/ 	.word	0x000218f0
        /*4b74*/ 	.word	0x000000ff
        /*4b78*/ 	.word	0x00010008
        /*4b7c*/ 	.short	0x0108
        /*4b7e*/ 	.byte	0x09
	.zero		1


	//   ....[6]....
        /*4b80*/ 	.word	0x00025f30
        /*4b84*/ 	.word	0x000000ff
        /*4b88*/ 	.word	0x00000000
        /*4b8c*/ 	.short	0x010a
        /*4b8e*/ 	.byte	0x06
	.zero		1


	//   ....[7]....
        /*4b90*/ 	.word	0x00025f60
        /*4b94*/ 	.word	0x000000ff
        /*4b98*/ 	.word	0x00000000
        /*4b9c*/ 	.short	0x010a
        /*4b9e*/ 	.byte	0x06
	.zero		1


	//----- nvinfo : EIATTR_NUM_MBARRIERS
	.align		4
.L_56:
        /*4ba0*/ 	.byte	0x03, 0x38
        /*4ba2*/ 	.short	0x0002


	//----- nvinfo : EIATTR_EXIT_INSTR_OFFSETS
	.align		4
        /*4ba4*/ 	.byte	0x04, 0x1c
        /*4ba6*/ 	.short	(.L_58 - .L_57)


	//   ....[0]....
.L_57:
        /*4ba8*/ 	.word	0x00025f20


	//----- nvinfo : EIATTR_REQNTID
	.align		4
.L_58:
        /*4bac*/ 	.byte	0x04, 0x10
        /*4bae*/ 	.short	(.L_60 - .L_59)
.L_59:
        /*4bb0*/ 	.word	0x00000080
        /*4bb4*/ 	.word	0x00000001
        /*4bb8*/ 	.word	0x00000001


	//----- nvinfo : EIATTR_CRS_STACK_SIZE
	.align		4
.L_60:
        /*4bbc*/ 	.byte	0x04, 0x1e
        /*4bbe*/ 	.short	(.L_62 - .L_61)
.L_61:
        /*4bc0*/ 	.word	0x00000000


	//----- nvinfo : EIATTR_CBANK_PARAM_SIZE
	.align		4
.L_62:
        /*4bc4*/ 	.byte	0x03, 0x19
        /*4bc6*/ 	.short	0x0050


	//----- nvinfo : EIATTR_PARAM_CBANK
	.align		4
        /*4bc8*/ 	.byte	0x04, 0x0a
        /*4bca*/ 	.short	(.L_64 - .L_63)
	.align		4
.L_63:
        /*4bcc*/ 	.word	index@(.nv.constant0.matmul_kernel)
        /*4bd0*/ 	.short	0x0380
        /*4bd2*/ 	.short	0x0050


	//----- nvinfo : EIATTR_SW_WAR
	.align		4
.L_64:
        /*4bd4*/ 	.byte	0x04, 0x36
        /*4bd6*/ 	.short	(.L_66 - .L_65)
.L_65:
        /*4bd8*/ 	.word	0x00000008
.L_66:


//--------------------- .nv.compat                --------------------------
	.section	.nv.compat,"",@"SHT_CUDA_COMPAT_INFO"
	.align	4
        /*0000*/ 	.byte	0x02, 0x02, 0x02, 0x00, 0x02, 0x05, 0x05, 0x00, 0x02, 0x03, 0x00, 0x00, 0x02, 0x06, 0x01, 0x00


//--------------------- .nv.callgraph             --------------------------
	.section	.nv.callgraph,"",@"SHT_CUDA_CALLGRAPH"
	.align	4
	.sectionentsize	8
	.align		4
        /*0000*/ 	.word	0x00000000
	.align		4
        /*0004*/ 	.word	0xffffffff
	.align		4
        /*0008*/ 	.word	0x00000000
	.align		4
        /*000c*/ 	.word	0xfffffffe
	.align		4
        /*0010*/ 	.word	0x00000000
	.align		4
        /*0014*/ 	.word	0xfffffffd
	.align		4
        /*0018*/ 	.word	0x00000000
	.align		4
        /*001c*/ 	.word	0xfffffffc


//--------------------- .text.matmul_kernel       --------------------------
	.section	.text.matmul_kernel,"ax",@progbits
	.align	128
        .global         matmul_kernel
        .type           matmul_kernel,@function
        .size           matmul_kernel,(.L_x_20 - matmul_kernel)
        .other          matmul_kernel,@"STO_CUDA_ENTRY STV_DEFAULT"
matmul_kernel:
.text.matmul_kernel:
[----:B------:R-:W0:Y:S01]  /*0000*/  LDC R1, c[0x0][0x37c] ;  /* 0x0000df00ff017b82 */ /* 0x000e220000000800 */
[----:B------:R-:W1:Y:S01]  /*0010*/  S2R R2, SR_TID.X ;  /* 0x0000000000027919 */ /* 0x000e620000002100 */
[----:B0-----:R-:W-:Y:S01]  /*0020*/  VIADD R1, R1, 0xfffff3a0 ;  /* 0xfffff3a001017836 */ /* 0x001fe20000000000 */
[----:B-1----:R-:W-:-:S13]  /*0030*/  ISETP.GE.U32.AND P0, PT, R2, 0x20, PT ;  /* 0x000000200200780c */ /* 0x002fda0003f06070 */
[----:B------:R-:W-:Y:S02]  /*0040*/  VOTEU.ANY UP0, P0 ;  /* 0x0000000000ff7886 */ /* 0x000fe40000000100 */
[----:B------:R-:W-:Y:S05]  /*0050*/  BRA.U UP0, `(.L_x_0) ;  /* 0x0000000100b87547 */ /* 0x000fea000b800000 */
[----:B------:R-:W0:Y:S01]  /*0060*/  S2UR UR6, SR_CgaCtaId ;  /* 0x00000000000679c3 */ /* 0x000e220000008800 */
[----:B------:R-:W-:Y:S01]  /*0070*/  NOP ;  /* 0x0000000000007918 */ /* 0x000fe20000000000 */
[----:B------:R-:W-:Y:S02]  /*0080*/  UMOV UR4, 0x40 ;  /* 0x0000004000047882 */ /* 0x000fe40000000000 */
[----:B0-----:R-:W-:-:S09]  /*0090*/  ULEA UR4, UR6, UR4, 0x18 ;  /* 0x0000000406047291 */ /* 0x001fd2000f8ec0ff */
[----:B------:R-:W0:Y:S01]  /*00a0*/  LDS.U8 R0, [UR4] ;  /* 0x00000004ff007984 */ /* 0x000e220008000000 */
[----:B------:R-:W-:Y:S02]  /*00b0*/  UMOV UR4, 0x400 ;  /* 0x0000040000047882 */ /* 0x000fe40000000000 */
[----:B------:R-:W-:Y:S01]  /*00c0*/  ULEA UR4, UR6, UR4, 0x18 ;  /* 0x0000000406047291 */ /* 0x000fe2000f8ec0ff */
[----:B0-----:R-:W-:-:S13]  /*00d0*/  ISETP.NE.AND P0, PT, R0, RZ, PT ;  /* 0x000000ff0000720c */ /* 0x001fda0003f05270 */
[----:B------:R-:W-:Y:S05]  /*00e0*/  @P0 BRA `(.L_x_1) ;  /* 0x00000000007c0947 */ /* 0x000fea0003800000 */
[----:B------:R-:W-:-:S13]  /*00f0*/  ELECT P0, URZ, PT ;  /* 0x0000000000ff782f */ /* 0x000fda0003800000 */
[----:B------:R-:W-:Y:S05]  /*0100*/  @!P0 BRA `(.L_x_2) ;  /* 0x0000000000848947 */ /* 0x000fea0003800000 */
[----:B------:R-:W-:Y:S01]  /*0110*/  UMOV UR5, 0x4 ;  /* 0x0000000400057882 */ /* 0x000fe20000000000 */
[----:B------:R-:W-:Y:S02]  /*0120*/  IMAD.MOV.U32 R5, RZ, RZ, 0x1 ;  /* 0x00000001ff057424 */ /* 0x000fe400078e00ff */
[----:B------:R-:W-:Y:S02]  /*0130*/  IMAD.MOV.U32 R3, RZ, RZ, 0xf ;  /* 0x0000000fff037424 */ /* 0x000fe400078e00ff */
[----:B------:R-:W-:Y:S04]  /*0140*/  DEPBAR.LE SB0, 0x36 ;  /* 0x00008d800000791a */ /* 0x000fe80000000000 */
[----:B------:R-:W0:Y:S02]  /*0150*/  UTCATOMSWS.FIND_AND_SET.ALIGN UP1, UR5, UR5 ;  /* 0x00000005000575e3 */ /* 0x000e240008020800 */
[----:B0-----:R-:W-:-:S04]  /*0160*/  PLOP3.LUT P0, PT, PT, PT, UP1, 0x80, 0x8 ;  /* 0x000000000008781c */ /* 0x001fc80003f0f018 */
[----:B------:R-:W-:-:S04]  /*0170*/  SEL R0, RZ, 0xffffffff, !P0 ;  /* 0xffffffffff007807 */ /* 0x000fc80004000000 */
[----:B------:R-:W-:Y:S01]  /*0180*/  ISETP.NE.AND P0, PT, R0, RZ, PT ;  /* 0x000000ff0000720c */ /* 0x000fe20003f05270 */
[----:B------:R-:W-:-:S12]  /*0190*/  IMAD.U32 R0, RZ, RZ, UR5 ;  /* 0x00000005ff007e24 */ /* 0x000fd8000f8e00ff */
[----:B------:R-:W-:Y:S05]  /*01a0*/  @P0 BRA `(.L_x_3) ;  /* 0x0000000000240947 */ /* 0x000fea0003800000 */
.L_x_4:
[----:B------:R-:W-:Y:S05]  /*01b0*/  NANOSLEEP 0x64 ;  /* 0x000000640000795d */ /* 0x000fea0003800000 */
[----:B------:R-:W-:-:S05]  /*01c0*/  UMOV UR5, 0x4 ;  /* 0x0000000400057882 */ /* 0x000fca0000000000 */
[----:B------:R-:W-:Y:S04]  /*01d0*/  DEPBAR.LE SB0, 0x36 ;  /* 0x00008d800000791a */ /* 0x000fe80000000000 */
[----:B------:R-:W0:Y:S02]  /*01e0*/  UTCATOMSWS.FIND_AND_SET.ALIGN UP1, UR5, UR5 ;  /* 0x00000005000575e3 */ /* 0x000e240008020800 */
[----:B0-----:R-:W-:-:S04]  /*01f0*/  PLOP3.LUT P0, PT, PT, PT, UP1, 0x80, 0x8 ;  /* 0x000000000008781c */ /* 0x001fc80003f0f018 */
[----:B------:R-:W-:-:S04]  /*0200*/  SEL R0, RZ, 0xffffffff, !P0 ;  /* 0xffffffffff007807 */ /* 0x000fc80004000000 */
[----:B------:R-:W-:Y:S01]  /*0210*/  ISETP.NE.AND P0, PT, R0, RZ, PT ;  /* 0x000000ff0000720c */ /* 0x000fe20003f05270 */
[----:B------:R-:W-:-:S12]  /*0220*/  IMAD.U32 R0, RZ, RZ, UR5 ;  /* 0x00000005ff007e24 */ /* 0x000fd8000f8e00ff */
[----:B------:R-:W-:Y:S05]  /*0230*/  @!P0 BRA `(.L_x_4) ;  /* 0xfffffffc00dc8947 */ /* 0x000fea000383ffff */
.L_x_3:
[C---:B------:R-:W-:Y:S01]  /*0240*/  VIADD R4, R0.reuse, 0x10 ;  /* 0x0000001000047836 */ /* 0x040fe20000000000 */
[----:B------:R-:W-:Y:S01]  /*0250*/  UMOV UR5, 0x50 ;  /* 0x0000005000057882 */ /* 0x000fe20000000000 */
[----:B------:R-:W-:Y:S01]  /*0260*/  SHF.L.U32 R3, R3, R0, RZ ;  /* 0x0000000003037219 */ /* 0x000fe200000006ff */
[----:B------:R-:W-:Y:S01]  /*0270*/  ULEA UR5, UR6, UR5, 0x18 ;  /* 0x0000000506057291 */ /* 0x000fe2000f8ec0ff */
[----:B------:R-:W-:Y:S01]  /*0280*/  IMAD.SHL.U32 R0, R0, 0x20, RZ ;  /* 0x0000002000007824 */ /* 0x000fe200078e00ff */
[----:B------:R-:W-:-:S04]  /*0290*/  SHF.L.U32 R4, R5, R4, RZ ;  /* 0x0000000405047219 */ /* 0x000fc800000006ff */
[----:B------:R-:W-:-:S05]  /*02a0*/  LOP3.LUT R3, R4, R3, RZ, 0xfc, !PT ;  /* 0x0000000304037212 */ /* 0x000fca00078efcff */
[----:B------:R0:W-:Y:S04]  /*02b0*/  ATOMS.OR RZ, [UR5], R3 ;  /* 0x00000003ffff798c */ /* 0x0001e8000b000005 */
[----:B------:R0:W-:Y:S01]  /*02c0*/  STS [UR4], R0 ;  /* 0x00000000ff007988 */ /* 0x0001e20008000804 */
[----:B------:R-:W-:Y:S05]  /*02d0*/  BRA `(.L_x_2) ;  /* 0x0000000000107947 */ /* 0x000fea0003800000 */
.L_x_1:
[----:B------:R-:W-:Y:S01]  /*02e0*/  IMAD.MOV.U32 R0, RZ, RZ, -0x1 ;  /* 0xffffffffff007424 */ /* 0x000fe200078e00ff */
[----:B------:R-:W-:-:S04]  /*02f0*/  MOV R4, 0x320 ;  /* 0x0000032000047802 */ /* 0x000fc80000000f00 */
[----:B------:R0:W-:Y:S03]  /*0300*/  STS [UR4], R0 ;  /* 0x00000000ff007988 */ /* 0x0001e60008000804 */
[----:B0-----:R-:W-:Y:S05]  /*0310*/  CALL.REL.NOINC `($__internal_1_$__cuda_sm10x_tcgen05_guardrail_trap_phase_invalid_during_alloc) ;  /* 0x0000025c00287944 */ /* 0x001fea0003c00000 */
.L_x_2:
[----:B------:R-:W-:Y:S05]  /*0320*/  WARPSYNC.ALL ;  /* 0x0000000000007948 */ /* 0x000fea0003800000 */
[----:B------:R-:W-:Y:S01]  /*0330*/  NOP ;  /* 0x0000000000007918 */ /* 0x000fe20000000000 */
.L_x_0:
[----:B------:R-:W1:Y:S01]  /*0340*/  LDC.64 R28, c[0x0][0x398] ;  /* 0x0000e600ff1c7b82 */ /* 0x000e620000000a00 */
[----:B------:R-:W2:Y:S01]  /*0350*/  S2R R6, SR_CTAID.X ;  /* 0x0000000000067919 */ /* 0x000ea20000002500 */
[----:B------:R-:W-:Y:S01]  /*0360*/  UMOV UR9, 0x400 ;  /* 0x0000040000097882 */ /* 0x000fe20000000000 */
[----:B------:R-:W-:Y:S01]  /*0370*/  LOP3.LUT R107, R2, 0x7f, RZ, 0xc0, !PT ;  /* 0x0000007f026b7812 */ /* 0x000fe200078ec0ff */
[----:B------:R-:W3:Y:S04]  /*0380*/  LDCU UR11, c[0x0][0x3a4] ;  /* 0x00007480ff0b77ac */ /* 0x000ee80008000800 */
[----:B------:R-:W4:Y:S01]  /*0390*/  S2UR UR5, SR_CgaCtaId ;  /* 0x00000000000579c3 */ /* 0x000f220000008800 */
[----:B------:R-:W0:Y:S01]  /*03a0*/  LDCU.64 UR18, c[0x0][0x358] ;  /* 0x00006b00ff1277ac */ /* 0x000e220008000a00 */
[----:B------:R-:W0:Y:S06]  /*03b0*/  LDCU.128 UR12, c[0x0][0x380] ;  /* 0x00007000ff0c77ac */ /* 0x000e2c0008000c00 */
[----:B------:R-:W0:Y:S02]  /*03c0*/  LDC.64 R36, c[0x0][0x3a8] ;  /* 0x0000ea00ff247b82 */ /* 0x000e240000000a00 */
[----:B01----:R-:W-:Y:S01]  /*03d0*/  VIADD R0, R29, 0x7f ;  /* 0x0000007f1d007836 */ /* 0x003fe20000000000 */
[----:B------:R-:W-:-:S05]  /*03e0*/  IABS R39, R29 ;  /* 0x0000001d00277213 */ /* 0x000fca0000000000 */
[----:B------:R-:W-:Y:S01]  /*03f0*/  BAR.SYNC.DEFER_BLOCKING 0x0 ;  /* 0x0000000000007b1d */ /* 0x000fe20000010000 */
[----:B------:R-:W-:Y:S02]  /*0400*/  ISETP.NE.AND P3, PT, R28, RZ, PT ;  /* 0x000000ff1c00720c */ /* 0x000fe40003f65270 */
[----:B------:R-:W-:Y:S01]  /*0410*/  SHF.R.S32.HI R3, RZ, 0x1f, R0 ;  /* 0x0000001fff037819 */ /* 0x000fe20000011400 */
[----:B----4-:R-:W-:-:S03]  /*0420*/  ULEA UR9, UR5, UR9, 0x18 ;  /* 0x0000000905097291 */ /* 0x010fc6000f8ec0ff */
[----:B------:R-:W-:Y:S02]  /*0430*/  LEA.HI R3, R3, R0, RZ, 0x7 ;  /* 0x0000000003037211 */ /* 0x000fe400078f38ff */
[----:B--2---:R-:W-:Y:S02]  /*0440*/  IABS R10, R6 ;  /* 0x00000006000a7213 */ /* 0x004fe40000000000 */
[----:B------:R-:W-:-:S04]  /*0450*/  SHF.R.S32.HI R3, RZ, 0x7, R3 ;  /* 0x00000007ff037819 */ /* 0x000fc80000011403 */
[-C--:B------:R-:W-:Y:S02]  /*0460*/  IABS R7, R3.reuse ;  /* 0x0000000300077213 */ /* 0x080fe40000000000 */
[----:B------:R-:W-:Y:S02]  /*0470*/  IABS R11, R3 ;  /* 0x00000003000b7213 */ /* 0x000fe40000000000 */
[----:B------:R-:W0:Y:S08]  /*0480*/  I2F.RP R0, R7 ;  /* 0x0000000700007306 */ /* 0x000e300000209400 */
[----:B0-----:R-:W0:Y:S02]  /*0490*/  MUFU.RCP R0, R0 ;  /* 0x0000000000007308 */ /* 0x001e240000001000 */
[----:B0-----:R-:W-:-:S02]  /*04a0*/  VIADD R4, R0, 0xffffffe ;  /* 0x0ffffffe00047836 */ /* 0x001fc40000000000 */
[----:B------:R-:W-:-:S04]  /*04b0*/  IMAD.MOV R0, RZ, RZ, -R11 ;  /* 0x000000ffff007224 */ /* 0x000fc800078e0a0b */
[----:B------:R0:W1:Y:S02]  /*04c0*/  F2I.FTZ.U32.TRUNC.NTZ R5, R4 ;  /* 0x0000000400057305 */ /* 0x000064000021f000 */
[----:B0-----:R-:W-:Y:S02]  /*04d0*/  IMAD.MOV.U32 R4, RZ, RZ, RZ ;  /* 0x000000ffff047224 */ /* 0x001fe400078e00ff */
[----:B-1----:R-:W-:-:S04]  /*04e0*/  IMAD.MOV R8, RZ, RZ, -R5 ;  /* 0x000000ffff087224 */ /* 0x002fc800078e0a05 */
[----:B------:R-:W-:Y:S02]  /*04f0*/  IMAD R9, R8, R7, RZ ;  /* 0x0000000708097224 */ /* 0x000fe400078e02ff */
[----:B------:R-:W-:Y:S02]  /*0500*/  IMAD.MOV.U32 R8, RZ, RZ, R10 ;  /* 0x000000ffff087224 */ /* 0x000fe400078e000a */
[----:B------:R-:W-:-:S06]  /*0510*/  IMAD.HI.U32 R5, R5, R9, R4 ;  /* 0x0000000905057227 */ /* 0x000fcc00078e0004 */
[----:B------:R-:W-:-:S04]  /*0520*/  IMAD.HI.U32 R5, R5, R8, RZ ;  /* 0x0000000805057227 */ /* 0x000fc800078e00ff */
[----:B------:R-:W-:-:S05]  /*0530*/  IMAD R0, R5, R0, R8 ;  /* 0x0000000005007224 */ /* 0x000fca00078e0208 */
[----:B------:R-:W-:-:S13]  /*0540*/  ISETP.GT.U32.AND P1, PT, R7, R0, PT ;  /* 0x000000000700720c */ /* 0x000fda0003f24070 */
[----:B------:R-:W-:Y:S02]  /*0550*/  @!P1 IMAD.IADD R0, R0, 0x1, -R7 ;  /* 0x0000000100009824 */ /* 0x000fe400078e0a07 */
[----:B------:R-:W-:Y:S01]  /*0560*/  @!P1 VIADD R5, R5, 0x1 ;  /* 0x0000000105059836 */ /* 0x000fe20000000000 */
[----:B------:R-:W-:Y:S02]  /*0570*/  ISETP.NE.AND P1, PT, R3, RZ, PT ;  /* 0x000000ff0300720c */ /* 0x000fe40003f25270 */
[----:B------:R-:W-:Y:S02]  /*0580*/  ISETP.GE.U32.AND P0, PT, R0, R7, PT ;  /* 0x000000070000720c */ /* 0x000fe40003f06070 */
[----:B------:R-:W-:-:S04]  /*0590*/  LOP3.LUT R0, R6, R3, RZ, 0x3c, !PT ;  /* 0x0000000306007212 */ /* 0x000fc800078e3cff */
[----:B------:R-:W-:Y:S01]  /*05a0*/  ISETP.GE.AND P2, PT, R0, RZ, PT ;  /* 0x000000ff0000720c */ /* 0x000fe20003f46270 */
[----:B------:R-:W-:-:S06]  /*05b0*/  VIADD R0, R28, 0x7f ;  /* 0x0000007f1c007836 */ /* 0x000fcc0000000000 */
[----:B------:R-:W-:-:S04]  /*05c0*/  @P0 VIADD R5, R5, 0x1 ;  /* 0x0000000105050836 */ /* 0x000fc80000000000 */
[----:B------:R-:W-:Y:S01]  /*05d0*/  IMAD.MOV.U32 R10, RZ, RZ, R5 ;  /* 0x000000ffff0a7224 */ /* 0x000fe200078e0005 */
[----:B------:R-:W-:-:S03]  /*05e0*/  SHF.R.S32.HI R5, RZ, 0x1f, R0 ;  /* 0x0000001fff057819 */ /* 0x000fc60000011400 */
[----:B------:R-:W-:Y:S01]  /*05f0*/  @!P2 IMAD.MOV R10, RZ, RZ, -R10 ;  /* 0x000000ffff0aa224 */ /* 0x000fe200078e0a0a */
[----:B------:R-:W-:Y:S02]  /*0600*/  LEA.HI R5, R5, R0, RZ, 0x7 ;  /* 0x0000000005057211 */ /* 0x000fe400078f38ff */
[----:B------:R-:W-:-:S04]  /*0610*/  @!P1 LOP3.LUT R10, RZ, R3, RZ, 0x33, !PT ;  /* 0x00000003ff0a9212 */ /* 0x000fc800078e33ff */
[----:B------:R-:W-:Y:S01]  /*0620*/  LEA.HI.SX32 R5, R5, -R10, 0x19 ;  /* 0x8000000a05057211 */ /* 0x000fe200078fcaff */
[----:B------:R-:W-:-:S03]  /*0630*/  IMAD.MOV R7, RZ, RZ, -R10 ;  /* 0x000000ffff077224 */ /* 0x000fc600078e0a0a */
[----:B------:R-:W-:Y:S01]  /*0640*/  VIMNMX R11, PT, PT, R5, 0x1, PT ;  /* 0x00000001050b7848 */ /* 0x000fe20003fe0100 */
[----:B------:R-:W-:-:S03]  /*0650*/  IMAD R8, R3, R7, R6 ;  /* 0x0000000703087224 */ /* 0x000fc600078e0206 */
[-C--:B------:R-:W-:Y:S02]  /*0660*/  IABS R9, R11.reuse ;  /* 0x0000000b00097213 */ /* 0x080fe40000000000 */
[----:B------:R-:W-:Y:S02]  /*0670*/  IABS R6, R11 ;  /* 0x0000000b00067213 */ /* 0x000fe40000000000 */
[----:B------:R-:W0:Y:S08]  /*0680*/  I2F.RP R0, R9 ;  /* 0x0000000900007306 */ /* 0x000e300000209400 */
[----:B0-----:R-:W0:Y:S02]  /*0690*/  MUFU.RCP R0, R0 ;  /* 0x0000000000007308 */ /* 0x001e240000001000 */
[----:B0-----:R-:W-:Y:S01]  /*06a0*/  VIADD R4, R0, 0xffffffe ;  /* 0x0ffffffe00047836 */ /* 0x001fe20000000000 */
[----:B------:R-:W-:-:S05]  /*06b0*/  IABS R0, R8 ;  /* 0x0000000800007213 */ /* 0x000fca0000000000 */
[----:B------:R0:W1:Y:S02]  /*06c0*/  F2I.FTZ.U32.TRUNC.NTZ R5, R4 ;  /* 0x0000000400057305 */ /* 0x000064000021f000 */
[----:B0-----:R-:W-:Y:S02]  /*06d0*/  IMAD.MOV.U32 R4, RZ, RZ, RZ ;  /* 0x000000ffff047224 */ /* 0x001fe400078e00ff */
[----:B-1----:R-:W-:-:S04]  /*06e0*/  IMAD.MOV R12, RZ, RZ, -R5 ;  /* 0x000000ffff0c7224 */ /* 0x002fc800078e0a05 */
[----:B------:R-:W-:-:S04]  /*06f0*/  IMAD R3, R12, R9, RZ ;  /* 0x000000090c037224 */ /* 0x000fc800078e02ff */
[----:B------:R-:W-:Y:S01]  /*0700*/  IMAD.HI.U32 R5, R5, R3, R4 ;  /* 0x0000000305057227 */ /* 0x000fe200078e0004 */
[----:B------:R-:W-:-:S03]  /*0710*/  IABS R4, R28 ;  /* 0x0000001c00047213 */ /* 0x000fc60000000000 */
[----:B------:R-:W-:Y:S02]  /*0720*/  IMAD.MOV R3, RZ, RZ, -R6 ;  /* 0x000000ffff037224 */ /* 0x000fe400078e0a06 */
[----:B------:R-:W0:Y:S01]  /*0730*/  I2F.RP R6, R39 ;  /* 0x0000002700067306 */ /* 0x000e220000209400 */
[----:B------:R-:W-:-:S04]  /*0740*/  IMAD.HI.U32 R5, R5, R0, RZ ;  /* 0x0000000005057227 */ /* 0x000fc800078e00ff */
[----:B------:R-:W-:Y:S02]  /*0750*/  IMAD R0, R5, R3, R0 ;  /* 0x0000000305007224 */ /* 0x000fe400078e0200 */
[----:B------:R-:W-:-:S03]  /*0760*/  IMAD.MOV.U32 R3, RZ, RZ, R4 ;  /* 0x000000ffff037224 */ /* 0x000fc600078e0004 */
[----:B------:R-:W-:Y:S01]  /*0770*/  ISETP.GT.U32.AND P1, PT, R9, R0, PT ;  /* 0x000000000900720c */ /* 0x000fe20003f24070 */
[----:B------:R-:W1:Y:S08]  /*0780*/  I2F.RP R4, R3 ;  /* 0x0000000300047306 */ /* 0x000e700000209400 */
[----:B0-----:R-:W0:Y:S04]  /*0790*/  MUFU.RCP R6, R6 ;  /* 0x0000000600067308 */ /* 0x001e280000001000 */
[----:B------:R-:W-:-:S02]  /*07a0*/  @!P1 IMAD.IADD R0, R0, 0x1, -R9 ;  /* 0x0000000100009824 */ /* 0x000fc400078e0a09 */
[----:B------:R-:W-:Y:S01]  /*07b0*/  @!P1 VIADD R5, R5, 0x1 ;  /* 0x0000000105059836 */ /* 0x000fe20000000000 */
[----:B------:R-:W-:Y:S01]  /*07c0*/  ISETP.NE.AND P1, PT, R11, RZ, PT ;  /* 0x000000ff0b00720c */ /* 0x000fe20003f25270 */
[----:B-1----:R-:W1:Y:S01]  /*07d0*/  MUFU.RCP R4, R4 ;  /* 0x0000000400047308 */ /* 0x002e620000001000 */
[----:B------:R-:W-:Y:S02]  /*07e0*/  ISETP.GE.U32.AND P0, PT, R0, R9, PT ;  /* 0x000000090000720c */ /* 0x000fe40003f06070 */
[----:B------:R-:W-:Y:S01]  /*07f0*/  LOP3.LUT R0, R8, R11, RZ, 0x3c, !PT ;  /* 0x0000000b08007212 */ /* 0x000fe200078e3cff */
[----:B------:R-:W2:Y:S01]  /*0800*/  LDS R9, [UR9] ;  /* 0x00000009ff097984 */ /* 0x000ea20008000800 */
[----:B------:R-:W-:Y:S01]  /*0810*/  BAR.SYNC.DEFER_BLOCKING 0x0 ;  /* 0x0000000000007b1d */ /* 0x000fe20000010000 */
[----:B0-----:R-:W-:Y:S01]  /*0820*/  VIADD R40, R6, 0xffffffe ;  /* 0x0ffffffe06287836 */ /* 0x001fe20000000000 */
[----:B------:R-:W-:-:S04]  /*0830*/  ISETP.GE.AND P2, PT, R0, RZ, PT ;  /* 0x000000ff0000720c */ /* 0x000fc80003f46270 */
[----:B------:R0:W4:Y:S03]  /*0840*/  F2I.FTZ.U32.TRUNC.NTZ R41, R40 ;  /* 0x0000002800297305 */ /* 0x000126000021f000 */
[----:B------:R-:W-:Y:S02]  /*0850*/  @P0 VIADD R5, R5, 0x1 ;  /* 0x0000000105050836 */ /* 0x000fe40000000000 */
[----:B-1----:R-:W-:Y:S02]  /*0860*/  VIADD R4, R4, 0xffffffe ;  /* 0x0ffffffe04047836 */ /* 0x002fe40000000000 */
[----:B------:R-:W-:Y:S02]  /*0870*/  IMAD.MOV.U32 R6, RZ, RZ, R5 ;  /* 0x000000ffff067224 */ /* 0x000fe400078e0005 */
[----:B------:R1:W5:Y:S02]  /*0880*/  F2I.FTZ.U32.TRUNC.NTZ R5, R4 ;  /* 0x0000000400057305 */ /* 0x000364000021f000 */
[----:B------:R-:W-:Y:S01]  /*0890*/  @!P2 IMAD.MOV R6, RZ, RZ, -R6 ;  /* 0x000000ffff06a224 */ /* 0x000fe200078e0a06 */
[----:B------:R-:W-:Y:S01]  /*08a0*/  @!P1 LOP3.LUT R6, RZ, R11, RZ, 0x33, !PT ;  /* 0x0000000bff069212 */ /* 0x000fe200078e33ff */
[----:B0-----:R-:W-:Y:S01]  /*08b0*/  IMAD.MOV.U32 R40, RZ, RZ, RZ ;  /* 0x000000ffff287224 */ /* 0x001fe200078e00ff */
[----:B------:R-:W-:Y:S01]  /*08c0*/  ISETP.NE.U32.AND P1, PT, R107, RZ, PT ;  /* 0x000000ff6b00720c */ /* 0x000fe20003f25070 */
[----:B----4-:R-:W-:-:S02]  /*08d0*/  IMAD.MOV R12, RZ, RZ, -R41 ;  /* 0x000000ffff0c7224 */ /* 0x010fc400078e0a29 */
[----:B------:R-:W-:Y:S02]  /*08e0*/  IMAD.SHL.U32 R0, R6, 0x80, RZ ;  /* 0x0000008006007824 */ /* 0x000fe400078e00ff */
[----:B------:R-:W-:Y:S02]  /*08f0*/  IMAD R7, R12, R39, RZ ;  /* 0x000000270c077224 */ /* 0x000fe400078e02ff */
[C---:B------:R-:W-:Y:S01]  /*0900*/  VIADD R101, R0.reuse, 0x1 ;  /* 0x0000000100657836 */ /* 0x040fe20000000000 */
[----:B------:R-:W-:Y:S01]  /*0910*/  IABS R47, R0 ;  /* 0x00000000002f7213 */ /* 0x000fe20000000000 */
[----:B------:R-:W-:Y:S01]  /*0920*/  IMAD.HI.U32 R40, R41, R7, R40 ;  /* 0x0000000729287227 */ /* 0x000fe200078e0028 */
[----:B------:R-:W-:Y:S02]  /*0930*/  SHF.R.U32.HI R7, RZ, 0x5, R2 ;  /* 0x00000005ff077819 */ /* 0x000fe40000011602 */
[----:B------:R-:W-:Y:S01]  /*0940*/  IABS R46, R101 ;  /* 0x00000065002e7213 */ /* 0x000fe20000000000 */
[----:B------:R-:W-:Y:S01]  /*0950*/  IMAD.MOV R6, RZ, RZ, -R6 ;  /* 0x000000ffff067224 */ /* 0x000fe200078e0a06 */
[----:B------:R-:W-:Y:S01]  /*0960*/  R2UR UR7, R7 ;  /* 0x00000000070772ca */ /* 0x000fe200000e0000 */
[----:B------:R-:W-:Y:S01]  /*0970*/  VIADD R22, R0, 0x4 ;  /* 0x0000000400167836 */ /* 0x000fe20000000000 */
[----:B--2---:R-:W-:Y:S01]  /*0980*/  R2UR UR8, R9 ;  /* 0x00000000090872ca */ /* 0x004fe200000e0000 */
[----:B-1----:R-:W-:Y:S01]  /*0990*/  IMAD.HI.U32 R4, R40, R47, RZ ;  /* 0x0000002f28047227 */ /* 0x002fe200078e00ff */
[----:B------:R-:W-:Y:S02]  /*09a0*/  STL [R1+0x8e8], R101 ;  /* 0x0008e86501007387 */ /* 0x000fe40000100800 */
[----:B------:R-:W-:Y:S01]  /*09b0*/  IABS R43, R22 ;  /* 0x00000016002b7213 */ /* 0x000fe20000000000 */
[----:B------:R-:W-:-:S02]  /*09c0*/  IMAD R6, R11, R6, R8 ;  /* 0x000000060b067224 */ /* 0x000fc400078e0208 */
[----:B------:R-:W-:Y:S02]  /*09d0*/  IMAD.MOV R8, RZ, RZ, -R4 ;  /* 0x000000ffff087224 */ /* 0x000fe400078e0a04 */
[C---:B------:R-:W-:Y:S02]  /*09e0*/  VIADD R15, R0.reuse, 0x3 ;  /* 0x00000003000f7836 */ /* 0x040fe40000000000 */
[----:B------:R-:W-:Y:S01]  /*09f0*/  IMAD R47, R39, R8, R47 ;  /* 0x00000008272f7224 */ /* 0x000fe200078e022f */
[----:B------:R-:W-:Y:S01]  /*0a00*/  USHF.L.U32 UR4, UR7, 0x15, URZ ;  /* 0x0000001507047899 */ /* 0x000fe200080006ff */
[----:B------:R-:W-:Y:S01]  /*0a10*/  VIADD R16, R0, 0xc ;  /* 0x0000000c00107836 */ /* 0x000fe20000000000 */
[----:B------:R-:W-:Y:S01]  /*0a20*/  IABS R44, R15 ;  /* 0x0000000f002c7213 */ /* 0x000fe20000000000 */
[C---:B------:R-:W-:Y:S01]  /*0a30*/  IMAD.HI.U32 R7, R40.reuse, R46, RZ ;  /* 0x0000002e28077227 */ /* 0x040fe200078e00ff */
[----:B------:R-:W-:Y:S02]  /*0a40*/  ULOP3.LUT UR10, UR4, 0x600000, URZ, 0xc0, !UPT ;  /* 0x00600000040a7892 */ /* 0x000fe4000f8ec0ff */
[----:B------:R-:W-:Y:S01]  /*0a50*/  IABS R32, R16 ;  /* 0x0000001000207213 */ /* 0x000fe20000000000 */
[----:B------:R-:W-:Y:S01]  /*0a60*/  IMAD.HI.U32 R8, R40, R43, RZ ;  /* 0x0000002b28087227 */ /* 0x000fe200078e00ff */
[----:B------:R-:W-:-:S03]  /*0a70*/  UMOV UR4, 0x1 ;  /* 0x0000000100047882 */ /* 0x000fc60000000000 */
[C---:B------:R-:W-:Y:S02]  /*0a80*/  VIADD R13, R0.reuse, 0x8 ;  /* 0x00000008000d7836 */ /* 0x040fe40000000000 */
[----:B-----5:R-:W-:Y:S02]  /*0a90*/  IMAD.MOV R12, RZ, RZ, -R5 ;  /* 0x000000ffff0c7224 */ /* 0x020fe400078e0a05 */
[----:B------:R-:W-:Y:S01]  /*0aa0*/  IMAD.MOV R7, RZ, RZ, -R7 ;  /* 0x000000ffff077224 */ /* 0x000fe200078e0a07 */
[----:B------:R-:W-:Y:S01]  /*0ab0*/  IABS R42, R13 ;  /* 0x0000000d002a7213 */ /* 0x000fe20000000000 */
[C---:B------:R-:W-:Y:S02]  /*0ac0*/  VIADD R25, R0.reuse, 0x2 ;  /* 0x0000000200197836 */ /* 0x040fe40000000000 */
[----:B------:R-:W-:Y:S02]  /*0ad0*/  VIADD R14, R0, 0x9 ;  /* 0x00000009000e7836 */ /* 0x000fe40000000000 */
[----:B------:R-:W-:Y:S01]  /*0ae0*/  IMAD.MOV R8, RZ, RZ, -R8 ;  /* 0x000000ffff087224 */ /* 0x000fe200078e0a08 */
[----:B------:R-:W-:Y:S01]  /*0af0*/  STL [R1+0x8e4], R25 ;  /* 0x0008e41901007387 */ /* 0x000fe20000100800 */
[----:B------:R-:W-:Y:S01]  /*0b00*/  IMAD R9, R12, R3, RZ ;  /* 0x000000030c097224 */ /* 0x000fe200078e02ff */
[----:B------:R-:W-:Y:S01]  /*0b10*/  IABS R41, R14 ;  /* 0x0000000e00297213 */ /* 0x000fe20000000000 */
[----:B------:R-:W-:Y:S01]  /*0b20*/  IMAD.MOV.U32 R4, RZ, RZ, RZ ;  /* 0x000000ffff047224 */ /* 0x000fe200078e00ff */
[----:B------:R0:W-:Y:S01]  /*0b30*/  STL [R1+0x8e0], R15 ;  /* 0x0008e00f01007387 */ /* 0x0001e20000100800 */
[C---:B------:R-:W-:Y:S01]  /*0b40*/  IMAD R46, R39.reuse, R7, R46 ;  /* 0x00000007272e7224 */ /* 0x040fe200078e022e */
[----:B------:R-:W-:Y:S01]  /*0b50*/  IABS R45, R25 ;  /* 0x00000019002d7213 */ /* 0x000fe20000000000 */
[----:B------:R-:W-:Y:S01]  /*0b60*/  IMAD R43, R39, R8, R43 ;  /* 0x00000008272b7224 */ /* 0x000fe200078e022b */
[----:B------:R-:W-:Y:S01]  /*0b70*/  STL [R1+0x8ec], R22 ;  /* 0x0008ec1601007387 */ /* 0x000fe20000100800 */
[----:B------:R-:W-:-:S02]  /*0b80*/  VIADD R18, R0, 0xb ;  /* 0x0000000b00127836 */ /* 0x000fc40000000000 */
[----:B------:R-:W-:Y:S01]  /*0b90*/  VIADD R103, R0, 0x30 ;  /* 0x0000003000677836 */ /* 0x000fe20000000000 */
[----:B------:R-:W-:Y:S01]  /*0ba0*/  STL [R1+0x8f0], R13 ;  /* 0x0008f00d01007387 */ /* 0x000fe20000100800 */
[----:B------:R-:W-:Y:S01]  /*0bb0*/  IMAD.HI.U32 R7, R40, R44, RZ ;  /* 0x0000002c28077227 */ /* 0x000fe200078e00ff */
[----:B------:R-:W-:Y:S02]  /*0bc0*/  IABS R33, R18 ;  /* 0x0000001200217213 */ /* 0x000fe40000000000 */
[----:B------:R1:W-:Y:S01]  /*0bd0*/  STL [R1+0x8f4], R14 ;  /* 0x0008f40e01007387 */ /* 0x0003e20000100800 */
[----:B------:R-:W-:Y:S01]  /*0be0*/  VIADD R165, R0, 0xa ;  /* 0x0000000a00a57836 */ /* 0x000fe20000000000 */
[----:B------:R-:W-:Y:S01]  /*0bf0*/  IABS R84, R103 ;  /* 0x0000006700547213 */ /* 0x000fe20000000000 */
[----:B------:R-:W-:-:S03]  /*0c00*/  IMAD.HI.U32 R8, R40, R32, RZ ;  /* 0x0000002028087227 */ /* 0x000fc600078e00ff */
[----:B------:R-:W-:Y:S01]  /*0c10*/  STL [R1+0x8f8], R165 ;  /* 0x0008f8a501007387 */ /* 0x000fe20000100800 */
[----:B------:R-:W-:Y:S01]  /*0c20*/  IMAD.HI.U32 R4, R5, R9, R4 ;  /* 0x0000000905047227 */ /* 0x000fe200078e0004 */
[----:B------:R-:W-:Y:S02]  /*0c30*/  IABS R34, R165 ;  /* 0x000000a500227213 */ /* 0x000fe40000000000 */
[----:B------:R-:W-:Y:S01]  /*0c40*/  STL [R1+0x8fc], R18 ;  /* 0x0008fc1201007387 */ /* 0x000fe20000100800 */
[----:B------:R-:W-:Y:S02]  /*0c50*/  VIADD R104, R0, 0x10 ;  /* 0x0000001000687836 */ /* 0x000fe40000000000 */
[----:B------:R-:W-:Y:S01]  /*0c60*/  IMAD.IADD R5, R10, 0x1, R6 ;  /* 0x000000010a057824 */ /* 0x000fe200078e0206 */
[----:B------:R-:W-:Y:S01]  /*0c70*/  STL [R1+0x900], R16 ;  /* 0x0009001001007387 */ /* 0x000fe20000100800 */
[----:B------:R-:W-:Y:S01]  /*0c80*/  IMAD.HI.U32 R9, R40, R42, RZ ;  /* 0x0000002a28097227 */ /* 0x000fe200078e00ff */
[----:B------:R-:W-:-:S02]  /*0c90*/  IABS R100, R104 ;  /* 0x0000006800647213 */ /* 0x000fc40000000000 */
[----:B------:R-:W-:Y:S01]  /*0ca0*/  STL [R1+0x904], R104 ;  /* 0x0009046801007387 */ /* 0x000fe20000100800 */
[----:B------:R-:W-:Y:S02]  /*0cb0*/  IMAD.MOV R7, RZ, RZ, -R7 ;  /* 0x000000ffff077224 */ /* 0x000fe400078e0a07 */
[----:B------:R-:W-:Y:S02]  /*0cc0*/  VIADD R24, R0, 0x18 ;  /* 0x0000001800187836 */ /* 0x000fe40000000000 */
[----:B------:R-:W-:Y:S02]  /*0cd0*/  IMAD.MOV R8, RZ, RZ, -R8 ;  /* 0x000000ffff087224 */ /* 0x000fe400078e0a08 */
[----:B------:R-:W-:Y:S01]  /*0ce0*/  IMAD.HI.U32 R10, R40, R41, RZ ;  /* 0x00000029280a7227 */ /* 0x000fe200078e00ff */
[----:B------:R-:W-:Y:S01]  /*0cf0*/  STL [R1+0x914], R24 ;  /* 0x0009141801007387 */ /* 0x000fe20000100800 */
[----:B------:R-:W-:Y:S02]  /*0d00*/  IABS R96, R24 ;  /* 0x0000001800607213 */ /* 0x000fe40000000000 */
[----:B0-----:R-:W-:-:S02]  /*0d10*/  VIADD R15, R0, 0x20 ;  /* 0x00000020000f7836 */ /* 0x001fc40000000000 */
[C---:B-1----:R-:W-:Y:S02]  /*0d20*/  VIADD R14, R0.reuse, 0x28 ;  /* 0x00000028000e7836 */ /* 0x042fe40000000000 */
[----:B------:R-:W-:Y:S01]  /*0d30*/  IMAD.MOV R9, RZ, RZ, -R9 ;  /* 0x000000ffff097224 */ /* 0x000fe200078e0a09 */
[----:B------:R-:W-:Y:S01]  /*0d40*/  STL [R1+0x930], R15 ;  /* 0x0009300f01007387 */ /* 0x000fe20000100800 */
[C---:B------:R-:W-:Y:S01]  /*0d50*/  IMAD R44, R39.reuse, R7, R44 ;  /* 0x00000007272c7224 */ /* 0x040fe200078e022c */
[----:B------:R-:W-:Y:S01]  /*0d60*/  IABS R88, R14 ;  /* 0x0000000e00587213 */ /* 0x000fe20000000000 */
[----:B------:R-:W-:Y:S01]  /*0d70*/  IMAD R32, R39, R8, R32 ;  /* 0x0000000827207224 */ /* 0x000fe200078e0220 */
[----:B------:R-:W-:Y:S01]  /*0d80*/  STL [R1+0x934], R14 ;  /* 0x0009340e01007387 */ /* 0x000fe20000100800 */
[C---:B------:R-:W-:Y:S01]  /*0d90*/  VIADD R11, R0.reuse, 0x38 ;  /* 0x00000038000b7836 */ /* 0x040fe20000000000 */
[----:B------:R-:W-:Y:S01]  /*0da0*/  IABS R92, R15 ;  /* 0x0000000f005c7213 */ /* 0x000fe20000000000 */
[----:B------:R-:W-:Y:S01]  /*0db0*/  VIADD R157, R0, 0x58 ;  /* 0x00000058009d7836 */ /* 0x000fe20000000000 */
[----:B------:R-:W-:Y:S01]  /*0dc0*/  STL [R1+0x944], R103 ;  /* 0x0009446701007387 */ /* 0x000fe20000100800 */
[----:B------:R-:W-:Y:S01]  /*0dd0*/  IMAD.MOV R10, RZ, RZ, -R10 ;  /* 0x000000ffff0a7224 */ /* 0x000fe200078e0a0a */
[----:B------:R-:W-:Y:S01]  /*0de0*/  IABS R80, R11 ;  /* 0x0000000b00507213 */ /* 0x000fe20000000000 */
[----:B------:R-:W-:Y:S01]  /*0df0*/  IMAD.HI.U32 R7, R40, R33, RZ ;  /* 0x0000002128077227 */ /* 0x000fe200078e00ff */
[----:B------:R0:W-:Y:S01]  /*0e00*/  STL [R1+0x964], R11 ;  /* 0x0009640b01007387 */ /* 0x0001e20000100800 */
[----:B------:R-:W-:-:S02]  /*0e10*/  IABS R64, R157 ;  /* 0x0000009d00407213 */ /* 0x000fc40000000000 */
[----:B------:R-:W-:-:S04]  /*0e20*/  IMAD.HI.U32 R8, R40, R84, RZ ;  /* 0x0000005428087227 */ /* 0x000fc800078e00ff */
[C---:B------:R-:W-:Y:S02]  /*0e30*/  VIADD R17, R0.reuse, 0x40 ;  /* 0x0000004000117836 */ /* 0x040fe40000000000 */
[C---:B------:R-:W-:Y:S02]  /*0e40*/  IMAD R42, R39.reuse, R9, R42 ;  /* 0x00000009272a7224 */ /* 0x040fe400078e022a */
[----:B------:R-:W-:Y:S01]  /*0e50*/  VIADD R20, R0, 0x48 ;  /* 0x0000004800147836 */ /* 0x000fe20000000000 */
[----:B------:R-:W-:Y:S01]  /*0e60*/  STL [R1+0x994], R17 ;  /* 0x0009941101007387 */ /* 0x000fe20000100800 */
[----:B------:R-:W-:Y:S01]  /*0e70*/  IMAD R41, R39, R10, R41 ;  /* 0x0000000a27297224 */ /* 0x000fe200078e0229 */
[----:B------:R-:W-:Y:S01]  /*0e80*/  IABS R76, R17 ;  /* 0x00000011004c7213 */ /* 0x000fe20000000000 */
[----:B------:R-:W-:Y:S01]  /*0e90*/  IMAD.HI.U32 R9, R40, R100, RZ ;  /* 0x0000006428097227 */ /* 0x000fe200078e00ff */
[----:B------:R-:W-:Y:S01]  /*0ea0*/  STL [R1+0x9c4], R20 ;  /* 0x0009c41401007387 */ /* 0x000fe20000100800 */
[----:B------:R-:W-:-:S02]  /*0eb0*/  IABS R72, R20 ;  /* 0x0000001400487213 */ /* 0x000fc40000000000 */
[----:B------:R-:W-:Y:S02]  /*0ec0*/  IMAD.MOV R12, RZ, RZ, -R7 ;  /* 0x000000ffff0c7224 */ /* 0x000fe400078e0a07 */
[----:B------:R-:W-:Y:S02]  /*0ed0*/  IMAD.MOV R8, RZ, RZ, -R8 ;  /* 0x000000ffff087224 */ /* 0x000fe400078e0a08 */
[----:B------:R-:W-:Y:S02]  /*0ee0*/  VIADD R150, R0, 0x50 ;  /* 0x0000005000967836 */ /* 0x000fe40000000000 */
[----:B------:R-:W-:-:S03]  /*0ef0*/  IMAD.HI.U32 R10, R40, R96, RZ ;  /* 0x00000060280a7227 */ /* 0x000fc600078e00ff */
[----:B------:R-:W-:Y:S01]  /*0f00*/  STL [R1+0x9cc], R150 ;  /* 0x0009cc9601007387 */ /* 0x000fe20000100800 */
[C---:B0-----:R-:W-:Y:S01]  /*0f10*/  VIADD R11, R0.reuse, 0x60 ;  /* 0x00000060000b7836 */ /* 0x041fe20000000000 */
[----:B------:R-:W-:Y:S01]  /*0f20*/  IABS R68, R150 ;  /* 0x0000009600447213 */ /* 0x000fe20000000000 */
[C---:B------:R-:W-:Y:S02]  /*0f30*/  VIADD R156, R0.reuse, 0x68 ;  /* 0x00000068009c7836 */ /* 0x040fe40000000000 */
[----:B------:R-:W-:Y:S01]  /*0f40*/  IMAD.MOV R9, RZ, RZ, -R9 ;  /* 0x000000ffff097224 */ /* 0x000fe200078e0a09 */
[----:B------:R0:W-:Y:S01]  /*0f50*/  STL [R1+0x99c], R11 ;  /* 0x00099c0b01007387 */ /* 0x0001e20000100800 */
        /* <DEDUP_REMOVED lines=11> */
[----:B------:R-:W-:Y:S01]  /*1010*/  STL [R1+0x978], R14 ;  /* 0x0009780e01007387 */ /* 0x000fe20000100800 */
[----:B------:R-:W-:-:S02]  /*1020*/  IABS R91, R21 ;  /* 0x00000015005b7213 */ /* 0x000fc40000000000 */
[C---:B------:R-:W-:Y:S02]  /*1030*/  VIADD R12, R0.reuse, 0x78 ;  /* 0x00000078000c7836 */ /* 0x040fe40000000000 */
[C---:B------:R-:W-:Y:S02]  /*1040*/  VIADD R102, R0.reuse, 0x11 ;  /* 0x0000001100667836 */ /* 0x040fe40000000000 */
[----:B0-----:R-:W-:Y:S01]  /*1050*/  VIADD R11, R0, 0x19 ;  /* 0x00000019000b7836 */ /* 0x001fe20000000000 */
[----:B------:R-:W-:Y:S01]  /*1060*/  STL [R1+0x95c], R12 ;  /* 0x00095c0c01007387 */ /* 0x000fe20000100800 */
[C---:B------:R-:W-:Y:S01]  /*1070*/  IMAD R100, R39.reuse, R9, R100 ;  /* 0x0000000927647224 */ /* 0x040fe200078e0264 */
[----:B------:R-:W-:Y:S01]  /*1080*/  IABS R50, R12 ;  /* 0x0000000c00327213 */ /* 0x000fe20000000000 */
[----:B------:R-:W-:Y:S01]  /*1090*/  IMAD R96, R39, R10, R96 ;  /* 0x0000000a27607224 */ /* 0x000fe200078e0260 */
[----:B------:R-:W-:Y:S01]  /*10a0*/  STL [R1+0x908], R102 ;  /* 0x0009086601007387 */ /* 0x000fe20000100800 */
[----:B------:R-:W-:Y:S01]  /*10b0*/  IMAD.HI.U32 R9, R40, R80, RZ ;  /* 0x0000005028097227 */ /* 0x000fe200078e00ff */
[----:B------:R-:W-:-:S02]  /*10c0*/  IABS R95, R11 ;  /* 0x0000000b005f7213 */ /* 0x000fc40000000000 */
[----:B------:R0:W-:Y:S01]  /*10d0*/  STL [R1+0x918], R11 ;  /* 0x0009180b01007387 */ /* 0x0001e20000100800 */
[----:B------:R-:W-:Y:S01]  /*10e0*/  IMAD.MOV R8, RZ, RZ, -R8 ;  /* 0x000000ffff087224 */ /* 0x000fe200078e0a08 */
[----:B------:R-:W-:Y:S01]  /*10f0*/  IABS R99, R102 ;  /* 0x0000006600637213 */ /* 0x000fe20000000000 */
[C---:B------:R-:W-:Y:S01]  /*1100*/  IMAD.HI.U32 R10, R40.reuse, R76, RZ ;  /* 0x0000004c280a7227 */ /* 0x040fe200078e00ff */
[----:B------:R-:W-:Y:S03]  /*1110*/  STL [R1+0x92c], R21 ;  /* 0x00092c1501007387 */ /* 0x000fe60000100800 */
[----:B------:R-:W-:-:S04]  /*1120*/  IMAD.HI.U32 R7, R40, R88, RZ ;  /* 0x0000005828077227 */ /* 0x000fc800078e00ff */
[----:B------:R-:W-:Y:S02]  /*1130*/  IMAD.MOV R9, RZ, RZ, -R9 ;  /* 0x000000ffff097224 */ /* 0x000fe400078e0a09 */
[----:B------:R-:W-:Y:S02]  /*1140*/  IMAD R64, R39, R8, R64 ;  /* 0x0000000827407224 */ /* 0x000fe400078e0240 */
[----:B0-----:R-:W-:Y:S02]  /*1150*/  VIADD R11, R0, 0x39 ;  /* 0x00000039000b7836 */ /* 0x001fe40000000000 */
[----:B------:R-:W-:Y:S02]  /*1160*/  IMAD.MOV R10, RZ, RZ, -R10 ;  /* 0x000000ffff0a7224 */ /* 0x000fe400078e0a0a */
[----:B------:R-:W-:Y:S01]  /*1170*/  IMAD.HI.U32 R8, R40, R91, RZ ;  /* 0x0000005b28087227 */ /* 0x000fe200078e00ff */
[----:B------:R-:W-:-:S03]  /*1180*/  IABS R79, R11 ;  /* 0x0000000b004f7213 */ /* 0x000fc60000000000 */
[----:B------:R-:W-:Y:S02]  /*1190*/  IMAD.MOV R7, RZ, RZ, -R7 ;  /* 0x000000ffff077224 */ /* 0x000fe400078e0a07 */
[----:B------:R-:W-:Y:S02]  /*11a0*/  VIADD R15, R0, 0x29 ;  /* 0x00000029000f7836 */ /* 0x000fe40000000000 */
[C---:B------:R-:W-:Y:S02]  /*11b0*/  IMAD R80, R39.reuse, R9, R80 ;  /* 0x0000000927507224 */ /* 0x040fe400078e0250 */
[----:B------:R-:W-:Y:S01]  /*11c0*/  IMAD R76, R39, R10, R76 ;  /* 0x0000000a274c7224 */ /* 0x000fe200078e024c */
[----:B------:R0:W-:Y:S01]  /*11d0*/  STL [R1+0x938], R15 ;  /* 0x0009380f01007387 */ /* 0x0001e20000100800 */
[----:B------:R-:W-:Y:S01]  /*11e0*/  IMAD.HI.U32 R9, R40, R60, RZ ;  /* 0x0000003c28097227 */ /* 0x000fe200078e00ff */
[----:B------:R-:W-:-:S03]  /*11f0*/  IABS R87, R15 ;  /* 0x0000000f00577213 */ /* 0x000fc60000000000 */
[----:B------:R-:W-:Y:S02]  /*1200*/  IMAD.MOV R8, RZ, RZ, -R8 ;  /* 0x000000ffff087224 */ /* 0x000fe400078e0a08 */
[----:B------:R-:W-:Y:S02]  /*1210*/  VIADD R14, R0, 0x31 ;  /* 0x00000031000e7836 */ /* 0x000fe40000000000 */
[----:B------:R-:W-:-:S03]  /*1220*/  IMAD.HI.U32 R6, R40, R45, RZ ;  /* 0x0000002d28067227 */ /* 0x000fc600078e00ff */
[----:B------:R-:W-:Y:S01]  /*1230*/  STL [R1+0x948], R14 ;  /* 0x0009480e01007387 */ /* 0x000fe20000100800 */
[----:B------:R-:W-:Y:S01]  /*1240*/  IMAD R88, R39, R7, R88 ;  /* 0x0000000727587224 */ /* 0x000fe200078e0258 */
[----:B------:R-:W-:Y:S01]  /*1250*/  IABS R83, R14 ;  /* 0x0000000e00537213 */ /* 0x000fe20000000000 */
[C---:B------:R-:W-:Y:S01]  /*1260*/  IMAD.HI.U32 R10, R40.reuse, R56, RZ ;  /* 0x00000038280a7227 */ /* 0x040fe200078e00ff */
[----:B------:R1:W-:Y:S03]  /*1270*/  STL [R1+0x968], R11 ;  /* 0x0009680b01007387 */ /* 0x0003e60000100800 */
[----:B------:R-:W-:-:S04]  /*1280*/  IMAD.HI.U32 R7, R40, R68, RZ ;  /* 0x0000004428077227 */ /* 0x000fc800078e00ff */
[C---:B------:R-:W-:Y:S02]  /*1290*/  VIADD R158, R0.reuse, 0x41 ;  /* 0x00000041009e7836 */ /* 0x040fe40000000000 */
[C---:B------:R-:W-:Y:S02]  /*12a0*/  VIADD R118, R0.reuse, 0x49 ;  /* 0x0000004900767836 */ /* 0x040fe40000000000 */
[----:B------:R-:W-:Y:S01]  /*12b0*/  IMAD.MOV R9, RZ, RZ, -R9 ;  /* 0x000000ffff097224 */ /* 0x000fe200078e0a09 */
[----:B------:R-:W-:Y:S01]  /*12c0*/  STL [R1+0x998], R158 ;  /* 0x0009989e01007387 */ /* 0x000fe20000100800 */
[----:B------:R-:W-:Y:S01]  /*12d0*/  IMAD R91, R39, R8, R91 ;  /* 0x00000008275b7224 */ /* 0x000fe200078e025b */
[----:B------:R-:W-:Y:S01]  /*12e0*/  IABS R71, R118 ;  /* 0x0000007600477213 */ /* 0x000fe20000000000 */
[C---:B------:R-:W-:Y:S01]  /*12f0*/  VIADD R105, R0.reuse, 0x51 ;  /* 0x0000005100697836 */ /* 0x040fe20000000000 */
[----:B------:R-:W-:Y:S01]  /*1300*/  STL [R1+0x9c8], R118 ;  /* 0x0009c87601007387 */ /* 0x000fe20000100800 */
[----:B0-----:R-:W-:Y:S01]  /*1310*/  VIADD R15, R0, 0x61 ;  /* 0x00000061000f7836 */ /* 0x001fe20000000000 */
[----:B------:R-:W-:Y:S01]  /*1320*/  IABS R75, R158 ;  /* 0x0000009e004b7213 */ /* 0x000fe20000000000 */
[----:B------:R-:W-:Y:S01]  /*1330*/  IMAD.MOV R6, RZ, RZ, -R6 ;  /* 0x000000ffff067224 */ /* 0x000fe200078e0a06 */
[----:B------:R-:W-:Y:S01]  /*1340*/  STL [R1+0x9c0], R105 ;  /* 0x0009c06901007387 */ /* 0x000fe20000100800 */
[----:B------:R-:W-:Y:S01]  /*1350*/  IMAD.MOV R10, RZ, RZ, -R10 ;  /* 0x000000ffff0a7224 */ /* 0x000fe200078e0a0a */
[----:B------:R-:W-:Y:S01]  /*1360*/  IABS R59, R15 ;  /* 0x0000000f003b7213 */ /* 0x000fe20000000000 */
[----:B------:R-:W-:Y:S01]  /*1370*/  IMAD.HI.U32 R8, R40, R79, RZ ;  /* 0x0000004f28087227 */ /* 0x000fe200078e00ff */
[----:B------:R-:W-:-:S03]  /*1380*/  IABS R67, R105 ;  /* 0x0000006900437213 */ /* 0x000fc60000000000 */
[C---:B------:R-:W-:Y:S02]  /*1390*/  VIADD R19, R0.reuse, 0x59 ;  /* 0x0000005900137836 */ /* 0x040fe40000000000 */
[----:B------:R-:W-:Y:S02]  /*13a0*/  IMAD.MOV R7, RZ, RZ, -R7 ;  /* 0x000000ffff077224 */ /* 0x000fe400078e0a07 */
[----:B-1----:R-:W-:Y:S01]  /*13b0*/  VIADD R11, R0, 0x69 ;  /* 0x00000069000b7836 */ /* 0x002fe20000000000 */
[----:B------:R-:W-:Y:S01]  /*13c0*/  STL [R1+0x9b0], R19 ;  /* 0x0009b01301007387 */ /* 0x000fe20000100800 */
[C---:B------:R-:W-:Y:S01]  /*13d0*/  IMAD R60, R39.reuse, R9, R60 ;  /* 0x00000009273c7224 */ /* 0x040fe200078e023c */
[----:B------:R-:W-:Y:S01]  /*13e0*/  IABS R63, R19 ;  /* 0x00000013003f7213 */ /* 0x000fe20000000000 */
[C---:B------:R-:W-:Y:S01]  /*13f0*/  IMAD R45, R39.reuse, R6, R45 ;  /* 0x00000006272d7224 */ /* 0x040fe200078e022d */
[----:B------:R0:W-:Y:S01]  /*1400*/  STL [R1+0x990], R15 ;  /* 0x0009900f01007387 */ /* 0x0001e20000100800 */
[----:B------:R-:W-:Y:S01]  /*1410*/  IMAD R56, R39, R10, R56 ;  /* 0x0000000a27387224 */ /* 0x000fe200078e0238 */
[----:B------:R-:W-:Y:S01]  /*1420*/  IABS R55, R11 ;  /* 0x0000000b00377213 */ /* 0x000fe20000000000 */
[----:B------:R-:W-:Y:S01]  /*1430*/  IMAD.HI.U32 R9, R40, R53, RZ ;  /* 0x0000003528097227 */ /* 0x000fe200078e00ff */
[----:B------:R1:W-:Y:S03]  /*1440*/  STL [R1+0x980], R11 ;  /* 0x0009800b01007387 */ /* 0x0003e60000100800 */
[----:B------:R-:W-:-:S02]  /*1450*/  IMAD.MOV R8, RZ, RZ, -R8 ;  /* 0x000000ffff087224 */ /* 0x000fc400078e0a08 */
[----:B------:R-:W-:-:S04]  /*1460*/  IMAD.HI.U32 R6, R40, R34, RZ ;  /* 0x0000002228067227 */ /* 0x000fc800078e00ff */
[----:B------:R-:W-:Y:S02]  /*1470*/  IMAD R68, R39, R7, R68 ;  /* 0x0000000727447224 */ /* 0x000fe400078e0244 */
[----:B------:R-:W-:-:S04]  /*1480*/  IMAD.HI.U32 R10, R40, R50, RZ ;  /* 0x00000032280a7227 */ /* 0x000fc800078e00ff */
[----:B------:R-:W-:-:S04]  /*1490*/  IMAD.HI.U32 R7, R40, R95, RZ ;  /* 0x0000005f28077227 */ /* 0x000fc800078e00ff */
[C---:B------:R-:W-:Y:S02]  /*14a0*/  VIADD R164, R0.reuse, 0x71 ;  /* 0x0000007100a47836 */ /* 0x040fe40000000000 */
[----:B------:R-:W-:Y:S02]  /*14b0*/  IMAD.MOV R12, RZ, RZ, -R9 ;  /* 0x000000ffff0c7224 */ /* 0x000fe400078e0a09 */
[----:B------:R-:W-:Y:S01]  /*14c0*/  IMAD R79, R39, R8, R79 ;  /* 0x00000008274f7224 */ /* 0x000fe200078e024f */
[----:B------:R-:W-:Y:S01]  /*14d0*/  STL [R1+0x96c], R164 ;  /* 0x00096ca401007387 */ /* 0x000fe20000100800 */
[C---:B0-----:R-:W-:Y:S01]  /*14e0*/  VIADD R15, R0.reuse, 0x79 ;  /* 0x00000079000f7836 */ /* 0x041fe20000000000 */
[----:B------:R-:W-:Y:S01]  /*14f0*/  IABS R52, R164 ;  /* 0x000000a400347213 */ /* 0x000fe20000000000 */
[----:B-1----:R-:W-:Y:S02]  /*1500*/  VIADD R11, R0, 0x22 ;  /* 0x00000022000b7836 */ /* 0x002fe40000000000 */
[----:B------:R-:W-:Y:S01]  /*1510*/  IMAD.MOV R6, RZ, RZ, -R6 ;  /* 0x000000ffff067224 */ /* 0x000fe200078e0a06 */
[----:B------:R0:W-:Y:S01]  /*1520*/  STL [R1+0x958], R15 ;  /* 0x0009580f01007387 */ /* 0x0001e20000100800 */
[----:B------:R-:W-:Y:S01]  /*1530*/  IMAD.MOV R9, RZ, RZ, -R10 ;  /* 0x000000ffff097224 */ /* 0x000fe200078e0a0a */
[----:B------:R-:W-:Y:S01]  /*1540*/  IABS R90, R11 ;  /* 0x0000000b005a7213 */ /* 0x000fe20000000000 */
[----:B------:R-:W-:Y:S01]  /*1550*/  IMAD.HI.U32 R8, R40, R59, RZ ;  /* 0x0000003b28087227 */ /* 0x000fe200078e00ff */
[----:B------:R-:W-:-:S03]  /*1560*/  IABS R49, R15 ;  /* 0x0000000f00317213 */ /* 0x000fc60000000000 */
[C---:B------:R-:W-:Y:S02]  /*1570*/  VIADD R27, R0.reuse, 0x12 ;  /* 0x00000012001b7836 */ /* 0x040fe40000000000 */
[----:B------:R-:W-:Y:S01]  /*1580*/  IMAD.MOV R10, RZ, RZ, -R7 ;  /* 0x000000ffff0a7224 */ /* 0x000fe200078e0a07 */
[----:B0-----:R-:W0:Y:S01]  /*1590*/  LDC R15, c[0x0][0x3a0] ;  /* 0x0000e800ff0f7b82 */ /* 0x001e220000000800 */
[----:B------:R-:W-:Y:S01]  /*15a0*/  VIADD R146, R0, 0x1a ;  /* 0x0000001a00927836 */ /* 0x000fe20000000000 */
[----:B------:R-:W-:Y:S01]  /*15b0*/  STL [R1+0x90c], R27 ;  /* 0x00090c1b01007387 */ /* 0x000fe20000100800 */
[C---:B------:R-:W-:Y:S01]  /*15c0*/  IMAD.HI.U32 R7, R40.reuse, R83, RZ ;  /* 0x0000005328077227 */ /* 0x040fe200078e00ff */
[----:B------:R-:W-:Y:S02]  /*15d0*/  IABS R98, R27 ;  /* 0x0000001b00627213 */ /* 0x000fe40000000000 */
[----:B------:R-:W-:Y:S01]  /*15e0*/  STL [R1+0x91c], R146 ;  /* 0x00091c9201007387 */ /* 0x000fe20000100800 */
[----:B------:R-:W-:Y:S01]  /*15f0*/  IMAD R34, R39, R6, R34 ;  /* 0x0000000627227224 */ /* 0x000fe200078e0222 */
[----:B------:R-:W-:Y:S01]  /*1600*/  IABS R94, R146 ;  /* 0x00000092005e7213 */ /* 0x000fe20000000000 */
[----:B------:R-:W-:Y:S01]  /*1610*/  IMAD.MOV R8, RZ, RZ, -R8 ;  /* 0x000000ffff087224 */ /* 0x000fe200078e0a08 */
[----:B------:R1:W-:Y:S01]  /*1620*/  STL [R1+0x928], R11 ;  /* 0x0009280b01007387 */ /* 0x0003e20000100800 */
[----:B------:R-:W-:-:S04]  /*1630*/  IMAD.HI.U32 R6, R40, R92, RZ ;  /* 0x0000005c28067227 */ /* 0x000fc800078e00ff */
[----:B------:R-:W-:Y:S02]  /*1640*/  IMAD R53, R39, R12, R53 ;  /* 0x0000000c27357224 */ /* 0x000fe400078e0235 */
[----:B------:R-:W-:Y:S02]  /*1650*/  IMAD.MOV R12, RZ, RZ, -R7 ;  /* 0x000000ffff0c7224 */ /* 0x000fe400078e0a07 */
[----:B------:R-:W-:-:S04]  /*1660*/  IMAD.HI.U32 R7, R40, R63, RZ ;  /* 0x0000003f28077227 */ /* 0x000fc800078e00ff */
[----:B------:R-:W-:Y:S02]  /*1670*/  IMAD R59, R39, R8, R59 ;  /* 0x00000008273b7224 */ /* 0x000fe400078e023b */
[----:B-1----:R-:W-:Y:S02]  /*1680*/  VIADD R11, R0, 0x42 ;  /* 0x00000042000b7836 */ /* 0x002fe40000000000 */
[----:B------:R-:W-:Y:S02]  /*1690*/  IMAD.MOV R6, RZ, RZ, -R6 ;  /* 0x000000ffff067224 */ /* 0x000fe400078e0a06 */
[----:B------:R-:W-:Y:S01]  /*16a0*/  IMAD.HI.U32 R8, R40, R90, RZ ;  /* 0x0000005a28087227 */ /* 0x000fe200078e00ff */
[----:B------:R-:W-:-:S03]  /*16b0*/  IABS R74, R11 ;  /* 0x0000000b004a7213 */ /* 0x000fc60000000000 */
[C---:B------:R-:W-:Y:S02]  /*16c0*/  IMAD R83, R39.reuse, R12, R83 ;  /* 0x0000000c27537224 */ /* 0x040fe400078e0253 */
[----:B------:R-:W-:Y:S02]  /*16d0*/  IMAD.MOV R12, RZ, RZ, -R7 ;  /* 0x000000ffff0c7224 */ /* 0x000fe400078e0a07 */
[----:B------:R-:W-:Y:S02]  /*16e0*/  IMAD R92, R39, R6, R92 ;  /* 0x00000006275c7224 */ /* 0x000fe400078e025c */
[----:B------:R-:W-:Y:S02]  /*16f0*/  IMAD.MOV R8, RZ, RZ, -R8 ;  /* 0x000000ffff087224 */ /* 0x000fe400078e0a08 */
[----:B------:R-:W-:-:S04]  /*1700*/  IMAD.HI.U32 R6, R40, R72, RZ ;  /* 0x0000004828067227 */ /* 0x000fc800078e00ff */
[C---:B------:R-:W-:Y:S02]  /*1710*/  IMAD R63, R39.reuse, R12, R63 ;  /* 0x0000000c273f7224 */ /* 0x040fe400078e023f */
[C---:B------:R-:W-:Y:S02]  /*1720*/  VIADD R35, R0.reuse, 0x2a ;  /* 0x0000002a00237836 */ /* 0x040fe40000000000 */
[C---:B------:R-:W-:Y:S02]  /*1730*/  VIADD R12, R0.reuse, 0x32 ;  /* 0x00000032000c7836 */ /* 0x040fe40000000000 */
        /* <DEDUP_REMOVED lines=11> */
[C---:B------:R-:W-:Y:S01]  /*17f0*/  VIADD R111, R0.reuse, 0x4a ;  /* 0x0000004a006f7836 */ /* 0x040fe20000000000 */
[----:B------:R1:W-:Y:S01]  /*1800*/  STL [R1+0x9a4], R11 ;  /* 0x0009a40b01007387 */ /* 0x0003e20000100800 */
[C---:B------:R-:W-:Y:S01]  /*1810*/  VIADD R19, R0.reuse, 0x52 ;  /* 0x0000005200137836 */ /* 0x040fe20000000000 */
[----:B------:R-:W-:Y:S01]  /*1820*/  IABS R78, R31 ;  /* 0x0000001f004e7213 */ /* 0x000fe20000000000 */
[C---:B------:R-:W-:Y:S01]  /*1830*/  VIADD R38, R0.reuse, 0x5a ;  /* 0x0000005a00267836 */ /* 0x040fe20000000000 */
[----:B------:R-:W-:Y:S01]  /*1840*/  STL [R1+0x9d4], R111 ;  /* 0x0009d46f01007387 */ /* 0x000fe20000100800 */
[----:B------:R-:W-:Y:S01]  /*1850*/  IMAD R72, R39, R6, R72 ;  /* 0x0000000627487224 */ /* 0x000fe200078e0248 */
[----:B------:R-:W-:Y:S01]  /*1860*/  IABS R66, R19 ;  /* 0x0000001300427213 */ /* 0x000fe20000000000 */
[----:B------:R-:W-:Y:S01]  /*1870*/  IMAD.MOV R8, RZ, RZ, -R8 ;  /* 0x000000ffff087224 */ /* 0x000fe200078e0a08 */
[----:B------:R-:W-:Y:S01]  /*1880*/  STL [R1+0x9bc], R19 ;  /* 0x0009bc1301007387 */ /* 0x000fe20000100800 */
[----:B------:R-:W-:Y:S01]  /*1890*/  VIADD R30, R0, 0x62 ;  /* 0x00000062001e7836 */ /* 0x000fe20000000000 */
[----:B------:R-:W-:Y:S01]  /*18a0*/  IABS R62, R38 ;  /* 0x00000026003e7213 */ /* 0x000fe20000000000 */
[----:B------:R-:W-:Y:S01]  /*18b0*/  IMAD.HI.U32 R6, R40, R99, RZ ;  /* 0x0000006328067227 */ /* 0x000fe200078e00ff */
[----:B------:R-:W-:Y:S01]  /*18c0*/  STL [R1+0x9ac], R38 ;  /* 0x0009ac2601007387 */ /* 0x000fe20000100800 */
[----:B------:R-:W-:-:S02]  /*18d0*/  IABS R70, R111 ;  /* 0x0000006f00467213 */ /* 0x000fc40000000000 */
[C---:B------:R-:W-:Y:S01]  /*18e0*/  VIADD R163, R0.reuse, 0x72 ;  /* 0x0000007200a37836 */ /* 0x040fe20000000000 */
[----:B------:R-:W-:Y:S01]  /*18f0*/  STL [R1+0x98c], R30 ;  /* 0x00098c1e01007387 */ /* 0x000fe20000100800 */
[----:B-1----:R-:W-:Y:S01]  /*1900*/  VIADD R11, R0, 0x7a ;  /* 0x0000007a000b7836 */ /* 0x002fe20000000000 */
[----:B------:R-:W-:Y:S01]  /*1910*/  IABS R58, R30 ;  /* 0x0000001e003a7213 */ /* 0x000fe20000000000 */
[----:B------:R-:W-:Y:S01]  /*1920*/  IMAD R74, R39, R8, R74 ;  /* 0x00000008274a7224 */ /* 0x000fe200078e024a */
[----:B------:R-:W-:Y:S01]  /*1930*/  STL [R1+0x960], R163 ;  /* 0x000960a301007387 */ /* 0x000fe20000100800 */
[----:B------:R-:W-:Y:S01]  /*1940*/  IMAD.MOV R6, RZ, RZ, -R6 ;  /* 0x000000ffff067224 */ /* 0x000fe200078e0a06 */
[----:B------:R-:W-:Y:S01]  /*1950*/  IABS R48, R11 ;  /* 0x0000000b00307213 */ /* 0x000fe20000000000 */
[----:B------:R-:W-:Y:S01]  /*1960*/  IMAD.HI.U32 R8, R40, R54, RZ ;  /* 0x0000003628087227 */ /* 0x000fe200078e00ff */
[----:B------:R-:W-:Y:S01]  /*1970*/  STL [R1+0x97c], R123 ;  /* 0x00097c7b01007387 */ /* 0x000fe20000100800 */
[----:B------:R-:W-:-:S02]  /*1980*/  IABS R51, R163 ;  /* 0x000000a300337213 */ /* 0x000fc40000000000 */
[----:B------:R-:W-:Y:S01]  /*1990*/  VIADD R139, R0, 0x13 ;  /* 0x00000013008b7836 */ /* 0x000fe20000000000 */
[----:B------:R1:W-:Y:S01]  /*19a0*/  STL [R1+0x954], R11 ;  /* 0x0009540b01007387 */ /* 0x0003e20000100800 */
[C---:B------:R-:W-:Y:S02]  /*19b0*/  IMAD R99, R39.reuse, R6, R99 ;  /* 0x0000000627637224 */ /* 0x040fe400078e0263 */
[----:B------:R-:W-:Y:S01]  /*19c0*/  IMAD R95, R39, R10, R95 ;  /* 0x0000000a275f7224 */ /* 0x000fe200078e025f */
[----:B------:R-:W-:Y:S01]  /*19d0*/  IABS R97, R139 ;  /* 0x0000008b00617213 */ /* 0x000fe20000000000 */
[----:B------:R-:W-:Y:S01]  /*19e0*/  IMAD.MOV R8, RZ, RZ, -R8 ;  /* 0x000000ffff087224 */ /* 0x000fe200078e0a08 */
[----:B------:R2:W-:Y:S01]  /*19f0*/  STL [R1+0x910], R139 ;  /* 0x0009108b01007387 */ /* 0x0005e20000100800 */
[----:B------:R-:W-:-:S04]  /*1a00*/  IMAD.HI.U32 R6, R40, R87, RZ ;  /* 0x0000005728067227 */ /* 0x000fc800078e00ff */
[----:B-1----:R-:W-:Y:S02]  /*1a10*/  IMAD R11, R5, 0x80, R107 ;  /* 0x00000080050b7824 */ /* 0x002fe400078e026b */
[----:B------:R-:W-:-:S03]  /*1a20*/  IMAD.HI.U32 R10, R40, R71, RZ ;  /* 0x00000047280a7227 */ /* 0x000fc600078e00ff */
[----:B------:R-:W-:Y:S01]  /*1a30*/  ISETP.GE.AND P6, PT, R11, RZ, PT ;  /* 0x000000ff0b00720c */ /* 0x000fe20003fc6270 */
[C---:B------:R-:W-:Y:S01]  /*1a40*/  IMAD R54, R39.reuse, R8, R54 ;  /* 0x0000000827367224 */ /* 0x040fe200078e0236 */
[----:B------:R-:W-:Y:S01]  /*1a50*/  IABS R8, R11 ;  /* 0x0000000b00087213 */ /* 0x000fe20000000000 */
[----:B------:R-:W-:Y:S02]  /*1a60*/  IMAD.MOV R6, RZ, RZ, -R6 ;  /* 0x000000ffff067224 */ /* 0x000fe400078e0a06 */
[----:B------:R-:W-:Y:S02]  /*1a70*/  IMAD.MOV R10, RZ, RZ, -R10 ;  /* 0x000000ffff0a7224 */ /* 0x000fe400078e0a0a */
[C---:B------:R-:W-:Y:S02]  /*1a80*/  IMAD R87, R39.reuse, R6, R87 ;  /* 0x0000000627577224 */ /* 0x040fe400078e0257 */
[----:B------:R-:W-:Y:S02]  /*1a90*/  IMAD R71, R39, R10, R71 ;  /* 0x0000000a27477224 */ /* 0x000fe400078e0247 */
[----:B------:R-:W-:-:S04]  /*1aa0*/  IMAD.HI.U32 R2, R40, R97, RZ ;  /* 0x0000006128027227 */ /* 0x000fc800078e00ff */
[----:B------:R-:W-:-:S04]  /*1ab0*/  IMAD.HI.U32 R6, R40, R67, RZ ;  /* 0x0000004328067227 */ /* 0x000fc800078e00ff */
[----:B------:R-:W-:-:S04]  /*1ac0*/  IMAD.HI.U32 R10, R40, R52, RZ ;  /* 0x00000034280a7227 */ /* 0x000fc800078e00ff */
[----:B------:R-:W-:-:S04]  /*1ad0*/  IMAD.HI.U32 R4, R4, R8, RZ ;  /* 0x0000000804047227 */ /* 0x000fc800078e00ff */
[----:B------:R-:W-:Y:S02]  /*1ae0*/  IMAD.MOV R2, RZ, RZ, -R2 ;  /* 0x000000ffff027224 */ /* 0x000fe400078e0a02 */
[----:B------:R-:W-:Y:S02]  /*1af0*/  IMAD.MOV R6, RZ, RZ, -R6 ;  /* 0x000000ffff067224 */ /* 0x000fe400078e0a06 */
[----:B------:R-:W-:Y:S02]  /*1b00*/  IMAD.MOV R10, RZ, RZ, -R10 ;  /* 0x000000ffff0a7224 */ /* 0x000fe400078e0a0a */
[----:B------:R-:W-:Y:S02]  /*1b10*/  IMAD.MOV R4, RZ, RZ, -R4 ;  /* 0x000000ffff047224 */ /* 0x000fe400078e0a04 */
[C---:B------:R-:W-:Y:S02]  /*1b20*/  IMAD R97, R39.reuse, R2, R97 ;  /* 0x0000000227617224 */ /* 0x040fe400078e0261 */
[----:B------:R-:W-:-:S02]  /*1b30*/  IMAD R67, R39, R6, R67 ;  /* 0x0000000627437224 */ /* 0x000fc400078e0243 */
[----:B------:R-:W-:Y:S02]  /*1b40*/  IMAD R52, R39, R10, R52 ;  /* 0x0000000a27347224 */ /* 0x000fe400078e0234 */
[----:B------:R-:W-:Y:S02]  /*1b50*/  IMAD R2, R3, R4, R8 ;  /* 0x0000000403027224 */ /* 0x000fe400078e0208 */
[----:B------:R-:W-:-:S03]  /*1b60*/  IMAD.HI.U32 R10, R40, R49, RZ ;  /* 0x00000031280a7227 */ /* 0x000fc600078e00ff */
[----:B------:R-:W-:Y:S01]  /*1b70*/  ISETP.GT.U32.AND P0, PT, R3, R2, PT ;  /* 0x000000020300720c */ /* 0x000fe20003f04070 */
[----:B------:R-:W-:-:S04]  /*1b80*/  IMAD.HI.U32 R6, R40, R98, RZ ;  /* 0x0000006228067227 */ /* 0x000fc800078e00ff */
[----:B------:R-:W-:Y:S02]  /*1b90*/  IMAD R50, R39, R9, R50 ;  /* 0x0000000927327224 */ /* 0x000fe400078e0232 */
[----:B------:R-:W-:-:S04]  /*1ba0*/  IMAD.HI.U32 R9, R40, R75, RZ ;  /* 0x0000004b28097227 */ /* 0x000fc800078e00ff */
[----:B------:R-:W-:Y:S02]  /*1bb0*/  IMAD.MOV R10, RZ, RZ, -R10 ;  /* 0x000000ffff0a7224 */ /* 0x000fe400078e0a0a */
        /* <DEDUP_REMOVED lines=8> */
[----:B------:R-:W-:Y:S02]  /*1c40*/  IMAD R75, R39, R14, R75 ;  /* 0x0000000e274b7224 */ /* 0x000fe400078e024b */
[----:B------:R-:W-:Y:S02]  /*1c50*/  IMAD.MOV R14, RZ, RZ, -R9 ;  /* 0x000000ffff0e7224 */ /* 0x000fe400078e0a09 */
[----:B------:R-:W-:Y:S02]  /*1c60*/  IMAD.MOV R6, RZ, RZ, -R6 ;  /* 0x000000ffff067224 */ /* 0x000fe400078e0a06 */
[----:B------:R-:W-:Y:S02]  /*1c70*/  IMAD.MOV R10, RZ, RZ, -R10 ;  /* 0x000000ffff0a7224 */ /* 0x000fe400078e0a0a */
[----:B------:R-:W-:Y:S02]  /*1c80*/  VIADD R26, R0, 0x1b ;  /* 0x0000001b001a7836 */ /* 0x000fe40000000000 */
[----:B------:R-:W-:-:S03]  /*1c90*/  IMAD.HI.U32 R9, R40, R86, RZ ;  /* 0x0000005628097227 */ /* 0x000fc600078e00ff */
[----:B------:R-:W-:Y:S01]  /*1ca0*/  IABS R93, R26 ;  /* 0x0000001a005d7213 */ /* 0x000fe20000000000 */
[----:B------:R-:W-:Y:S01]  /*1cb0*/  IMAD.MOV R7, RZ, RZ, -R7 ;  /* 0x000000ffff077224 */ /* 0x000fe200078e0a07 */
[----:B------:R2:W-:Y:S01]  /*1cc0*/  STL [R1+0x920], R26 ;  /* 0x0009201a01007387 */ /* 0x0005e20000100800 */
[C---:B------:R-:W-:Y:S02]  /*1cd0*/  VIADD R119, R0.reuse, 0x23 ;  /* 0x0000002300777836 */ /* 0x040fe40000000000 */
[C---:B------:R-:W-:Y:S02]  /*1ce0*/  IMAD R82, R39.reuse, R6, R82 ;  /* 0x0000000627527224 */ /* 0x040fe400078e0252 */
[----:B------:R-:W-:Y:S01]  /*1cf0*/  IMAD R66, R39, R10, R66 ;  /* 0x0000000a27427224 */ /* 0x000fe200078e0242 */
[----:B------:R2:W-:Y:S01]  /*1d00*/  STL [R1+0x924], R119 ;  /* 0x0009247701007387 */ /* 0x0005e20000100800 */
[----:B------:R-:W-:Y:S01]  /*1d10*/  VIADD R106, R0, 0x2b ;  /* 0x0000002b006a7836 */ /* 0x000fe20000000000 */
[----:B------:R-:W-:Y:S01]  /*1d20*/  IABS R89, R119 ;  /* 0x0000007700597213 */ /* 0x000fe20000000000 */
[----:B------:R-:W-:-:S02]  /*1d30*/  @!P0 IMAD.IADD R2, R2, 0x1, -R3 ;  /* 0x0000000102028824 */ /* 0x000fc400078e0a03 */
[----:B------:R-:W-:Y:S01]  /*1d40*/  IMAD.MOV R9, RZ, RZ, -R9 ;  /* 0x000000ffff097224 */ /* 0x000fe200078e0a09 */
[----:B------:R2:W-:Y:S01]  /*1d50*/  STL [R1+0x93c], R106 ;  /* 0x00093c6a01007387 */ /* 0x0005e20000100800 */
[----:B------:R-:W-:Y:S01]  /*1d60*/  IMAD R94, R39, R7, R94 ;  /* 0x00000007275e7224 */ /* 0x000fe200078e025e */
[----:B------:R-:W-:Y:S01]  /*1d70*/  ISETP.GT.U32.AND P0, PT, R3, R2, PT ;  /* 0x000000020300720c */ /* 0x000fe20003f04070 */
[C---:B------:R-:W-:Y:S01]  /*1d80*/  IMAD.HI.U32 R6, R40.reuse, R62, RZ ;  /* 0x0000003e28067227 */ /* 0x040fe200078e00ff */
[----:B------:R2:W-:Y:S01]  /*1d90*/  STL [R1+0x8a4], R11 ;  /* 0x0008a40b01007387 */ /* 0x0005e20000100800 */
[----:B------:R-:W-:Y:S02]  /*1da0*/  IABS R85, R106 ;  /* 0x0000006a00557213 */ /* 0x000fe40000000000 */
[----:B------:R-:W-:-:S04]  /*1db0*/  IMAD.HI.U32 R10, R40, R48, RZ ;  /* 0x00000030280a7227 */ /* 0x000fc800078e00ff */
[C---:B------:R-:W-:Y:S02]  /*1dc0*/  VIADD R117, R0.reuse, 0x33 ;  /* 0x0000003300757836 */ /* 0x040fe40000000000 */
[----:B------:R-:W-:Y:S02]  /*1dd0*/  VIADD R116, R0, 0x3b ;  /* 0x0000003b00747836 */ /* 0x000fe40000000000 */
[----:B------:R-:W-:Y:S01]  /*1de0*/  IMAD.HI.U32 R7, R40, R78, RZ ;  /* 0x0000004e28077227 */ /* 0x000fe200078e00ff */
[----:B------:R-:W-:Y:S01]  /*1df0*/  IABS R81, R117 ;  /* 0x0000007500517213 */ /* 0x000fe20000000000 */
[----:B------:R2:W-:Y:S01]  /*1e00*/  STL [R1+0x94c], R117 ;  /* 0x00094c7501007387 */ /* 0x0005e20000100800 */
[----:B------:R-:W-:Y:S01]  /*1e10*/  IABS R77, R116 ;  /* 0x00000074004d7213 */ /* 0x000fe20000000000 */
[C---:B------:R-:W-:Y:S02]  /*1e20*/  VIADD R115, R0.reuse, 0x43 ;  /* 0x0000004300737836 */ /* 0x040fe40000000000 */
[----:B------:R-:W-:Y:S01]  /*1e30*/  IMAD R86, R39, R9, R86 ;  /* 0x0000000927567224 */ /* 0x000fe200078e0256 */
[----:B------:R2:W-:Y:S01]  /*1e40*/  STL [R1+0x970], R116 ;  /* 0x0009707401007387 */ /* 0x0005e20000100800 */
[----:B------:R-:W-:Y:S01]  /*1e50*/  IMAD.MOV R6, RZ, RZ, -R6 ;  /* 0x000000ffff067224 */ /* 0x000fe200078e0a06 */
[----:B------:R-:W-:Y:S01]  /*1e60*/  IABS R73, R115 ;  /* 0x0000007300497213 */ /* 0x000fe20000000000 */
[----:B------:R-:W-:Y:S01]  /*1e70*/  IMAD.MOV R10, RZ, RZ, -R10 ;  /* 0x000000ffff0a7224 */ /* 0x000fe200078e0a0a */
[----:B------:R2:W-:Y:S01]  /*1e80*/  STL [R1+0x9a0], R115 ;  /* 0x0009a07301007387 */ /* 0x0005e20000100800 */
[----:B------:R-:W-:-:S02]  /*1e90*/  VIADD R114, R0, 0x4b ;  /* 0x0000004b00727836 */ /* 0x000fc40000000000 */
[----:B------:R-:W-:-:S03]  /*1ea0*/  IMAD.HI.U32 R9, R40, R70, RZ ;  /* 0x0000004628097227 */ /* 0x000fc600078e00ff */
[----:B------:R2:W-:Y:S01]  /*1eb0*/  STL [R1+0x9d0], R114 ;  /* 0x0009d07201007387 */ /* 0x0005e20000100800 */
[----:B------:R-:W-:Y:S01]  /*1ec0*/  IMAD.MOV R7, RZ, RZ, -R7 ;  /* 0x000000ffff077224 */ /* 0x000fe200078e0a07 */
[----:B------:R-:W-:Y:S01]  /*1ed0*/  IABS R69, R114 ;  /* 0x0000007200457213 */ /* 0x000fe20000000000 */
[----:B------:R-:W-:-:S04]  /*1ee0*/  IMAD.HI.U32 R5, R40, R93, RZ ;  /* 0x0000005d28057227 */ /* 0x000fc800078e00ff */
[C---:B------:R-:W-:Y:S02]  /*1ef0*/  VIADD R113, R0.reuse, 0x53 ;  /* 0x0000005300717836 */ /* 0x040fe40000000000 */
[C---:B------:R-:W-:Y:S02]  /*1f00*/  VIADD R109, R0.reuse, 0x5b ;  /* 0x0000005b006d7836 */ /* 0x040fe40000000000 */
[----:B------:R-:W-:Y:S01]  /*1f10*/  VIADD R108, R0, 0x63 ;  /* 0x00000063006c7836 */ /* 0x000fe20000000000 */
[----:B------:R2:W-:Y:S01]  /*1f20*/  STL [R1+0x9b8], R113 ;  /* 0x0009b87101007387 */ /* 0x0005e20000100800 */
[C---:B------:R-:W-:Y:S01]  /*1f30*/  IMAD R62, R39.reuse, R6, R62 ;  /* 0x00000006273e7224 */ /* 0x040fe200078e023e */
[----:B------:R-:W-:Y:S01]  /*1f40*/  IABS R65, R113 ;  /* 0x0000007100417213 */ /* 0x000fe20000000000 */
[C---:B------:R-:W-:Y:S01]  /*1f50*/  IMAD R48, R39.reuse, R10, R48 ;  /* 0x0000000a27307224 */ /* 0x040fe200078e0230 */
[----:B------:R2:W-:Y:S01]  /*1f60*/  STL [R1+0x9a8], R109 ;  /* 0x0009a86d01007387 */ /* 0x0005e20000100800 */
[----:B------:R-:W-:Y:S01]  /*1f70*/  IMAD.MOV R9, RZ, RZ, -R9 ;  /* 0x000000ffff097224 */ /* 0x000fe200078e0a09 */
[----:B------:R-:W-:Y:S01]  /*1f80*/  IABS R61, R109 ;  /* 0x0000006d003d7213 */ /* 0x000fe20000000000 */
[----:B------:R-:W-:Y:S01]  /*1f90*/  IMAD R78, R39, R7, R78 ;  /* 0x00000007274e7224 */ /* 0x000fe200078e024e */
[----:B------:R2:W-:Y:S01]  /*1fa0*/  STL [R1+0x988], R108 ;  /* 0x0009886c01007387 */ /* 0x0005e20000100800 */
[----:B------:R-:W-:Y:S01]  /*1fb0*/  IMAD.HI.U32 R6, R40, R89, RZ ;  /* 0x0000005928067227 */ /* 0x000fe200078e00ff */
[----:B------:R-:W-:-:S03]  /*1fc0*/  IABS R57, R108 ;  /* 0x0000006c00397213 */ /* 0x000fc60000000000 */
[----:B------:R-:W-:Y:S02]  /*1fd0*/  IMAD.MOV R10, RZ, RZ, -R5 ;  /* 0x000000ffff0a7224 */ /* 0x000fe400078e0a05 */
[----:B------:R-:W-:-:S04]  /*1fe0*/  IMAD.HI.U32 R7, R40, R58, RZ ;  /* 0x0000003a28077227 */ /* 0x000fc800078e00ff */
[----:B------:R-:W-:-:S04]  /*1ff0*/  IMAD.HI.U32 R4, R40, R81, RZ ;  /* 0x0000005128047227 */ /* 0x000fc800078e00ff */
[----:B------:R-:W-:-:S04]  /*2000*/  IMAD.HI.U32 R5, R40, R77, RZ ;  /* 0x0000004d28057227 */ /* 0x000fc800078e00ff */
[C---:B------:R-:W-:Y:S02]  /*2010*/  IMAD R70, R39.reuse, R9, R70 ;  /* 0x0000000927467224 */ /* 0x040fe400078e0246 */
[----:B------:R-:W-:Y:S02]  /*2020*/  IMAD.MOV R6, RZ, RZ, -R6 ;  /* 0x000000ffff067224 */ /* 0x000fe400078e0a06 */
[----:B------:R-:W-:Y:S02]  /*2030*/  IMAD R93, R39, R10, R93 ;  /* 0x0000000a275d7224 */ /* 0x000fe400078e025d */
[----:B------:R-:W-:-:S04]  /*2040*/  IMAD.HI.U32 R9, R40, R51, RZ ;  /* 0x0000003328097227 */ /* 0x000fc800078e00ff */
[----:B------:R-:W-:Y:S02]  /*2050*/  IMAD.MOV R7, RZ, RZ, -R7 ;  /* 0x000000ffff077224 */ /* 0x000fe400078e0a07 */
[----:B------:R-:W-:Y:S02]  /*2060*/  IMAD.MOV R8, RZ, RZ, -R4 ;  /* 0x000000ffff087224 */ /* 0x000fe400078e0a04 */
[----:B------:R-:W-:Y:S02]  /*2070*/  IMAD.MOV R10, RZ, RZ, -R5 ;  /* 0x000000ffff0a7224 */ /* 0x000fe400078e0a05 */
[----:B------:R-:W-:-:S04]  /*2080*/  IMAD.HI.U32 R4, R40, R65, RZ ;  /* 0x0000004128047227 */ /* 0x000fc800078e00ff */
[----:B0-----:R-:W-:Y:S02]  /*2090*/  VIADD R5, R15, 0xffffffff ;  /* 0xffffffff0f057836 */ /* 0x001fe40000000000 */
[----:B------:R-:W-:Y:S02]  /*20a0*/  IMAD R89, R39, R6, R89 ;  /* 0x0000000627597224 */ /* 0x000fe400078e0259 */
[----:B------:R-:W-:Y:S01]  /*20b0*/  @!P0 IMAD.IADD R2, R2, 0x1, -R3 ;  /* 0x0000000102028824 */ /* 0x000fe200078e0a03 */
[----:B------:R-:W-:Y:S01]  /*20c0*/  ISETP.GE.U32.AND P2, PT, R5, 0x7fffff80, PT ;  /* 0x7fffff800500780c */ /* 0x000fe20003f46070 */
[----:B------:R-:W-:Y:S02]  /*20d0*/  IMAD.MOV R12, RZ, RZ, -R9 ;  /* 0x000000ffff0c7224 */ /* 0x000fe400078e0a09 */
[----:B------:R-:W-:Y:S02]  /*20e0*/  IMAD R58, R39, R7, R58 ;  /* 0x00000007273a7224 */ /* 0x000fe400078e023a */
[----:B------:R-:W-:-:S04]  /*20f0*/  IMAD.HI.U32 R6, R40, R73, RZ ;  /* 0x0000004928067227 */ /* 0x000fc800078e00ff */
[----:B------:R-:W-:Y:S02]  /*2100*/  VIADD R3, R15, 0xffffffef ;  /* 0xffffffef0f037836 */ /* 0x000fe40000000000 */
[----:B------:R-:W-:-:S03]  /*2110*/  IMAD.HI.U32 R7, R40, R85, RZ ;  /* 0x0000005528077227 */ /* 0x000fc600078e00ff */
[----:B------:R-:W-:Y:S01]  /*2120*/  ISETP.GE.U32.AND P4, PT, R3, 0x7fffff70, PT ;  /* 0x7fffff700300780c */ /* 0x000fe20003f86070 */
[----:B------:R-:W-:Y:S02]  /*2130*/  IMAD.MOV R4, RZ, RZ, -R4 ;  /* 0x000000ffff047224 */ /* 0x000fe400078e0a04 */
[----:B------:R-:W-:Y:S02]  /*2140*/  VIADD R5, R15, 0xffffffe7 ;  /* 0xffffffe70f057836 */ /* 0x000fe40000000000 */
[----:B------:R-:W-:Y:S02]  /*2150*/  IMAD R51, R39, R12, R51 ;  /* 0x0000000c27337224 */ /* 0x000fe400078e0233 */
[----:B------:R-:W-:Y:S01]  /*2160*/  IMAD.MOV R6, RZ, RZ, -R6 ;  /* 0x000000ffff067224 */ /* 0x000fe200078e0a06 */
[----:B------:R-:W-:Y:S01]  /*2170*/  ISETP.GE.U32.AND P5, PT, R5, 0x7fffff68, PT ;  /* 0x7fffff680500780c */ /* 0x000fe20003fa6070 */
[----:B------:R-:W-:Y:S02]  /*2180*/  IMAD.MOV R12, RZ, RZ, -R7 ;  /* 0x000000ffff0c7224 */ /* 0x000fe400078e0a07 */
[----:B------:R-:W-:-:S02]  /*2190*/  IMAD R65, R39, R4, R65 ;  /* 0x0000000427417224 */ /* 0x000fc400078e0241 */
[----:B------:R-:W-:-:S04]  /*21a0*/  IMAD.HI.U32 R7, R40, R69, RZ ;  /* 0x0000004528077227 */ /* 0x000fc800078e00ff */
[----:B------:R-:W-:-:S04]  /*21b0*/  IMAD.HI.U32 R3, R40, R61, RZ ;  /* 0x0000003d28037227 */ /* 0x000fc800078e00ff */
[----:B------:R-:W-:-:S04]  /*21c0*/  IMAD.HI.U32 R4, R40, R57, RZ ;  /* 0x0000003928047227 */ /* 0x000fc800078e00ff */
[C---:B------:R-:W-:Y:S02]  /*21d0*/  IMAD R73, R39.reuse, R6, R73 ;  /* 0x0000000627497224 */ /* 0x040fe400078e0249 */
[----:B------:R-:W-:Y:S02]  /*21e0*/  IMAD R85, R39, R12, R85 ;  /* 0x0000000c27557224 */ /* 0x000fe400078e0255 */
[----:B------:R-:W-:Y:S02]  /*21f0*/  VIADD R6, R15, 0xfffffff7 ;  /* 0xfffffff70f067836 */ /* 0x000fe40000000000 */
[----:B------:R-:W-:Y:S02]  /*2200*/  IMAD.MOV.U32 R5, RZ, RZ, R2 ;  /* 0x000000ffff057224 */ /* 0x000fe400078e0002 */
[----:B------:R-:W-:Y:S01]  /*2210*/  IMAD.MOV R12, RZ, RZ, -R7 ;  /* 0x000000ffff0c7224 */ /* 0x000fe200078e0a07 */
[----:B------:R-:W-:Y:S01]  /*2220*/  ISETP.GE.U32.AND P0, PT, R6, 0x7fffff78, PT ;  /* 0x7fffff780600780c */ /* 0x000fe20003f06070 */
[----:B------:R-:W-:-:S02]  /*2230*/  IMAD.MOV R2, RZ, RZ, -R3 ;  /* 0x000000ffff027224 */ /* 0x000fc400078e0a03 */
[----:B------:R-:W-:Y:S02]  /*2240*/  IMAD.MOV R4, RZ, RZ, -R4 ;  /* 0x000000ffff047224 */ /* 0x000fe400078e0a04 */
[----:B------:R-:W-:Y:S01]  /*2250*/  @!P6 IMAD.MOV R5, RZ, RZ, -R5 ;  /* 0x000000ffff05e224 */ /* 0x000fe200078e0a05 */
[----:B------:R-:W-:Y:S01]  /*2260*/  @!P3 LOP3.LUT R5, RZ, R28, RZ, 0x33, !PT ;  /* 0x0000001cff05b212 */ /* 0x000fe200078e33ff */
[C---:B------:R-:W-:Y:S02]  /*2270*/  IMAD R55, R39.reuse, R14, R55 ;  /* 0x0000000e27377224 */ /* 0x040fe400078e0237 */
[C---:B------:R-:W-:Y:S02]  /*2280*/  IMAD R81, R39.reuse, R8, R81 ;  /* 0x0000000827517224 */ /* 0x040fe400078e0251 */
[C---:B------:R-:W-:Y:S02]  /*2290*/  IMAD R77, R39.reuse, R10, R77 ;  /* 0x0000000a274d7224 */ /* 0x040fe400078e024d */
[----:B------:R-:W-:-:S02]  /*22a0*/  IMAD R69, R39, R12, R69 ;  /* 0x0000000c27457224 */ /* 0x000fc400078e0245 */
[C---:B------:R-:W-:Y:S02]  /*22b0*/  IMAD R61, R39.reuse, R2, R61 ;  /* 0x00000002273d7224 */ /* 0x040fe400078e023d */
[----:B------:R-:W-:Y:S02]  /*22c0*/  IMAD R57, R39, R4, R57 ;  /* 0x0000000427397224 */ /* 0x000fe400078e0239 */
[----:B------:R-:W-:Y:S01]  /*22d0*/  VIADD R3, R15, 0xffffffdf ;  /* 0xffffffdf0f037836 */ /* 0x000fe20000000000 */
[----:B--23--:R-:W-:Y:S06]  /*22e0*/  BRA.U UP0, `(.L_x_5) ;  /* 0x0000000100187547 */ /* 0x00cfec000b800000 */
[----:B------:R-:W-:Y:S01]  /*22f0*/  ELECT P3, URZ, PT ;  /* 0x0000000000ff782f */ /* 0x000fe20003860000 */
[----:B------:R-:W-:Y:S01]  /*2300*/  IMAD.MOV.U32 R2, RZ, RZ, 0x1 ;  /* 0x00000001ff027424 */ /* 0x000fe200078e00ff */
[----:B------:R-:W-:Y:S01]  /*2310*/  UMOV UR6, 0x40 ;  /* 0x0000004000067882 */ /* 0x000fe20000000000 */
[----:B------:R-:W-:Y:S01]  /*2320*/  UVIRTCOUNT.DEALLOC.SMPOOL 0x80 ;  /* 0x000000800000784c */ /* 0x000fe20000000000 */
[----:B------:R-:W-:-:S09]  /*2330*/  ULEA UR6, UR5, UR6, 0x18 ;  /* 0x0000000605067291 */ /* 0x000fd2000f8ec0ff */
[----:B------:R0:W-:Y:S03]  /*2340*/  @P3 STS.U8 [UR6], R2 ;  /* 0x00000002ff003988 */ /* 0x0001e60008000006 */
.L_x_5:
[----:B------:R-:W-:Y:S01]  /*2350*/  UIADD3 UR10, UPT, UPT, UR8, UR10, URZ ;  /* 0x0000000a080a7290 */ /* 0x000fe2000fffe0ff */
[----:B------:R-:W-:Y:S01]  /*2360*/  ISETP.GE.U32.AND P3, PT, R3, 0x7fffff60, PT ;  /* 0x7fffff600300780c */ /* 0x000fe20003f66070 */
[----:B------:R-:W-:Y:S01]  /*2370*/  VOTEU.ALL UP1, P1 ;  /* 0x0000000000ff7886 */ /* 0x000fe20000820000 */
[----:B------:R-:W-:Y:S01]  /*2380*/  UIADD3 UR6, UPT, UPT, UR9, 0x10000, URZ ;  /* 0x0001000009067890 */ /* 0x000fe2000fffe0ff */
[----:B------:R-:W-:Y:S01]  /*2390*/  IMAD R3, R5, UR11, RZ ;  /* 0x0000000b05037c24 */ /* 0x000fe2000f8e02ff */
[----:B------:R-:W-:Y:S01]  /*23a0*/  VOTEU.ALL UP2, P1 ;  /* 0x0000000000ff7886 */ /* 0x000fe20000840000 */
[----:B------:R-:W-:Y:S01]  /*23b0*/  IMAD.SHL.U32 R5, R36, 0x8, RZ ;  /* 0x0000000824057824 */ /* 0x000fe200078e00ff */
[----:B------:R-:W-:-:S04]  /*23c0*/  @!UP1 UIADD3 UR16, UPT, UPT, -UR4, 0x100000, URZ ;  /* 0x0010000004109890 */ /* 0x000fc8000fffe1ff */
[----:B------:R-:W-:Y:S02]  /*23d0*/  @!UP1 USHF.L.U32 UR17, UR16, 0xb, URZ ;  /* 0x0000000b10119899 */ /* 0x000fe400080006ff */
[----:B------:R-:W-:Y:S01]  /*23e0*/  @!UP1 USHF.L.U32 UR16, UR16, 0x1, URZ ;  /* 0x0000000110109899 */ /* 0x000fe200080006ff */
[----:B------:R-:W-:Y:S01]  /*23f0*/  STL [R1+0xc58], R66 ;  /* 0x000c584201007387 */ /* 0x000fe20000100800 */
[C---:B0-----:R-:W-:Y:S01]  /*2400*/  IADD3 R2, P6, PT, R3.reuse, UR12, RZ ;  /* 0x0000000c03027c10 */ /* 0x041fe2000ffde0ff */
[----:B------:R-:W-:Y:S01]  /*2410*/  IMAD.SHL.U32 R125, R36, 0x10, RZ ;  /* 0x00000010247d7824 */ /* 0x000fe200078e00ff */
[----:B------:R-:W-:Y:S01]  /*2420*/  PRMT R8, RZ, 0x7610, R8 ;  /* 0x00007610ff087816 */ /* 0x000fe20000000008 */
[----:B------:R-:W-:Y:S01]  /*2430*/  STTM.x128 tmem[UR10], RZ ;  /* 0x000000ff000079ed */ /* 0x000fe200083c000a */
[----:B------:R-:W0:Y:S02]  /*2440*/  FENCE.VIEW.ASYNC.T ;  /* 0x00000000000073c6 */ /* 0x000e240000000200 */
[----:B0-----:R-:W-:Y:S01]  /*2450*/  BAR.SYNC.DEFER_BLOCKING 0x0 ;  /* 0x0000000000007b1d */ /* 0x001fe20000010000 */
[----:B------:R-:W-:Y:S01]  /*2460*/  LEA.HI.X.SX32 R3, R3, UR13, 0x1, P6 ;  /* 0x0000000d03037c11 */ /* 0x000fe2000b0f0eff */
[----:B------:R-:W-:Y:S01]  /*2470*/  VIADD R6, R15, 0xffffffd7 ;  /* 0xffffffd70f067836 */ /* 0x000fe20000000000 */
[----:B------:R-:W-:-:S02]  /*2480*/  IADD3 R4, P6, PT, R5, R2, RZ ;  /* 0x0000000205047210 */ /* 0x000fc40007fde0ff */
[----:B------:R-:W-:Y:S02]  /*2490*/  PRMT R7, RZ, 0x7610, R7 ;  /* 0x00007610ff077816 */ /* 0x000fe40000000007 */
[----:B------:R-:W-:Y:S01]  /*24a0*/  PRMT R10, RZ, 0x7610, R10 ;  /* 0x00007610ff0a7816 */ /* 0x000fe2000000000a */
[----:B------:R-:W-:Y:S01]  /*24b0*/  STL [R1+0xc54], R62 ;  /* 0x000c543e01007387 */ /* 0x000fe20000100800 */
[----:B------:R-:W-:Y:S01]  /*24c0*/  LEA.HI.X.SX32 R5, R5, R3, 0x1, P6 ;  /* 0x0000000305057211 */ /* 0x000fe200030f0eff */
[----:B------:R-:W-:Y:S01]  /*24d0*/  VIADD R9, R15, 0xffffffc7 ;  /* 0xffffffc70f097836 */ /* 0x000fe20000000000 */
[----:B------:R-:W-:Y:S01]  /*24e0*/  PRMT R132, RZ, 0x7610, R132 ;  /* 0x00007610ff847816 */ /* 0x000fe20000000084 */
[----:B------:R0:W-:Y:S01]  /*24f0*/  STL [R1+0xc50], R58 ;  /* 0x000c503a01007387 */ /* 0x0001e20000100800 */
[----:B------:R-:W-:Y:S01]  /*2500*/  PRMT R130, RZ, 0x7610, R130 ;  /* 0x00007610ff827816 */ /* 0x000fe20000000082 */
[----:B------:R-:W1:Y:S02]  /*2510*/  LDCU UR11, c[0x0][0x3b0] ;  /* 0x00007600ff0b77ac */ /* 0x000e640008000800 */
[----:B------:R2:W-:Y:S01]  /*2520*/  STL [R1+0xc4c], R54 ;  /* 0x000c4c3601007387 */ /* 0x0005e20000100800 */
[----:B------:R-:W-:Y:S01]  /*2530*/  PRMT R11, RZ, 0x7610, R11 ;  /* 0x00007610ff0b7816 */ /* 0x000fe2000000000b */
[----:B------:R-:W3:Y:S02]  /*2540*/  LDCU UR5, c[0x0][0x3b0] ;  /* 0x00007600ff0577ac */ /* 0x000ee40008000800 */
[----:B------:R-:W-:Y:S01]  /*2550*/  STL [R1+0xc48], R51 ;  /* 0x000c483301007387 */ /* 0x000fe20000100800 */
[----:B------:R-:W-:Y:S01]  /*2560*/  PRMT R12, RZ, 0x7610, R12 ;  /* 0x00007610ff0c7816 */ /* 0x000fe2000000000c */
[----:B------:R-:W4:Y:S02]  /*2570*/  LDCU UR21, c[0x0][0x3b0] ;  /* 0x00007600ff1577ac */ /* 0x000f240008000800 */
[----:B------:R-:W0:Y:S02]  /*2580*/  FENCE.VIEW.ASYNC.S ;  /* 0x00000000000073c6 */ /* 0x000e240000000000 */
[----:B0-----:R0:W0:Y:S02]  /*2590*/  @!UP2 SYNCS.EXCH.64 URZ, [UR6], UR16 ;  /* 0x0000001006ffa5b2 */ /* 0x0010240008000100 */
[----:B0-----:R-:W-:Y:S01]  /*25a0*/  BAR.SYNC.DEFER_BLOCKING 0x0 ;  /* 0x0000000000007b1d */ /* 0x001fe20000010000 */
[----:B------:R-:W-:-:S02]  /*25b0*/  PRMT R138, RZ, 0x7610, R138 ;  /* 0x00007610ff8a7816 */ /* 0x000fc4000000008a */
[----:B------:R-:W-:Y:S02]  /*25c0*/  PRMT R135, RZ, 0x7610, R135 ;  /* 0x00007610ff877816 */ /* 0x000fe40000000087 */
[----:B------:R-:W-:Y:S01]  /*25d0*/  PRMT R28, RZ, 0x7610, R28 ;  /* 0x00007610ff1c7816 */ /* 0x000fe2000000001c */
[----:B------:R-:W0:Y:S01]  /*25e0*/  LDCU UR25, c[0x0][0x3b0] ;  /* 0x00007600ff1977ac */ /* 0x000e220008000800 */
[----:B------:R-:W-:Y:S01]  /*25f0*/  STL [R1+0xc44], R48 ;  /* 0x000c443001007387 */ /* 0x000fe20000100800 */
[----:B------:R-:W-:Y:S01]  /*2600*/  IADD3 R126, P6, PT, R125, R2, RZ ;  /* 0x000000027d7e7210 */ /* 0x000fe20007fde0ff */
[----:B------:R-:W0:Y:S02]  /*2610*/  LDCU UR29, c[0x0][0x3b0] ;  /* 0x00007600ff1d77ac */ /* 0x000e240008000800 */
[----:B------:R-:W-:Y:S01]  /*2620*/  STL [R1+0xc40], R97 ;  /* 0x000c406101007387 */ /* 0x000fe20000100800 */
[----:B------:R-:W-:Y:S01]  /*2630*/  PRMT R58, RZ, 0x7610, R58 ;  /* 0x00007610ff3a7816 */ /* 0x000fe2000000003a */
[----:B------:R-:W0:Y:S02]  /*2640*/  LDCU UR16, c[0x0][0x3b0] ;  /* 0x00007600ff1077ac */ /* 0x000e240008000800 */
[----:B------:R-:W-:Y:S01]  /*2650*/  STL [R1+0xc3c], R93 ;  /* 0x000c3c5d01007387 */ /* 0x000fe20000100800 */
[----:B--2---:R-:W-:Y:S01]  /*2660*/  PRMT R54, RZ, 0x7610, R54 ;  /* 0x00007610ff367816 */ /* 0x004fe20000000036 */
[----:B------:R-:W2:Y:S02]  /*2670*/  LDCU UR17, c[0x0][0x3b0] ;  /* 0x00007600ff1177ac */ /* 0x000ea40008000800 */
[----:B------:R-:W-:Y:S01]  /*2680*/  STL [R1+0xc38], R89 ;  /* 0x000c385901007387 */ /* 0x000fe20000100800 */
[----:B------:R-:W-:Y:S01]  /*2690*/  PRMT R14, RZ, 0x7610, R14 ;  /* 0x00007610ff0e7816 */ /* 0x000fe2000000000e */
[----:B------:R-:W0:Y:S02]  /*26a0*/  LDCU UR33, c[0x0][0x3b0] ;  /* 0x00007600ff2177ac */ /* 0x000e240008000800 */
[----:B------:R-:W2:Y:S01]  /*26b0*/  @!P2 LDG.E.U8 R8, desc[UR18][R2.64] ;  /* 0x000000120208a981 */ /* 0x000ea2000c1e1100 */
[----:B------:R-:W-:Y:S01]  /*26c0*/  PRMT R23, RZ, 0x7610, R23 ;  /* 0x00007610ff177816 */ /* 0x000fe20000000017 */
[----:B------:R-:W0:Y:S02]  /*26d0*/  LDCU UR12, c[0x0][0x3b0] ;  /* 0x00007600ff0c77ac */ /* 0x000e240008000800 */
[----:B------:R-:W3:Y:S01]  /*26e0*/  @!P0 LDG.E.U8 R7, desc[UR18][R4.64] ;  /* 0x0000001204078981 */ /* 0x000ee2000c1e1100 */
[----:B------:R-:W-:Y:S01]  /*26f0*/  PRMT R110, RZ, 0x7610, R110 ;  /* 0x00007610ff6e7816 */ /* 0x000fe2000000006e */
[----:B------:R-:W0:Y:S02]  /*2700*/  LDCU UR37, c[0x0][0x3b0] ;  /* 0x00007600ff2577ac */ /* 0x000e240008000800 */
[----:B------:R-:W-:Y:S01]  /*2710*/  STL [R1+0xc34], R85 ;  /* 0x000c345501007387 */ /* 0x000fe20000100800 */
[----:B------:R-:W-:Y:S01]  /*2720*/  PRMT R112, RZ, 0x7610, R112 ;  /* 0x00007610ff707816 */ /* 0x000fe20000000070 */
[----:B------:R-:W0:Y:S02]  /*2730*/  LDCU UR41, c[0x0][0x3b0] ;  /* 0x00007600ff2977ac */ /* 0x000e240008000800 */
[----:B------:R-:W-:Y:S01]  /*2740*/  STL [R1+0xc30], R81 ;  /* 0x000c305101007387 */ /* 0x000fe20000100800 */
[----:B------:R-:W0:Y:S03]  /*2750*/  LDCU UR45, c[0x0][0x3b0] ;  /* 0x00007600ff2d77ac */ /* 0x000e260008000800 */
        /* <DEDUP_REMOVED lines=77> */
[----:B------:R-:W-:Y:S01]  /*2c30*/  ISETP.GE.U32.AND P2, PT, R6, 0x7fffff58, PT ;  /* 0x7fffff580600780c */ /* 0x000fe20003f46070 */
[----:B------:R-:W0:Y:S02]  /*2c40*/  LDCU UR52, c[0x0][0x3b0] ;  /* 0x00007600ff3477ac */ /* 0x000e240008000800 */
[----:B------:R-:W-:Y:S01]  /*2c50*/  STL [R1+0xb00], R128 ;  /* 0x000b008001007387 */ /* 0x000fe20000100800 */
[----:B------:R-:W-:Y:S01]  /*2c60*/  VIADD R6, R15, 0xffffffcf ;  /* 0xffffffcf0f067836 */ /* 0x000fe20000000000 */
[----:B------:R-:W0:Y:S02]  /*2c70*/  LDCU UR56, c[0x0][0x3b0] ;  /* 0x00007600ff3877ac */ /* 0x000e240008000800 */
[----:B------:R-:W-:Y:S01]  /*2c80*/  STL [R1+0xafc], R127 ;  /* 0x000afc7f01007387 */ /* 0x000fe20000100800 */
[----:B------:R-:W-:Y:S01]  /*2c90*/  LEA.HI.X.SX32 R125, R125, R3, 0x1, P6 ;  /* 0x000000037d7d7211 */ /* 0x000fe200030f0eff */
[----:B------:R-:W0:Y:S02]  /*2ca0*/  LDCU UR60, c[0x0][0x3b0] ;  /* 0x00007600ff3c77ac */ /* 0x000e240008000800 */
[----:B------:R-:W-:Y:S01]  /*2cb0*/  STL [R1+0xaf8], R124 ;  /* 0x000af87c01007387 */ /* 0x000fe20000100800 */
[----:B------:R-:W0:Y:S03]  /*2cc0*/  LDCU UR64, c[0x0][0x3b0] ;  /* 0x00007600ff4077ac */ /* 0x000e260008000800 */
[----:B------:R-:W-:Y:S01]  /*2cd0*/  STL [R1+0xaf4], R122 ;  /* 0x000af47a01007387 */ /* 0x000fe20000100800 */
[----:B------:R-:W0:Y:S03]  /*2ce0*/  LDCU UR68, c[0x0][0x3b0] ;  /* 0x00007600ff4477ac */ /* 0x000e260008000800 */
[----:B------:R-:W-:Y:S04]  /*2cf0*/  STL [R1+0xaf0], R121 ;  /* 0x000af07901007387 */ /* 0x000fe80000100800 */
[----:B------:R-:W-:Y:S01]  /*2d00*/  STL [R1+0xaec], R120 ;  /* 0x000aec7801007387 */ /* 0x000fe20000100800 */
[----:B------:R-:W-:-:S03]  /*2d10*/  ISETP.GE.U32.AND P0, PT, R6, 0x7fffff50, PT ;  /* 0x7fffff500600780c */ /* 0x000fc60003f06070 */
[----:B------:R-:W-:Y:S01]  /*2d20*/  STL [R1+0x9dc], R4 ;  /* 0x0009dc0401007387 */ /* 0x000fe20000100800 */
[----:B------:R-:W-:-:S03]  /*2d30*/  @!P4 IMAD.MOV.U32 R6, RZ, RZ, R126 ;  /* 0x000000ffff06c224 */ /* 0x000fc600078e007e */
[----:B------:R-:W-:Y:S04]  /*2d40*/  STL [R1+0x9d8], R5 ;  /* 0x0009d80501007387 */ /* 0x000fe80000100800 */
[----:B--2---:R-:W-:Y:S04]  /*2d50*/  STL [R1+0x2f0], R8 ;  /* 0x0002f00801007387 */ /* 0x004fe80000100800 */
[----:B---3--:R2:W-:Y:S02]  /*2d60*/  STL [R1+0x2f4], R7 ;  /* 0x0002f40701007387 */ /* 0x0085e40000100800 */
[----:B--2---:R-:W-:-:S05]  /*2d70*/  @!P4 IMAD.MOV.U32 R7, RZ, RZ, R125 ;  /* 0x000000ffff07c224 */ /* 0x004fca00078e007d */
[----:B------:R2:W3:Y:S01]  /*2d80*/  @!P4 LDG.E.U8 R10, desc[UR18][R6.64] ;  /* 0x00000012060ac981 */ /* 0x0004e2000c1e1100 */
[----:B------:R-:W-:-:S05]  /*2d90*/  IMAD R8, R36, 0x18, RZ ;  /* 0x0000001824087824 */ /* 0x000fca00078e02ff */
[----:B------:R-:W-:-:S04]  /*2da0*/  IADD3 R66, P6, PT, R8, R2, RZ ;  /* 0x0000000208427210 */ /* 0x000fc80007fde0ff */
[----:B--2---:R-:W-:Y:S01]  /*2db0*/  LEA.HI.X.SX32 R7, R8, R3, 0x1, P6 ;  /* 0x0000000308077211 */ /* 0x004fe200030f0eff */
[----:B------:R-:W-:-:S05]  /*2dc0*/  @!P5 IMAD.MOV.U32 R6, RZ, RZ, R66 ;  /* 0x000000ffff06d224 */ /* 0x000fca00078e0042 */
[----:B------:R2:W4:Y:S01]  /*2dd0*/  @!P5 LDG.E.U8 R58, desc[UR18][R6.64] ;  /* 0x00000012063ad981 */ /* 0x000522000c1e1100 */
[----:B------:R-:W-:Y:S01]  /*2de0*/  ISETP.GE.U32.AND P4, PT, R9, 0x7fffff48, PT ;  /* 0x7fffff480900780c */ /* 0x000fe20003f86070 */
[----:B------:R-:W-:Y:S02]  /*2df0*/  IMAD.SHL.U32 R9, R36, 0x20, RZ ;  /* 0x0000002024097824 */ /* 0x000fe400078e00ff */
[----:B------:R-:W-:Y:S03]  /*2e00*/  STL [R1+0x9e4], R126 ;  /* 0x0009e47e01007387 */ /* 0x000fe60000100800 */
[----:B------:R-:W-:Y:S01]  /*2e10*/  IADD3 R62, P6, PT, R9, R2, RZ ;  /* 0x00000002093e7210 */ /* 0x000fe20007fde0ff */
[----:B------:R-:W-:Y:S01]  /*2e20*/  STL [R1+0x9e0], R125 ;  /* 0x0009e07d01007387 */ /* 0x000fe20000100800 */
[----:B------:R-:W-:-:S03]  /*2e30*/  PRMT R97, RZ, 0x7610, R97 ;  /* 0x00007610ff617816 */ /* 0x000fc60000000061 */
[----:B------:R0:W-:Y:S01]  /*2e40*/  STL [R1+0x18], R66 ;  /* 0x0000184201007387 */ /* 0x0001e20000100800 */
[----:B--2---:R-:W-:-:S03]  /*2e50*/  @!P3 IMAD.MOV.U32 R6, RZ, RZ, R62 ;  /* 0x000000ffff06b224 */ /* 0x004fc600078e003e */
[----:B---3--:R-:W-:Y:S04]  /*2e60*/  STL [R1+0x2fc], R10 ;  /* 0x0002fc0a01007387 */ /* 0x008fe80000100800 */
[----:B------:R2:W-:Y:S01]  /*2e70*/  STL [R1+0x14], R7 ;  /* 0x0000140701007387 */ /* 0x0005e20000100800 */
[----:B------:R-:W-:-:S03]  /*2e80*/  IMAD R8, R36, 0x28, RZ ;  /* 0x0000002824087824 */ /* 0x000fc600078e02ff */
[----:B0-----:R-:W3:Y:S01]  /*2e90*/  LDL.LU R66, [R1+0xc58] ;  /* 0x000c580001427983 */ /* 0x001ee20000300800 */
[----:B--2---:R-:W-:-:S05]  /*2ea0*/  LEA.HI.X.SX32 R7, R9, R3, 0x1, P6 ;  /* 0x0000000309077211 */ /* 0x004fca00030f0eff */
[----:B------:R0:W2:Y:S04]  /*2eb0*/  @!P3 LDG.E.U8 R97, desc[UR18][R6.64] ;  /* 0x000000120661b981 */ /* 0x0000a8000c1e1100 */
[----:B------:R-:W-:Y:S04]  /*2ec0*/  STL [R1+0xcc], R62 ;  /* 0x0000cc3e01007387 */ /* 0x000fe80000100800 */
[----:B----4-:R4:W-:Y:S02]  /*2ed0*/  STL [R1+0x328], R58 ;  /* 0x0003283a01007387 */ /* 0x0109e40000100800 */
[----:B----4-:R-:W-:-:S04]  /*2ee0*/  IADD3 R58, P6, PT, R8, R2, RZ ;  /* 0x00000002083a7210 */ /* 0x010fc80007fde0ff */
[----:B------:R-:W-:Y:S01]  /*2ef0*/  LEA.HI.X.SX32 R8, R8, R3, 0x1, P6 ;  /* 0x0000000308087211 */ /* 0x000fe200030f0eff */
[----:B------:R4:W-:Y:S01]  /*2f00*/  STL [R1+0xc8], R7 ;  /* 0x0000c80701007387 */ /* 0x0009e20000100800 */
[----:B0-----:R-:W-:-:S03]  /*2f10*/  @!P2 IMAD.MOV.U32 R6, RZ, RZ, R58 ;  /* 0x000000ffff06a224 */ /* 0x001fc600078e003a */
[----:B----4-:R-:W-:-:S05]  /*2f20*/  @!P2 IMAD.MOV.U32 R7, RZ, RZ, R8 ;  /* 0x000000ffff07a224 */ /* 0x010fca00078e0008 */
[----:B------:R0:W4:Y:S01]  /*2f30*/  @!P2 LDG.E.U8 R54, desc[UR18][R6.64] ;  /* 0x000000120636a981 */ /* 0x000122000c1e1100 */
[----:B------:R-:W-:-:S03]  /*2f40*/  IMAD R9, R36, 0x30, RZ ;  /* 0x0000003024097824 */ /* 0x000fc600078e02ff */
[----:B------:R-:W-:Y:S04]  /*2f50*/  STL [R1+0x53c], R58 ;  /* 0x00053c3a01007387 */ /* 0x000fe80000100800 */
[----:B------:R-:W3:Y:S04]  /*2f60*/  LDL.LU R62, [R1+0xc54] ;  /* 0x000c5400013e7983 */ /* 0x000ee80000300800 */
[----:B------:R0:W-:Y:S01]  /*2f70*/  STL [R1+0x538], R8 ;  /* 0x0005380801007387 */ /* 0x0001e20000100800 */
[----:B------:R-:W-:-:S03]  /*2f80*/  PRMT R48, RZ, 0x7610, R48 ;  /* 0x00007610ff307816 */ /* 0x000fc60000000030 */
[----:B--2---:R2:W-:Y:S01]  /*2f90*/  STL [R1+0x330], R97 ;  /* 0x0003306101007387 */ /* 0x0045e20000100800 */
[----:B------:R-:W-:Y:S02]  /*2fa0*/  VIADD R10, R15, 0xffffffbf ;  /* 0xffffffbf0f0a7836 */ /* 0x000fe40000000000 */
[----:B0-----:R-:W-:Y:S01]  /*2fb0*/  IMAD R8, R36, 0x38, RZ ;  /* 0x0000003824087824 */ /* 0x001fe200078e02ff */
[----:B------:R-:W3:Y:S01]  /*2fc0*/  LDL.LU R58, [R1+0xc50] ;  /* 0x000c5000013a7983 */ /* 0x000ee20000300800 */
[----:B--2---:R-:W-:-:S04]  /*2fd0*/  IADD3 R97, P6, PT, R9, R2, RZ ;  /* 0x0000000209617210 */ /* 0x004fc80007fde0ff */
[----:B------:R-:W-:Y:S01]  /*2fe0*/  LEA.HI.X.SX32 R7, R9, R3, 0x1, P6 ;  /* 0x0000000309077211 */ /* 0x000fe200030f0eff */
[----:B------:R-:W-:-:S05]  /*2ff0*/  @!P0 IMAD.MOV.U32 R6, RZ, RZ, R97 ;  /* 0x000000ffff068224 */ /* 0x000fca00078e0061 */
[----:B------:R0:W2:Y:S01]  /*3000*/  @!P0 LDG.E.U8 R48, desc[UR18][R6.64] ;  /* 0x0000001206308981 */ /* 0x0000a2000c1e1100 */
[----:B------:R-:W-:Y:S01]  /*3010*/  ISETP.GE.U32.AND P5, PT, R10, 0x7fffff40, PT ;  /* 0x7fffff400a00780c */ /* 0x000fe20003fa6070 */
[----:B------:R-:W-:-:S05]  /*3020*/  VIADD R10, R15, 0xffffffb7 ;  /* 0xffffffb70f0a7836 */ /* 0x000fca0000000000 */
[----:B------:R-:W-:Y:S01]  /*3030*/  ISETP.GE.U32.AND P3, PT, R10, 0x7fffff38, PT ;  /* 0x7fffff380a00780c */ /* 0x000fe20003f66070 */
[----:B------:R-:W-:Y:S01]  /*3040*/  VIADD R10, R15, 0xffffffaf ;  /* 0xffffffaf0f0a7836 */ /* 0x000fe20000000000 */
[----:B----4-:R4:W-:Y:S04]  /*3050*/  STL [R1+0x364], R54 ;  /* 0x0003643601007387 */ /* 0x0109e80000100800 */
[----:B------:R-:W-:Y:S01]  /*3060*/  ISETP.GE.U32.AND P2, PT, R10, 0x7fffff30, PT ;  /* 0x7fffff300a00780c */ /* 0x000fe20003f46070 */
[----:B------:R-:W-:Y:S01]  /*3070*/  IMAD.SHL.U32 R10, R36, 0x40, RZ ;  /* 0x00000040240a7824 */ /* 0x000fe200078e00ff */
[----:B----4-:R-:W4:Y:S04]  /*3080*/  LDL.LU R54, [R1+0xc4c] ;  /* 0x000c4c0001367983 */ /* 0x010f280000300800 */
[----:B------:R-:W-:Y:S04]  /*3090*/  STL [R1+0x57c], R97 ;  /* 0x00057c6101007387 */ /* 0x000fe80000100800 */
[----:B------:R0:W-:Y:S02]  /*30a0*/  STL [R1+0x578], R7 ;  /* 0x0005780701007387 */ /* 0x0001e40000100800 */
[----:B0-----:R-:W-:-:S04]  /*30b0*/  IADD3 R7, P6, PT, R8, R2, RZ ;  /* 0x0000000208077210 */ /* 0x001fc80007fde0ff */
[----:B------:R-:W-:Y:S01]  /*30c0*/  LEA.HI.X.SX32 R6, R8, R3, 0x1, P6 ;  /* 0x0000000308067211 */ /* 0x000fe200030f0eff */
[----:B------:R0:W-:Y:S01]  /*30d0*/  STL [R1+0x5bc], R7 ;  /* 0x0005bc0701007387 */ /* 0x0001e20000100800 */
[----:B------:R-:W-:-:S03]  /*30e0*/  IADD3 R97, P6, PT, R10, R2, RZ ;  /* 0x000000020a617210 */ /* 0x000fc60007fde0ff */
[----:B------:R1:W-:Y:S01]  /*30f0*/  STL [R1+0x5b8], R6 ;  /* 0x0005b80601007387 */ /* 0x0003e20000100800 */
[----:B0-----:R-:W-:-:S03]  /*3100*/  @!P4 LOP3.LUT R7, R7, R6, RZ, 0x3c, !PT ;  /* 0x000000060707c212 */ /* 0x001fc600078e3cff */
[----:B------:R-:W-:Y:S01]  /*3110*/  STL [R1+0x5fc], R97 ;  /* 0x0005fc6101007387 */ /* 0x000fe20000100800 */
[C---:B-1----:R-:W-:Y:S02]  /*3120*/  @!P4 LOP3.LUT R6, R7.reuse, R6, RZ, 0x3c, !PT ;  /* 0x000000060706c212 */ /* 0x042fe400078e3cff */
[----:B------:R-:W-:Y:S02]  /*3130*/  PRMT R51, RZ, 0x7610, R51 ;  /* 0x00007610ff337816 */ /* 0x000fe40000000033 */
[----:B------:R-:W-:Y:S02]  /*3140*/  @!P4 LOP3.LUT R7, R7, R6, RZ, 0x3c, !PT ;  /* 0x000000060707c212 */ /* 0x000fe400078e3cff */
[----:B------:R-:W-:-:S03]  /*3150*/  PRMT R93, RZ, 0x7610, R93 ;  /* 0x00007610ff5d7816 */ /* 0x000fc6000000005d */
[----:B------:R0:W3:Y:S02]  /*3160*/  @!P4 LDG.E.U8 R51, desc[UR18][R6.64] ;  /* 0x000000120633c981 */ /* 0x0000e4000c1e1100 */
[----:B0-----:R-:W-:Y:S02]  /*3170*/  @!P5 IMAD.MOV.U32 R6, RZ, RZ, R97 ;  /* 0x000000ffff06d224 */ /* 0x001fe400078e0061 */
[----:B--2---:R0:W-:Y:S02]  /*3180*/  STL [R1+0x338], R48 ;  /* 0x0003383001007387 */ /* 0x0041e40000100800 */
[----:B0-----:R-:W-:-:S05]  /*3190*/  LEA.HI.X.SX32 R48, R10, R3, 0x1, P6 ;  /* 0x000000030a307211 */ /* 0x001fca00030f0eff */
[----:B------:R-:W-:-:S05]  /*31a0*/  @!P5 IMAD.MOV.U32 R7, RZ, RZ, R48 ;  /* 0x000000ffff07d224 */ /* 0x000fca00078e0030 */
[----:B------:R0:W2:Y:S01]  /*31b0*/  @!P5 LDG.E.U8 R93, desc[UR18][R6.64] ;  /* 0x00000012065dd981 */ /* 0x0000a2000c1e1100 */
[----:B------:R-:W-:-:S05]  /*31c0*/  VIADD R9, R15, 0xffffffa7 ;  /* 0xffffffa70f097836 */ /* 0x000fca0000000000 */
[----:B------:R-:W-:Y:S01]  /*31d0*/  ISETP.GE.U32.AND P0, PT, R9, 0x7fffff28, PT ;  /* 0x7fffff280900780c */ /* 0x000fe20003f06070 */
[----:B------:R-:W-:-:S05]  /*31e0*/  IMAD R9, R36, 0x48, RZ ;  /* 0x0000004824097824 */ /* 0x000fca00078e02ff */
[----:B------:R-:W-:Y:S01]  /*31f0*/  IADD3 R10, P6, PT, R9, R2, RZ ;  /* 0x00000002090a7210 */ /* 0x000fe20007fde0ff */
[----:B0-----:R-:W-:-:S03]  /*3200*/  VIADD R6, R15, 0xffffff97 ;  /* 0xffffff970f067836 */ /* 0x001fc60000000000 */
[----:B------:R-:W-:Y:S01]  /*3210*/  LEA.HI.X.SX32 R9, R9, R3, 0x1, P6 ;  /* 0x0000000309097211 */ /* 0x000fe200030f0eff */
[----:B------:R-:W-:Y:S01]  /*3220*/  IMAD.MOV.U32 R7, RZ, RZ, R10 ;  /* 0x000000ffff077224 */ /* 0x000fe200078e000a */
[----:B------:R-:W-:-:S03]  /*3230*/  ISETP.GE.U32.AND P5, PT, R6, 0x7fffff18, PT ;  /* 0x7fffff180600780c */ /* 0x000fc60003fa6070 */
[----:B------:R-:W-:Y:S02]  /*3240*/  IMAD.MOV.U32 R6, RZ, RZ, R9 ;  /* 0x000000ffff067224 */ /* 0x000fe400078e0009 */
[----:B------:R-:W-:-:S03]  /*3250*/  VIADD R8, R15, 0xffffff9f ;  /* 0xffffff9f0f087836 */ /* 0x000fc60000000000 */
[-C--:B------:R-:W-:Y:S02]  /*3260*/  @!P3 LOP3.LUT R7, R7, R6.reuse, RZ, 0x3c, !PT ;  /* 0x000000060707b212 */ /* 0x080fe400078e3cff */
[----:B------:R-:W-:Y:S01]  /*3270*/  ISETP.GE.U32.AND P4, PT, R8, 0x7fffff20, PT ;  /* 0x7fffff200800780c */ /* 0x000fe20003f86070 */
[----:B------:R-:W-:Y:S01]  /*3280*/  IMAD R8, R36, 0x50, RZ ;  /* 0x0000005024087824 */ /* 0x000fe200078e02ff */
[C---:B------:R-:W-:Y:S02]  /*3290*/  @!P3 LOP3.LUT R6, R7.reuse, R6, RZ, 0x3c, !PT ;  /* 0x000000060706b212 */ /* 0x040fe400078e3cff */
[----:B------:R-:W-:Y:S02]  /*32a0*/  PRMT R89, RZ, 0x7610, R89 ;  /* 0x00007610ff597816 */ /* 0x000fe40000000059 */
[----:B------:R-:W-:-:S05]  /*32b0*/  @!P3 LOP3.LUT R7, R7, R6, RZ, 0x3c, !PT ;  /* 0x000000060707b212 */ /* 0x000fca00078e3cff */
[----:B------:R0:W4:Y:S04]  /*32c0*/  @!P3 LDG.E.U8 R89, desc[UR18][R6.64] ;  /* 0x000000120659b981 */ /* 0x000128000c1e1100 */
[----:B---3--:R1:W-:Y:S04]  /*32d0*/  STL [R1+0x334], R51 ;  /* 0x0003343301007387 */ /* 0x0083e80000100800 */
[----:B-1----:R-:W3:Y:S04]  /*32e0*/  LDL.LU R51, [R1+0xc48] ;  /* 0x000c480001337983 */ /* 0x002ee80000300800 */
[----:B------:R1:W-:Y:S04]  /*32f0*/  STL [R1+0x5f8], R48 ;  /* 0x0005f83001007387 */ /* 0x0003e80000100800 */
[----:B-1----:R-:W3:Y:S04]  /*3300*/  LDL.LU R48, [R1+0xc44] ;  /* 0x000c440001307983 */ /* 0x002ee80000300800 */
[----:B------:R-:W3:Y:S01]  /*3310*/  LDL.LU R97, [R1+0xc40] ;  /* 0x000c400001617983 */ /* 0x000ee20000300800 */
[----:B------:R-:W-:-:S03]  /*3320*/  PRMT R85, RZ, 0x7610, R85 ;  /* 0x00007610ff557816 */ /* 0x000fc60000000055 */
[----:B--2---:R1:W-:Y:S04]  /*3330*/  STL [R1+0x3a8], R93 ;  /* 0x0003a85d01007387 */ /* 0x0043e80000100800 */
[----:B-1----:R-:W2:Y:S04]  /*3340*/  LDL.LU R93, [R1+0xc3c] ;  /* 0x000c3c00015d7983 */ /* 0x002ea80000300800 */
[----:B------:R1:W-:Y:S02]  /*3350*/  STL [R1+0x63c], R10 ;  /* 0x00063c0a01007387 */ /* 0x0003e40000100800 */
[----:B-1----:R-:W-:-:S04]  /*3360*/  IADD3 R10, P6, PT, R8, R2, RZ ;  /* 0x00000002080a7210 */ /* 0x002fc80007fde0ff */
[----:B0-----:R-:W-:Y:S01]  /*3370*/  LEA.HI.X.SX32 R6, R8, R3, 0x1, P6 ;  /* 0x0000000308067211 */ /* 0x001fe200030f0eff */
[----:B------:R-:W-:Y:S01]  /*3380*/  IMAD.MOV.U32 R7, RZ, RZ, R10 ;  /* 0x000000ffff077224 */ /* 0x000fe200078e000a */
[----:B------:R-:W-:Y:S04]  /*3390*/  STL [R1+0x638], R9 ;  /* 0x0006380901007387 */ /* 0x000fe80000100800 */
[-C--:B------:R-:W-:Y:S01]  /*33a0*/  @!P2 LOP3.LUT R7, R7, R6.reuse, RZ, 0x3c, !PT ;  /* 0x000000060707a212 */ /* 0x080fe200078e3cff */
[----:B------:R-:W-:Y:S04]  /*33b0*/  STL [R1+0x67c], R10 ;  /* 0x00067c0a01007387 */ /* 0x000fe80000100800 */
[----:B------:R0:W-:Y:S02]  /*33c0*/  STL [R1+0x678], R6 ;  /* 0x0006780601007387 */ /* 0x0001e40000100800 */
[----:B0-----:R-:W-:-:S04]  /*33d0*/  @!P2 LOP3.LUT R6, R7, R6, RZ, 0x3c, !PT ;  /* 0x000000060706a212 */ /* 0x001fc800078e3cff */
[----:B------:R-:W-:-:S05]  /*33e0*/  @!P2 LOP3.LUT R7, R7, R6, RZ, 0x3c, !PT ;  /* 0x000000060707a212 */ /* 0x000fca00078e3cff */
[----:B------:R0:W2:Y:S01]  /*33f0*/  @!P2 LDG.E.U8 R85, desc[UR18][R6.64] ;  /* 0x000000120655a981 */ /* 0x0000a2000c1e1100 */
[----:B------:R-:W-:-:S05]  /*3400*/  VIADD R9, R15, 0xffffff8f ;  /* 0xffffff8f0f097836 */ /* 0x000fca0000000000 */
[----:B------:R-:W-:Y:S01]  /*3410*/  ISETP.GE.U32.AND P3, PT, R9, 0x7fffff10, PT ;  /* 0x7fffff100900780c */ /* 0x000fe20003f66070 */
[C---:B------:R-:W-:Y:S01]  /*3420*/  IMAD R9, R36.reuse, 0x58, RZ ;  /* 0x0000005824097824 */ /* 0x040fe200078e02ff */
[----:B----4-:R1:W-:Y:S01]  /*3430*/  STL [R1+0x340], R89 ;  /* 0x0003405901007387 */ /* 0x0103e20000100800 */
[----:B------:R-:W-:Y:S01]  /*3440*/  IMAD R8, R36, 0x60, RZ ;  /* 0x0000006024087824 */ /* 0x000fe200078e02ff */
[----:B------:R-:W-:Y:S02]  /*3450*/  PRMT R81, RZ, 0x7610, R81 ;  /* 0x00007610ff517816 */ /* 0x000fe40000000051 */
[----:B-1----:R-:W-:-:S04]  /*3460*/  IADD3 R89, P6, PT, R9, R2, RZ ;  /* 0x0000000209597210 */ /* 0x002fc80007fde0ff */
[----:B0-----:R-:W-:Y:S01]  /*3470*/  LEA.HI.X.SX32 R7, R9, R3, 0x1, P6 ;  /* 0x0000000309077211 */ /* 0x001fe200030f0eff */
[----:B------:R-:W-:Y:S01]  /*3480*/  STL [R1+0x6b4], R89 ;  /* 0x0006b45901007387 */ /* 0x000fe20000100800 */
[----:B------:R-:W-:-:S05]  /*3490*/  @!P0 IMAD.MOV.U32 R6, RZ, RZ, R89 ;  /* 0x000000ffff068224 */ /* 0x000fca00078e0059 */
[----:B------:R0:W4:Y:S04]  /*34a0*/  @!P0 LDG.E.U8 R81, desc[UR18][R6.64] ;  /* 0x0000001206518981 */ /* 0x000128000c1e1100 */
[----:B--2---:R1:W-:Y:S02]  /*34b0*/  STL [R1+0x374], R85 ;  /* 0x0003745501007387 */ /* 0x0043e40000100800 */
[----:B-1----:R-:W-:-:S04]  /*34c0*/  IADD3 R85, P6, PT, R8, R2, RZ ;  /* 0x0000000208557210 */ /* 0x002fc80007fde0ff */
[----:B------:R-:W-:Y:S01]  /*34d0*/  LEA.HI.X.SX32 R8, R8, R3, 0x1, P6 ;  /* 0x0000000308087211 */ /* 0x000fe200030f0eff */
[----:B------:R1:W-:Y:S01]  /*34e0*/  STL [R1+0x6b0], R7 ;  /* 0x0006b00701007387 */ /* 0x0003e20000100800 */
[----:B0-----:R-:W-:-:S03]  /*34f0*/  @!P4 IMAD.MOV.U32 R6, RZ, RZ, R85 ;  /* 0x000000ffff06c224 */ /* 0x001fc600078e0055 */
[----:B-1----:R-:W-:-:S05]  /*3500*/  @!P4 IMAD.MOV.U32 R7, RZ, RZ, R8 ;  /* 0x000000ffff07c224 */ /* 0x002fca00078e0008 */
[----:B------:R0:W2:Y:S01]  /*3510*/  @!P4 LDG.E.U8 R132, desc[UR18][R6.64] ;  /* 0x000000120684c981 */ /* 0x0000a2000c1e1100 */
[----:B------:R-:W-:Y:S02]  /*3520*/  IMAD R9, R36, 0x68, RZ ;  /* 0x0000006824097824 */ /* 0x000fe400078e02ff */
[----:B------:R-:W-:Y:S01]  /*3530*/  VIADD R10, R15, 0xffffff87 ;  /* 0xffffff870f0a7836 */ /* 0x000fe20000000000 */
[----:B------:R1:W-:Y:S04]  /*3540*/  STL [R1+0x6ec], R85 ;  /* 0x0006ec5501007387 */ /* 0x0003e80000100800 */
[----:B------:R-:W3:Y:S04]  /*3550*/  LDL.LU R89, [R1+0xc38] ;  /* 0x000c380001597983 */ /* 0x000ee80000300800 */
[----:B------:R-:W-:Y:S01]  /*3560*/  STL [R1+0x6e8], R8 ;  /* 0x0006e80801007387 */ /* 0x000fe20000100800 */
[----:B------:R-:W-:-:S03]  /*3570*/  ISETP.GE.U32.AND P2, PT, R10, 0x7fffff08, PT ;  /* 0x7fffff080a00780c */ /* 0x000fc60003f46070 */
[----:B----4-:R4:W-:Y:S01]  /*3580*/  STL [R1+0x36c], R81 ;  /* 0x00036c5101007387 */ /* 0x0109e20000100800 */
[C---:B------:R-:W-:Y:S02]  /*3590*/  VIADD R10, R15.reuse, 0xfffffff6 ;  /* 0xfffffff60f0a7836 */ /* 0x040fe40000000000 */
[----:B0-----:R-:W-:Y:S01]  /*35a0*/  VIADD R6, R15, 0xffffffee ;  /* 0xffffffee0f067836 */ /* 0x001fe20000000000 */
[----:B-1----:R-:W3:Y:S01]  /*35b0*/  LDL.LU R85, [R1+0xc34] ;  /* 0x000c340001557983 */ /* 0x002ee20000300800 */
[----:B----4-:R-:W-:Y:S01]  /*35c0*/  IADD3 R81, P6, PT, R9, R2, RZ ;  /* 0x0000000209517210 */ /* 0x010fe20007fde0ff */
[----:B------:R-:W-:-:S03]  /*35d0*/  IMAD R8, R36, 0x70, RZ ;  /* 0x0000007024087824 */ /* 0x000fc600078e02ff */
[----:B------:R-:W-:Y:S01]  /*35e0*/  LEA.HI.X.SX32 R7, R9, R3, 0x1, P6 ;  /* 0x0000000309077211 */ /* 0x000fe200030f0eff */
[----:B------:R-:W-:Y:S01]  /*35f0*/  STL [R1+0x724], R81 ;  /* 0x0007245101007387 */ /* 0x000fe20000100800 */
[----:B------:R-:W-:Y:S02]  /*3600*/  ISETP.GE.U32.AND P0, PT, R10, 0x7fffff77, PT ;  /* 0x7fffff770a00780c */ /* 0x000fe40003f06070 */
[----:B------:R-:W-:Y:S01]  /*3610*/  PRMT R10, RZ, 0x7610, R10 ;  /* 0x00007610ff0a7816 */ /* 0x000fe2000000000a */
[----:B------:R-:W-:Y:S01]  /*3620*/  STL [R1+0x720], R7 ;  /* 0x0007200701007387 */ /* 0x000fe20000100800 */
[----:B------:R-:W-:Y:S01]  /*3630*/  ISETP.GE.U32.AND P4, PT, R6, 0x7fffff6f, PT ;  /* 0x7fffff6f0600780c */ /* 0x000fe20003f86070 */
[----:B------:R-:W-:-:S05]  /*3640*/  @!P5 IMAD.MOV.U32 R6, RZ, RZ, R81 ;  /* 0x000000ffff06d224 */ /* 0x000fca00078e0051 */
[----:B------:R0:W4:Y:S04]  /*3650*/  @!P5 LDG.E.U8 R10, desc[UR18][R6.64] ;  /* 0x00000012060ad981 */ /* 0x000128000c1e1100 */
[----:B--2---:R1:W-:Y:S02]  /*3660*/  STL [R1+0x3f4], R132 ;  /* 0x0003f48401007387 */ /* 0x0043e40000100800 */
[----:B-1----:R-:W-:-:S04]  /*3670*/  IADD3 R132, P6, PT, R8, R2, RZ ;  /* 0x0000000208847210 */ /* 0x002fc80007fde0ff */
[----:B0-----:R-:W-:Y:S01]  /*3680*/  LEA.HI.X.SX32 R7, R8, R3, 0x1, P6 ;  /* 0x0000000308077211 */ /* 0x001fe200030f0eff */
[----:B------:R-:W-:-:S05]  /*3690*/  @!P3 IMAD.MOV.U32 R6, RZ, RZ, R132 ;  /* 0x000000ffff06b224 */ /* 0x000fca00078e0084 */
[----:B------:R0:W2:Y:S01]  /*36a0*/  @!P3 LDG.E.U8 R130, desc[UR18][R6.64] ;  /* 0x000000120682b981 */ /* 0x0000a2000c1e1100 */
[----:B------:R-:W-:-:S05]  /*36b0*/  VIADD R9, R15, 0xffffffe6 ;  /* 0xffffffe60f097836 */ /* 0x000fca0000000000 */
[----:B------:R-:W-:Y:S01]  /*36c0*/  ISETP.GE.U32.AND P5, PT, R9, 0x7fffff67, PT ;  /* 0x7fffff670900780c */ /* 0x000fe20003fa6070 */
[C---:B------:R-:W-:Y:S02]  /*36d0*/  IMAD R9, R36.reuse, 0x78, RZ ;  /* 0x0000007824097824 */ /* 0x040fe400078e02ff */
[----:B------:R-:W-:-:S03]  /*36e0*/  IMAD R8, R36, 0x9, RZ ;  /* 0x0000000924087824 */ /* 0x000fc600078e02ff */
[CC--:B------:R-:W-:Y:S01]  /*36f0*/  IADD3 R81, P6, PT, R9.reuse, R2.reuse, RZ ;  /* 0x0000000209517210 */ /* 0x0c0fe20007fde0ff */
[----:B------:R-:W-:Y:S03]  /*3700*/  STL [R1+0x75c], R132 ;  /* 0x00075c8401007387 */ /* 0x000fe60000100800 */
[----:B------:R-:W-:Y:S02]  /*3710*/  LEA.HI.X.SX32 R9, R9, R3, 0x1, P6 ;  /* 0x0000000309097211 */ /* 0x000fe400030f0eff */
[----:B0-----:R-:W-:Y:S01]  /*3720*/  IADD3 R6, P6, PT, R8, R2, RZ ;  /* 0x0000000208067210 */ /* 0x001fe20007fde0ff */
[----:B----4-:R-:W-:Y:S04]  /*3730*/  STL [R1+0x380], R10 ;  /* 0x0003800a01007387 */ /* 0x010fe80000100800 */
[----:B------:R0:W-:Y:S04]  /*3740*/  STL [R1+0x758], R7 ;  /* 0x0007580701007387 */ /* 0x0001e80000100800 */
[----:B------:R-:W-:Y:S01]  /*3750*/  STL [R1+0x794], R81 ;  /* 0x0007945101007387 */ /* 0x000fe20000100800 */
[----:B------:R-:W-:-:S03]  /*3760*/  PRMT R69, RZ, 0x7610, R69 ;  /* 0x00007610ff457816 */ /* 0x000fc60000000045 */
[----:B------:R-:W-:Y:S01]  /*3770*/  STL [R1+0x790], R9 ;  /* 0x0007900901007387 */ /* 0x000fe20000100800 */
[----:B0-----:R-:W-:Y:S01]  /*3780*/  LEA.HI.X.SX32 R7, R8, R3, 0x1, P6 ;  /* 0x0000000308077211 */ /* 0x001fe200030f0eff */
[----:B------:R-:W-:-:S04]  /*3790*/  @!P2 IMAD.MOV.U32 R8, RZ, RZ, R81 ;  /* 0x000000ffff08a224 */ /* 0x000fc800078e0051 */
[----:B------:R-:W4:Y:S04]  /*37a0*/  @!P0 LDG.E.U8 R11, desc[UR18][R6.64] ;  /* 0x00000012060b8981 */ /* 0x000f28000c1e1100 */
[----:B------:R0:W3:Y:S01]  /*37b0*/  @!P2 LDG.E.U8 R69, desc[UR18][R8.64] ;  /* 0x000000120845a981 */ /* 0x0000e2000c1e1100 */
[C---:B------:R-:W-:Y:S02]  /*37c0*/  VIADD R10, R15.reuse, 0xffffffde ;  /* 0xffffffde0f0a7836 */ /* 0x040fe40000000000 */
[----:B0-----:R-:W-:-:S05]  /*37d0*/  VIADD R8, R15, 0xffffffce ;  /* 0xffffffce0f087836 */ /* 0x001fca0000000000 */
[----:B------:R-:W-:Y:S02]  /*37e0*/  ISETP.GE.U32.AND P0, PT, R8, 0x7fffff4f, PT ;  /* 0x7fffff4f0800780c */ /* 0x000fe40003f06070 */
[----:B------:R-:W-:Y:S01]  /*37f0*/  ISETP.GE.U32.AND P3, PT, R10, 0x7fffff5f, PT ;  /* 0x7fffff5f0a00780c */ /* 0x000fe20003f66070 */
[----:B------:R-:W-:-:S05]  /*3800*/  VIADD R10, R15, 0xffffffd6 ;  /* 0xffffffd60f0a7836 */ /* 0x000fca0000000000 */
[----:B------:R-:W-:Y:S01]  /*3810*/  ISETP.GE.U32.AND P2, PT, R10, 0x7fffff57, PT ;  /* 0x7fffff570a00780c */ /* 0x000fe20003f46070 */
[C---:B------:R-:W-:Y:S01]  /*3820*/  IMAD R10, R36.reuse, 0x19, RZ ;  /* 0x00000019240a7824 */ /* 0x040fe200078e02ff */
[----:B------:R-:W-:Y:S01]  /*3830*/  PRMT R73, RZ, 0x7610, R73 ;  /* 0x00007610ff497816 */ /* 0x000fe20000000049 */
[----:B--2---:R0:W-:Y:S02]  /*3840*/  STL [R1+0x3b8], R130 ;  /* 0x0003b88201007387 */ /* 0x0041e40000100800 */
[----:B0-----:R-:W-:-:S05]  /*3850*/  IMAD R130, R36, 0x11, RZ ;  /* 0x0000001124827824 */ /* 0x001fca00078e02ff */
[----:B------:R-:W-:-:S04]  /*3860*/  IADD3 R132, P6, PT, R130, R2, RZ ;  /* 0x0000000282847210 */ /* 0x000fc80007fde0ff */
[----:B------:R-:W-:Y:S01]  /*3870*/  LEA.HI.X.SX32 R130, R130, R3, 0x1, P6 ;  /* 0x0000000382827211 */ /* 0x000fe200030f0eff */
[----:B------:R-:W-:-:S04]  /*3880*/  @!P4 IMAD.MOV.U32 R8, RZ, RZ, R132 ;  /* 0x000000ffff08c224 */ /* 0x000fc800078e0084 */
[----:B------:R-:W-:-:S05]  /*3890*/  @!P4 IMAD.MOV.U32 R9, RZ, RZ, R130 ;  /* 0x000000ffff09c224 */ /* 0x000fca00078e0082 */
[----:B------:R0:W2:Y:S01]  /*38a0*/  @!P4 LDG.E.U8 R12, desc[UR18][R8.64] ;  /* 0x00000012080cc981 */ /* 0x0000a2000c1e1100 */
[----:B------:R-:W-:-:S04]  /*38b0*/  IADD3 R81, P6, PT, R10, R2, RZ ;  /* 0x000000020a517210 */ /* 0x000fc80007fde0ff */
[----:B0-----:R-:W-:Y:S01]  /*38c0*/  LEA.HI.X.SX32 R9, R10, R3, 0x1, P6 ;  /* 0x000000030a097211 */ /* 0x001fe200030f0eff */
[----:B------:R-:W-:-:S05]  /*38d0*/  @!P5 IMAD.MOV.U32 R8, RZ, RZ, R81 ;  /* 0x000000ffff08d224 */ /* 0x000fca00078e0051 */
[----:B------:R0:W3:Y:S04]  /*38e0*/  @!P5 LDG.E.U8 R73, desc[UR18][R8.64] ;  /* 0x000000120849d981 */ /* 0x0000e8000c1e1100 */
[----:B------:R-:W-:Y:S04]  /*38f0*/  STL [R1+0x9ec], R6 ;  /* 0x0009ec0601007387 */ /* 0x000fe80000100800 */
[----:B------:R-:W-:Y:S04]  /*3900*/  STL [R1+0x9e8], R7 ;  /* 0x0009e80701007387 */ /* 0x000fe80000100800 */
[----:B----4-:R1:W-:Y:S04]  /*3910*/  STL [R1+0x428], R11 ;  /* 0x0004280b01007387 */ /* 0x0103e80000100800 */
[----:B------:R-:W-:Y:S01]  /*3920*/  STL [R1+0x9f4], R132 ;  /* 0x0009f48401007387 */ /* 0x000fe20000100800 */
[----:B-1----:R-:W-:-:S03]  /*3930*/  VIADD R11, R15, 0xffffffc6 ;  /* 0xffffffc60f0b7836 */ /* 0x002fc60000000000 */
[----:B------:R-:W-:Y:S02]  /*3940*/  STL [R1+0x9f0], R130 ;  /* 0x0009f08201007387 */ /* 0x000fe40000100800 */
[----:B------:R-:W-:Y:S01]  /*3950*/  ISETP.GE.U32.AND P4, PT, R11, 0x7fffff47, PT ;  /* 0x7fffff470b00780c */ /* 0x000fe20003f86070 */
[C---:B------:R-:W-:Y:S01]  /*3960*/  IMAD R11, R36.reuse, 0x21, RZ ;  /* 0x00000021240b7824 */ /* 0x040fe200078e02ff */
[----:B------:R1:W-:Y:S01]  /*3970*/  STL [R1+0x94], R81 ;  /* 0x0000945101007387 */ /* 0x0003e20000100800 */
[----:B------:R-:W-:Y:S01]  /*3980*/  IMAD R10, R36, 0x29, RZ ;  /* 0x00000029240a7824 */ /* 0x000fe200078e02ff */
[----:B------:R-:W-:Y:S02]  /*3990*/  PRMT R77, RZ, 0x7610, R77 ;  /* 0x00007610ff4d7816 */ /* 0x000fe4000000004d */
[----:B------:R-:W-:Y:S02]  /*39a0*/  PRMT R106, RZ, 0x7610, R106 ;  /* 0x00007610ff6a7816 */ /* 0x000fe4000000006a */
[----:B------:R-:W-:Y:S01]  /*39b0*/  PRMT R65, RZ, 0x7610, R65 ;  /* 0x00007610ff417816 */ /* 0x000fe20000000041 */
[----:B--2---:R-:W-:Y:S04]  /*39c0*/  STL [R1+0x3f0], R12 ;  /* 0x0003f00c01007387 */ /* 0x004fe80000100800 */
[----:B------:R-:W-:Y:S04]  /*39d0*/  STL [R1+0x2c], R9 ;  /* 0x00002c0901007387 */ /* 0x000fe80000100800 */
[----:B---3--:R2:W-:Y:S04]  /*39e0*/  STL [R1+0x368], R69 ;  /* 0x0003684501007387 */ /* 0x0085e80000100800 */
[----:B-1----:R-:W3:Y:S01]  /*39f0*/  LDL.LU R81, [R1+0xc30] ;  /* 0x000c300001517983 */ /* 0x002ee20000300800 */
[----:B--2---:R-:W-:-:S04]  /*3a00*/  IADD3 R69, P6, PT, R11, R2, RZ ;  /* 0x000000020b457210 */ /* 0x004fc80007fde0ff */
[----:B0-----:R-:W-:Y:S01]  /*3a10*/  LEA.HI.X.SX32 R8, R11, R3, 0x1, P6 ;  /* 0x000000030b087211 */ /* 0x001fe200030f0eff */
[----:B------:R-:W-:Y:S01]  /*3a20*/  IMAD.MOV.U32 R9, RZ, RZ, R69 ;  /* 0x000000ffff097224 */ /* 0x000fe200078e0045 */
[----:B------:R0:W-:Y:S04]  /*3a30*/  STL [R1+0xd4], R69 ;  /* 0x0000d44501007387 */ /* 0x0001e80000100800 */
[----:B------:R-:W-:Y:S01]  /*3a40*/  @!P3 LOP3.LUT R9, R9, R8, RZ, 0x3c, !PT ;  /* 0x000000080909b212 */ /* 0x000fe200078e3cff */
[----:B------:R1:W-:Y:S01]  /*3a50*/  STL [R1+0xd0], R8 ;  /* 0x0000d00801007387 */ /* 0x0003e20000100800 */
[----:B0-----:R-:W-:Y:S02]  /*3a60*/  IADD3 R69, P6, PT, R10, R2, RZ ;  /* 0x000000020a457210 */ /* 0x001fe40007fde0ff */
[----:B-1----:R-:W-:-:S03]  /*3a70*/  @!P3 LOP3.LUT R8, R9, R8, RZ, 0x3c, !PT ;  /* 0x000000080908b212 */ /* 0x002fc600078e3cff */
[----:B------:R-:W-:Y:S01]  /*3a80*/  STL [R1+0x544], R69 ;  /* 0x0005444501007387 */ /* 0x000fe20000100800 */
[----:B------:R-:W-:-:S03]  /*3a90*/  @!P3 LOP3.LUT R9, R9, R8, RZ, 0x3c, !PT ;  /* 0x000000080909b212 */ /* 0x000fc600078e3cff */
[----:B------:R0:W-:Y:S04]  /*3aa0*/  STL [R1+0x3ec], R73 ;  /* 0x0003ec4901007387 */ /* 0x0001e80000100800 */
[----:B------:R1:W2:Y:S01]  /*3ab0*/  @!P3 LDG.E.U8 R77, desc[UR18][R8.64] ;  /* 0x00000012084db981 */ /* 0x0002a2000c1e1100 */
[----:B0-----:R-:W-:Y:S01]  /*3ac0*/  LEA.HI.X.SX32 R73, R10, R3, 0x1, P6 ;  /* 0x000000030a497211 */ /* 0x001fe200030f0eff */
[----:B-1----:R-:W-:-:S04]  /*3ad0*/  @!P2 IMAD.MOV.U32 R8, RZ, RZ, R69 ;  /* 0x000000ffff08a224 */ /* 0x002fc800078e0045 */
[----:B------:R-:W-:-:S05]  /*3ae0*/  @!P2 IMAD.MOV.U32 R9, RZ, RZ, R73 ;  /* 0x000000ffff09a224 */ /* 0x000fca00078e0049 */
[----:B------:R0:W4:Y:S01]  /*3af0*/  @!P2 LDG.E.U8 R106, desc[UR18][R8.64] ;  /* 0x00000012086aa981 */ /* 0x000122000c1e1100 */
[----:B------:R-:W-:-:S05]  /*3b00*/  IMAD R11, R36, 0x31, RZ ;  /* 0x00000031240b7824 */ /* 0x000fca00078e02ff */
[----:B------:R-:W-:Y:S01]  /*3b10*/  IADD3 R10, P6, PT, R11, R2, RZ ;  /* 0x000000020b0a7210 */ /* 0x000fe20007fde0ff */
[----:B0-----:R-:W-:-:S03]  /*3b20*/  VIADD R8, R15, 0xffffffae ;  /* 0xffffffae0f087836 */ /* 0x001fc60000000000 */
[----:B------:R-:W-:Y:S01]  /*3b30*/  LEA.HI.X.SX32 R11, R11, R3, 0x1, P6 ;  /* 0x000000030b0b7211 */ /* 0x000fe200030f0eff */
[----:B------:R-:W-:Y:S01]  /*3b40*/  IMAD.MOV.U32 R9, RZ, RZ, R10 ;  /* 0x000000ffff097224 */ /* 0x000fe200078e000a */
[----:B------:R-:W-:-:S03]  /*3b50*/  ISETP.GE.U32.AND P2, PT, R8, 0x7fffff2f, PT ;  /* 0x7fffff2f0800780c */ /* 0x000fc60003f46070 */
[----:B------:R-:W-:-:S05]  /*3b60*/  IMAD.MOV.U32 R8, RZ, RZ, R11 ;  /* 0x000000ffff087224 */ /* 0x000fca00078e000b */
[----:B------:R-:W-:-:S04]  /*3b70*/  @!P0 LOP3.LUT R9, R9, R8, RZ, 0x3c, !PT ;  /* 0x0000000809098212 */ /* 0x000fc800078e3cff */
[----:B------:R-:W-:-:S04]  /*3b80*/  @!P0 LOP3.LUT R8, R9, R8, RZ, 0x3c, !PT ;  /* 0x0000000809088212 */ /* 0x000fc800078e3cff */
[----:B------:R-:W-:-:S05]  /*3b90*/  @!P0 LOP3.LUT R9, R9, R8, RZ, 0x3c, !PT ;  /* 0x0000000809098212 */ /* 0x000fca00078e3cff */
[----:B------:R0:W3:Y:S01]  /*3ba0*/  @!P0 LDG.E.U8 R65, desc[UR18][R8.64] ;  /* 0x0000001208418981 */ /* 0x0000e2000c1e1100 */
[----:B------:R-:W-:-:S05]  /*3bb0*/  VIADD R12, R15, 0xffffffbe ;  /* 0xffffffbe0f0c7836 */ /* 0x000fca0000000000 */
[----:B------:R-:W-:Y:S01]  /*3bc0*/  ISETP.GE.U32.AND P5, PT, R12, 0x7fffff3f, PT ;  /* 0x7fffff3f0c00780c */ /* 0x000fe20003fa6070 */
[----:B------:R-:W-:-:S05]  /*3bd0*/  VIADD R12, R15, 0xffffffb6 ;  /* 0xffffffb60f0c7836 */ /* 0x000fca0000000000 */
[----:B------:R-:W-:Y:S02]  /*3be0*/  ISETP.GE.U32.AND P3, PT, R12, 0x7fffff37, PT ;  /* 0x7fffff370c00780c */ /* 0x000fe40003f66070 */
[----:B------:R-:W-:Y:S02]  /*3bf0*/  PRMT R61, RZ, 0x7610, R61 ;  /* 0x00007610ff3d7816 */ /* 0x000fe4000000003d */
[----:B------:R-:W-:Y:S01]  /*3c00*/  PRMT R160, RZ, 0x7610, R160 ;  /* 0x00007610ffa07816 */ /* 0x000fe200000000a0 */
[----:B--2---:R1:W-:Y:S04]  /*3c10*/  STL [R1+0x3f8], R77 ;  /* 0x0003f84d01007387 */ /* 0x0043e80000100800 */
[----:B-1----:R-:W2:Y:S04]  /*3c20*/  LDL.LU R77, [R1+0xc2c] ;  /* 0x000c2c00014d7983 */ /* 0x002ea80000300800 */
[----:B------:R1:W-:Y:S04]  /*3c30*/  STL [R1+0x540], R73 ;  /* 0x0005404901007387 */ /* 0x0003e80000100800 */
[----:B-1----:R-:W2:Y:S04]  /*3c40*/  LDL.LU R73, [R1+0xc28] ;  /* 0x000c280001497983 */ /* 0x002ea80000300800 */
[----:B------:R-:W2:Y:S04]  /*3c50*/  LDL.LU R69, [R1+0xc24] ;  /* 0x000c240001457983 */ /* 0x000ea80000300800 */
[----:B----4-:R1:W-:Y:S04]  /*3c60*/  STL [R1+0x478], R106 ;  /* 0x0004786a01007387 */ /* 0x0103e80000100800 */
[----:B-1----:R-:W4:Y:S04]  /*3c70*/  LDL.LU R106, [R1+0xc20] ;  /* 0x000c2000016a7983 */ /* 0x002f280000300800 */
[----:B------:R1:W-:Y:S02]  /*3c80*/  STL [R1+0x584], R10 ;  /* 0x0005840a01007387 */ /* 0x0003e40000100800 */
[----:B-1----:R-:W-:-:S05]  /*3c90*/  IMAD R10, R36, 0x39, RZ ;  /* 0x00000039240a7824 */ /* 0x002fca00078e02ff */
[----:B------:R-:W-:-:S04]  /*3ca0*/  IADD3 R12, P6, PT, R10, R2, RZ ;  /* 0x000000020a0c7210 */ /* 0x000fc80007fde0ff */
        /* <DEDUP_REMOVED lines=11> */
[----:B------:R-:W-:Y:S01]  /*3d60*/  IMAD R11, R36, 0x41, RZ ;  /* 0x00000041240b7824 */ /* 0x000fe200078e02ff */
[----:B---3--:R1:W-:Y:S04]  /*3d70*/  STL [R1+0x43c], R65 ;  /* 0x00043c4101007387 */ /* 0x0083e80000100800 */
[----:B-1----:R-:W-:-:S04]  /*3d80*/  IADD3 R65, P6, PT, R11, R2, RZ ;  /* 0x000000020b417210 */ /* 0x002fc80007fde0ff */
[----:B0-----:R-:W-:Y:S01]  /*3d90*/  LEA.HI.X.SX32 R9, R11, R3, 0x1, P6 ;  /* 0x000000030b097211 */ /* 0x001fe200030f0eff */
[----:B------:R-:W-:-:S05]  /*3da0*/  @!P5 IMAD.MOV.U32 R8, RZ, RZ, R65 ;  /* 0x000000ffff08d224 */ /* 0x000fca00078e0041 */
[----:B------:R0:W3:Y:S01]  /*3db0*/  @!P5 LDG.E.U8 R160, desc[UR18][R8.64] ;  /* 0x0000001208a0d981 */ /* 0x0000e2000c1e1100 */
[----:B------:R-:W-:-:S03]  /*3dc0*/  IMAD R10, R36, 0x49, RZ ;  /* 0x00000049240a7824 */ /* 0x000fc600078e02ff */
[----:B------:R-:W-:Y:S01]  /*3dd0*/  STL [R1+0x604], R65 ;  /* 0x0006044101007387 */ /* 0x000fe20000100800 */
[----:B------:R-:W-:Y:S02]  /*3de0*/  VIADD R12, R15, 0xffffff9e ;  /* 0xffffff9e0f0c7836 */ /* 0x000fe40000000000 */
[----:B------:R-:W-:-:S03]  /*3df0*/  IMAD R11, R36, 0x51, RZ ;  /* 0x00000051240b7824 */ /* 0x000fc600078e02ff */
[----:B------:R-:W-:Y:S01]  /*3e00*/  ISETP.GE.U32.AND P4, PT, R12, 0x7fffff1f, PT ;  /* 0x7fffff1f0c00780c */ /* 0x000fe20003f86070 */
[----:B------:R-:W-:-:S05]  /*3e10*/  VIADD R12, R15, 0xffffff96 ;  /* 0xffffff960f0c7836 */ /* 0x000fca0000000000 */
[----:B------:R-:W-:Y:S02]  /*3e20*/  ISETP.GE.U32.AND P5, PT, R12, 0x7fffff17, PT ;  /* 0x7fffff170c00780c */ /* 0x000fe40003fa6070 */
[----:B------:R-:W-:Y:S01]  /*3e30*/  PRMT R12, RZ, 0x7610, R12 ;  /* 0x00007610ff0c7816 */ /* 0x000fe2000000000c */
[----:B--2---:R1:W-:Y:S02]  /*3e40*/  STL [R1+0x434], R61 ;  /* 0x0004343d01007387 */ /* 0x0043e40000100800 */
[----:B-1----:R-:W-:-:S04]  /*3e50*/  IADD3 R61, P6, PT, R10, R2, RZ ;  /* 0x000000020a3d7210 */ /* 0x002fc80007fde0ff */
[----:B------:R-:W-:Y:S01]  /*3e60*/  LEA.HI.X.SX32 R10, R10, R3, 0x1, P6 ;  /* 0x000000030a0a7211 */ /* 0x000fe200030f0eff */
[----:B------:R1:W-:Y:S01]  /*3e70*/  STL [R1+0x600], R9 ;  /* 0x0006000901007387 */ /* 0x0003e20000100800 */
[----:B0-----:R-:W-:-:S03]  /*3e80*/  @!P3 IMAD.MOV.U32 R8, RZ, RZ, R61 ;  /* 0x000000ffff08b224 */ /* 0x001fc600078e003d */
[----:B-1----:R-:W-:-:S05]  /*3e90*/  @!P3 IMAD.MOV.U32 R9, RZ, RZ, R10 ;  /* 0x000000ffff09b224 */ /* 0x002fca00078e000a */
[----:B------:R0:W2:Y:S04]  /*3ea0*/  @!P3 LDG.E.U8 R138, desc[UR18][R8.64] ;  /* 0x00000012088ab981 */ /* 0x0000a8000c1e1100 */
[----:B------:R1:W-:Y:S04]  /*3eb0*/  STL [R1+0x644], R61 ;  /* 0x0006443d01007387 */ /* 0x0003e80000100800 */
[----:B------:R-:W4:Y:S01]  /*3ec0*/  LDL.LU R65, [R1+0xc1c] ;  /* 0x000c1c0001417983 */ /* 0x000f220000300800 */
[----:B0-----:R-:W-:-:S03]  /*3ed0*/  VIADD R8, R15, 0xffffff8e ;  /* 0xffffff8e0f087836 */ /* 0x001fc60000000000 */
[----:B------:R-:W-:Y:S04]  /*3ee0*/  STL [R1+0x640], R10 ;  /* 0x0006400a01007387 */ /* 0x000fe80000100800 */
[----:B---3--:R0:W-:Y:S01]  /*3ef0*/  STL [R1+0x468], R160 ;  /* 0x000468a001007387 */ /* 0x0081e20000100800 */
[----:B------:R-:W-:-:S03]  /*3f00*/  ISETP.GE.U32.AND P3, PT, R8, 0x7fffff0f, PT ;  /* 0x7fffff0f0800780c */ /* 0x000fc60003f66070 */
[----:B-1----:R-:W3:Y:S01]  /*3f10*/  LDL.LU R61, [R1+0xc18] ;  /* 0x000c1800013d7983 */ /* 0x002ee20000300800 */
[----:B0-----:R-:W-:-:S04]  /*3f20*/  IADD3 R160, P6, PT, R11, R2, RZ ;  /* 0x000000020ba07210 */ /* 0x001fc80007fde0ff */
[----:B------:R-:W-:Y:S01]  /*3f30*/  LEA.HI.X.SX32 R9, R11, R3, 0x1, P6 ;  /* 0x000000030b097211 */ /* 0x000fe200030f0eff */
[----:B------:R-:W-:-:S05]  /*3f40*/  @!P2 IMAD.MOV.U32 R8, RZ, RZ, R160 ;  /* 0x000000ffff08a224 */ /* 0x000fca00078e00a0 */
[----:B------:R0:W3:Y:S01]  /*3f50*/  @!P2 LDG.E.U8 R12, desc[UR18][R8.64] ;  /* 0x00000012080ca981 */ /* 0x0000e2000c1e1100 */
[----:B------:R-:W-:-:S03]  /*3f60*/  IMAD R10, R36, 0x59, RZ ;  /* 0x00000059240a7824 */ /* 0x000fc600078e02ff */
[----:B------:R-:W-:Y:S04]  /*3f70*/  STL [R1+0x684], R160 ;  /* 0x000684a001007387 */ /* 0x000fe80000100800 */
[----:B------:R-:W-:Y:S01]  /*3f80*/  STL [R1+0x680], R9 ;  /* 0x0006800901007387 */ /* 0x000fe20000100800 */
[----:B------:R-:W-:-:S05]  /*3f90*/  VIADD R11, R15, 0xffffff86 ;  /* 0xffffff860f0b7836 */ /* 0x000fca0000000000 */
[----:B------:R-:W-:Y:S01]  /*3fa0*/  ISETP.GE.U32.AND P2, PT, R11, 0x7fffff07, PT ;  /* 0x7fffff070b00780c */ /* 0x000fe20003f46070 */
[----:B------:R-:W-:Y:S01]  /*3fb0*/  IMAD R11, R36, 0x61, RZ ;  /* 0x00000061240b7824 */ /* 0x000fe200078e02ff */
[----:B--2---:R1:W-:Y:S02]  /*3fc0*/  STL [R1+0x4b4], R138 ;  /* 0x0004b48a01007387 */ /* 0x0043e40000100800 */
[----:B-1----:R-:W-:-:S04]  /*3fd0*/  IADD3 R138, P6, PT, R10, R2, RZ ;  /* 0x000000020a8a7210 */ /* 0x002fc80007fde0ff */
[----:B0-----:R-:W-:Y:S01]  /*3fe0*/  LEA.HI.X.SX32 R9, R10, R3, 0x1, P6 ;  /* 0x000000030a097211 */ /* 0x001fe200030f0eff */
[----:B------:R-:W-:-:S05]  /*3ff0*/  @!P0 IMAD.MOV.U32 R8, RZ, RZ, R138 ;  /* 0x000000ffff088224 */ /* 0x000fca00078e008a */
[----:B------:R0:W2:Y:S01]  /*4000*/  @!P0 LDG.E.U8 R135, desc[UR18][R8.64] ;  /* 0x0000001208878981 */ /* 0x0000a2000c1e1100 */
[----:B------:R-:W-:-:S03]  /*4010*/  IADD3 R160, P6, PT, R11, R2, RZ ;  /* 0x000000020ba07210 */ /* 0x000fc60007fde0ff */
[----:B------:R-:W-:Y:S02]  /*4020*/  STL [R1+0x6bc], R138 ;  /* 0x0006bc8a01007387 */ /* 0x000fe40000100800 */
[----:B0-----:R-:W-:Y:S02]  /*4030*/  @!P4 IMAD.MOV.U32 R8, RZ, RZ, R160 ;  /* 0x000000ffff08c224 */ /* 0x001fe400078e00a0 */
[----:B---3--:R-:W-:Y:S04]  /*4040*/  STL [R1+0x4a4], R12 ;  /* 0x0004a40c01007387 */ /* 0x008fe80000100800 */
[----:B------:R0:W-:Y:S02]  /*4050*/  STL [R1+0x6b8], R9 ;  /* 0x0006b80901007387 */ /* 0x0001e40000100800 */
[----:B0-----:R-:W-:-:S05]  /*4060*/  LEA.HI.X.SX32 R9, R11, R3, 0x1, P6 ;  /* 0x000000030b097211 */ /* 0x001fca00030f0eff */
[----:B------:R0:W3:Y:S01]  /*4070*/  @!P4 LDG.E.U8 R28, desc[UR18][R8.64] ;  /* 0x00000012081cc981 */ /* 0x0000e2000c1e1100 */
[----:B------:R-:W-:-:S03]  /*4080*/  IMAD R10, R36, 0x69, RZ ;  /* 0x00000069240a7824 */ /* 0x000fc600078e02ff */
[----:B------:R-:W-:Y:S01]  /*4090*/  STL [R1+0x6f4], R160 ;  /* 0x0006f4a001007387 */ /* 0x000fe20000100800 */
[----:B------:R-:W-:Y:S01]  /*40a0*/  PRMT R115, RZ, 0x7610, R115 ;  /* 0x00007610ff737816 */ /* 0x000fe20000000073 */
[----:B------:R-:W-:Y:S02]  /*40b0*/  IMAD R11, R36, 0x71, RZ ;  /* 0x00000071240b7824 */ /* 0x000fe400078e02ff */
[----:B------:R-:W-:-:S05]  /*40c0*/  VIADD R12, R15, 0xfffffffe ;  /* 0xfffffffe0f0c7836 */ /* 0x000fca0000000000 */
        /* <DEDUP_REMOVED lines=9> */
[----:B-1----:R-:W-:Y:S01]  /*4160*/  @!P5 IMAD.MOV.U32 R9, RZ, RZ, R138 ;  /* 0x000000ffff09d224 */ /* 0x002fe200078e008a */
[----:B------:R-:W-:Y:S04]  /*4170*/  STL [R1+0x72c], R135 ;  /* 0x00072c8701007387 */ /* 0x000fe80000100800 */
[----:B------:R0:W2:Y:S04]  /*4180*/  @!P5 LDG.E.U8 R115, desc[UR18][R8.64] ;  /* 0x000000120873d981 */ /* 0x0000a8000c1e1100 */
[----:B------:R-:W-:Y:S04]  /*4190*/  STL [R1+0x728], R138 ;  /* 0x0007288a01007387 */ /* 0x000fe80000100800 */
[----:B---3--:R1:W-:Y:S01]  /*41a0*/  STL [R1+0x4b0], R28 ;  /* 0x0004b01c01007387 */ /* 0x0083e20000100800 */
[----:B0-----:R-:W-:Y:S01]  /*41b0*/  VIADD R8, R15, 0xfffffff5 ;  /* 0xfffffff50f087836 */ /* 0x001fe20000000000 */
[----:B-1----:R-:W-:-:S04]  /*41c0*/  IADD3 R28, P6, PT, R11, R2, RZ ;  /* 0x000000020b1c7210 */ /* 0x002fc80007fde0ff */
[----:B------:R-:W-:Y:S02]  /*41d0*/  LEA.HI.X.SX32 R135, R11, R3, 0x1, P6 ;  /* 0x000000030b877211 */ /* 0x000fe400030f0eff */
[----:B------:R-:W-:Y:S01]  /*41e0*/  ISETP.GE.U32.AND P5, PT, R8, 0x7fffff76, PT ;  /* 0x7fffff760800780c */ /* 0x000fe20003fa6070 */
[----:B------:R-:W-:Y:S02]  /*41f0*/  @!P3 IMAD.MOV.U32 R8, RZ, RZ, R28 ;  /* 0x000000ffff08b224 */ /* 0x000fe400078e001c */
[----:B------:R-:W-:-:S05]  /*4200*/  @!P3 IMAD.MOV.U32 R9, RZ, RZ, R135 ;  /* 0x000000ffff09b224 */ /* 0x000fca00078e0087 */
[----:B------:R0:W3:Y:S01]  /*4210*/  @!P3 LDG.E.U8 R12, desc[UR18][R8.64] ;  /* 0x00000012080cb981 */ /* 0x0000e2000c1e1100 */
[----:B------:R-:W-:-:S03]  /*4220*/  IMAD R10, R36, 0x79, RZ ;  /* 0x00000079240a7824 */ /* 0x000fc600078e02ff */
[----:B------:R1:W-:Y:S04]  /*4230*/  STL [R1+0x764], R28 ;  /* 0x0007641c01007387 */ /* 0x0003e80000100800 */
[----:B------:R-:W-:Y:S01]  /*4240*/  STL [R1+0x760], R135 ;  /* 0x0007608701007387 */ /* 0x000fe20000100800 */
[----:B------:R-:W-:Y:S01]  /*4250*/  VIADD R11, R15, 0xffffffed ;  /* 0xffffffed0f0b7836 */ /* 0x000fe20000000000 */
[----:B------:R-:W-:-:S04]  /*4260*/  PRMT R114, RZ, 0x7610, R114 ;  /* 0x00007610ff727816 */ /* 0x000fc80000000072 */
[----:B------:R-:W-:Y:S01]  /*4270*/  ISETP.GE.U32.AND P3, PT, R11, 0x7fffff6e, PT ;  /* 0x7fffff6e0b00780c */ /* 0x000fe20003f66070 */
[----:B-1----:R-:W-:Y:S02]  /*4280*/  IMAD.MOV.U32 R28, RZ, RZ, R13 ;  /* 0x000000ffff1c7224 */ /* 0x002fe400078e000d */
[----:B------:R-:W-:Y:S01]  /*4290*/  VIADD R13, R15, 0xffffffe5 ;  /* 0xffffffe50f0d7836 */ /* 0x000fe20000000000 */
[----:B------:R-:W-:Y:S01]  /*42a0*/  PRMT R57, RZ, 0x7610, R57 ;  /* 0x00007610ff397816 */ /* 0x000fe20000000039 */
[----:B--2---:R1:W-:Y:S02]  /*42b0*/  STL [R1+0x4ec], R115 ;  /* 0x0004ec7301007387 */ /* 0x0043e40000100800 */
[----:B-1----:R-:W-:-:S04]  /*42c0*/  IADD3 R115, P6, PT, R10, R2, RZ ;  /* 0x000000020a737210 */ /* 0x002fc80007fde0ff */
[----:B------:R-:W-:Y:S02]  /*42d0*/  LEA.HI.X.SX32 R10, R10, R3, 0x1, P6 ;  /* 0x000000030a0a7211 */ /* 0x000fe400030f0eff */
[----:B0-----:R-:W-:-:S04]  /*42e0*/  IADD3 R8, P6, PT, R2, R36, RZ ;  /* 0x0000002402087210 */ /* 0x001fc80007fde0ff */
[----:B------:R-:W-:Y:S01]  /*42f0*/  LEA.HI.X.SX32 R9, R36, R3, 0x1, P6 ;  /* 0x0000000324097211 */ /* 0x000fe200030f0eff */
[----:B------:R-:W-:Y:S01]  /*4300*/  STL [R1+0x79c], R115 ;  /* 0x00079c7301007387 */ /* 0x000fe20000100800 */
[----:B------:R-:W-:-:S03]  /*4310*/  @!P2 IMAD.MOV.U32 R11, RZ, RZ, R10 ;  /* 0x000000ffff0ba224 */ /* 0x000fc600078e000a */
[----:B------:R-:W2:Y:S04]  /*4320*/  @!P0 LDG.E.U8 R14, desc[UR18][R8.64] ;  /* 0x00000012080e8981 */ /* 0x000ea8000c1e1100 */
[----:B------:R0:W-:Y:S04]  /*4330*/  STL [R1+0x798], R10 ;  /* 0x0007980a01007387 */ /* 0x0001e80000100800 */
[----:B---3--:R1:W-:Y:S01]  /*4340*/  STL [R1+0x4e4], R12 ;  /* 0x0004e40c01007387 */ /* 0x0083e20000100800 */
[----:B0-----:R-:W-:Y:S02]  /*4350*/  @!P2 IMAD.MOV.U32 R10, RZ, RZ, R115 ;  /* 0x000000ffff0aa224 */ /* 0x001fe400078e0073 */
[----:B-1----:R-:W-:-:S03]  /*4360*/  IMAD.SHL.U32 R12, R36, 0x2, RZ ;  /* 0x00000002240c7824 */ /* 0x002fc600078e00ff */
[----:B------:R0:W3:Y:S01]  /*4370*/  @!P2 LDG.E.U8 R114, desc[UR18][R10.64] ;  /* 0x000000120a72a981 */ /* 0x0000e2000c1e1100 */
[----:B------:R-:W-:Y:S01]  /*4380*/  ISETP.GE.U32.AND P2, PT, R13, 0x7fffff66, PT ;  /* 0x7fffff660d00780c */ /* 0x000fe20003f46070 */
[----:B------:R-:W-:Y:S01]  /*4390*/  IMAD R13, R36, 0xa, RZ ;  /* 0x0000000a240d7824 */ /* 0x000fe200078e02ff */
[----:B0-----:R-:W-:-:S04]  /*43a0*/  IADD3 R10, P6, PT, R12, R2, RZ ;  /* 0x000000020c0a7210 */ /* 0x001fc80007fde0ff */
[----:B------:R-:W-:Y:S02]  /*43b0*/  LEA.HI.X.SX32 R11, R12, R3, 0x1, P6 ;  /* 0x000000030c0b7211 */ /* 0x000fe400030f0eff */
[----:B------:R-:W-:-:S04]  /*43c0*/  IADD3 R12, P6, PT, R13, R2, RZ ;  /* 0x000000020d0c7210 */ /* 0x000fc80007fde0ff */
[----:B------:R-:W-:-:S05]  /*43d0*/  LEA.HI.X.SX32 R13, R13, R3, 0x1, P6 ;  /* 0x000000030d0d7211 */ /* 0x000fca00030f0eff */
[----:B------:R0:W4:Y:S04]  /*43e0*/  @!P5 LDG.E.U8 R57, desc[UR18][R12.64] ;  /* 0x000000120c39d981 */ /* 0x000128000c1e1100 */
[----:B------:R-:W-:Y:S04]  /*43f0*/  STL [R1+0x9fc], R8 ;  /* 0x0009fc0801007387 */ /* 0x000fe80000100800 */
[----:B------:R-:W-:Y:S01]  /*4400*/  STL [R1+0x9f8], R9 ;  /* 0x0009f80901007387 */ /* 0x000fe20000100800 */
[----:B------:R-:W-:Y:S01]  /*4410*/  PRMT R113, RZ, 0x7610, R113 ;  /* 0x00007610ff717816 */ /* 0x000fe20000000071 */
[----:B------:R-:W-:-:S05]  /*4420*/  IMAD R135, R36, 0x12, RZ ;  /* 0x0000001224877824 */ /* 0x000fca00078e02ff */
[----:B------:R-:W4:Y:S01]  /*4430*/  @!P4 LDG.E.U8 R113, desc[UR18][R10.64] ;  /* 0x000000120a71c981 */ /* 0x000f22000c1e1100 */
[----:B------:R-:W-:-:S04]  /*4440*/  IADD3 R138, P6, PT, R135, R2, RZ ;  /* 0x00000002878a7210 */ /* 0x000fc80007fde0ff */
[----:B------:R-:W-:Y:S02]  /*4450*/  LEA.HI.X.SX32 R135, R135, R3, 0x1, P6 ;  /* 0x0000000387877211 */ /* 0x000fe400030f0eff */
[----:B------:R-:W-:Y:S01]  /*4460*/  PRMT R117, RZ, 0x7610, R117 ;  /* 0x00007610ff757816 */ /* 0x000fe20000000075 */
[----:B--2---:R1:W-:Y:S02]  /*4470*/  STL [R1+0x4f0], R14 ;  /* 0x0004f00e01007387 */ /* 0x0043e40000100800 */
[----:B-1----:R-:W-:-:S05]  /*4480*/  VIADD R14, R15, 0xffffffdd ;  /* 0xffffffdd0f0e7836 */ /* 0x002fca0000000000 */
[----:B------:R-:W-:Y:S01]  /*4490*/  ISETP.GE.U32.AND P0, PT, R14, 0x7fffff5e, PT ;  /* 0x7fffff5e0e00780c */ /* 0x000fe20003f06070 */
[----:B------:R-:W-:-:S05]  /*44a0*/  VIADD R14, R15, 0xffffffd5 ;  /* 0xffffffd50f0e7836 */ /* 0x000fca0000000000 */
[----:B------:R-:W-:Y:S01]  /*44b0*/  ISETP.GE.U32.AND P4, PT, R14, 0x7fffff56, PT ;  /* 0x7fffff560e00780c */ /* 0x000fe20003f86070 */
[----:B------:R-:W-:Y:S01]  /*44c0*/  IMAD R14, R36, 0x1a, RZ ;  /* 0x0000001a240e7824 */ /* 0x000fe200078e02ff */
[----:B------:R-:W-:Y:S01]  /*44d0*/  STL [R1+0xa04], R10 ;  /* 0x000a040a01007387 */ /* 0x000fe20000100800 */
[----:B------:R-:W-:-:S03]  /*44e0*/  VIADD R15, R15, 0xffffffcd ;  /* 0xffffffcd0f0f7836 */ /* 0x000fc60000000000 */
[----:B------:R-:W-:Y:S01]  /*44f0*/  IADD3 R160, P6, PT, R14, R2, RZ ;  /* 0x000000020ea07210 */ /* 0x000fe20007fde0ff */
[----:B------:R-:W-:Y:S04]  /*4500*/  STL [R1+0xa00], R11 ;  /* 0x000a000b01007387 */ /* 0x000fe80000100800 */
[----:B---3--:R-:W-:Y:S04]  /*4510*/  STL [R1+0x4c0], R114 ;  /* 0x0004c07201007387 */ /* 0x008fe80000100800 */
[----:B------:R0:W-:Y:S01]  /*4520*/  STL [R1+0xa0c], R12 ;  /* 0x000a0c0c01007387 */ /* 0x0001e20000100800 */
[----:B------:R-:W-:-:S03]  /*4530*/  ISETP.GE.U32.AND P5, PT, R15, 0x7fffff4e, PT ;  /* 0x7fffff4e0f00780c */ /* 0x000fc60003fa6070 */
[----:B------:R1:W-:Y:S01]  /*4540*/  STL [R1+0xa08], R13 ;  /* 0x000a080d01007387 */ /* 0x0003e20000100800 */
[----:B------:R-:W-:-:S03]  /*4550*/  @!P3 IMAD.MOV.U32 R15, RZ, RZ, R135 ;  /* 0x000000ffff0fb224 */ /* 0x000fc600078e0087 */
[----:B------:R-:W-:Y:S01]  /*4560*/  STL [R1+0x9c], R160 ;  /* 0x00009ca001007387 */ /* 0x000fe20000100800 */
[----:B0-----:R-:W0:Y:S03]  /*4570*/  LDC R12, c[0x0][0x3a0] ;  /* 0x0000e800ff0c7b82 */ /* 0x001e260000000800 */
[----:B----4-:R2:W-:Y:S01]  /*4580*/  STL [R1+0x4ac], R57 ;  /* 0x0004ac3901007387 */ /* 0x0105e20000100800 */
[----:B-1----:R-:W-:Y:S02]  /*4590*/  PRMT R13, RZ, 0x7610, R13 ;  /* 0x00007610ff0d7816 */ /* 0x002fe4000000000d */
[----:B--2---:R-:W-:Y:S01]  /*45a0*/  LEA.HI.X.SX32 R57, R14, R3, 0x1, P6 ;  /* 0x000000030e397211 */ /* 0x004fe200030f0eff */
[----:B------:R-:W-:-:S05]  /*45b0*/  @!P3 IMAD.MOV.U32 R14, RZ, RZ, R138 ;  /* 0x000000ffff0eb224 */ /* 0x000fca00078e008a */
[----:B------:R1:W2:Y:S02]  /*45c0*/  @!P3 LDG.E.U8 R13, desc[UR18][R14.64] ;  /* 0x000000120e0db981 */ /* 0x0002a4000c1e1100 */
[----:B-1----:R-:W-:Y:S02]  /*45d0*/  @!P2 IMAD.MOV.U32 R14, RZ, RZ, R160 ;  /* 0x000000ffff0ea224 */ /* 0x002fe400078e00a0 */
[----:B------:R-:W-:-:S05]  /*45e0*/  @!P2 IMAD.MOV.U32 R15, RZ, RZ, R57 ;  /* 0x000000ffff0fa224 */ /* 0x000fca00078e0039 */
[----:B------:R1:W3:Y:S01]  /*45f0*/  @!P2 LDG.E.U8 R117, desc[UR18][R14.64] ;  /* 0x000000120e75a981 */ /* 0x0002e2000c1e1100 */
[----:B------:R-:W-:Y:S02]  /*4600*/  IMAD.MOV.U32 R114, RZ, RZ, R16 ;  /* 0x000000ffff727224 */ /* 0x000fe400078e0010 */
[----:B------:R-:W-:Y:S01]  /*4610*/  IMAD R16, R36, 0x22, RZ ;  /* 0x0000002224107824 */ /* 0x000fe200078e02ff */
[----:B------:R-:W-:Y:S01]  /*4620*/  STL [R1+0xa14], R138 ;  /* 0x000a148a01007387 */ /* 0x000fe20000100800 */
[----:B------:R-:W-:-:S03]  /*4630*/  IMAD.MOV.U32 R115, RZ, RZ, R17 ;  /* 0x000000ffff737224 */ /* 0x000fc600078e0011 */
[----:B------:R-:W-:Y:S01]  /*4640*/  STL [R1+0xa10], R135 ;  /* 0x000a108701007387 */ /* 0x000fe20000100800 */
[----:B0-----:R-:W-:-:S03]  /*4650*/  VIADD R17, R12, 0xffffffc5 ;  /* 0xffffffc50c117836 */ /* 0x001fc60000000000 */
[----:B------:R-:W-:Y:S04]  /*4660*/  STL [R1+0x98], R57 ;  /* 0x0000983901007387 */ /* 0x000fe80000100800 */
[----:B------:R0:W-:Y:S01]  /*4670*/  STL [R1+0x4bc], R113 ;  /* 0x0004bc7101007387 */ /* 0x0001e20000100800 */
[----:B-1----:R-:W-:Y:S01]  /*4680*/  VIADD R14, R12, 0xffffffbd ;  /* 0xffffffbd0c0e7836 */ /* 0x002fe20000000000 */
[----:B------:R-:W-:Y:S01]  /*4690*/  ISETP.GE.U32.AND P3, PT, R17, 0x7fffff46, PT ;  /* 0x7fffff461100780c */ /* 0x000fe20003f66070 */
[----:B------:R-:W-:Y:S01]  /*46a0*/  IMAD R17, R36, 0x2a, RZ ;  /* 0x0000002a24117824 */ /* 0x000fe200078e02ff */
[----:B0-----:R-:W-:-:S04]  /*46b0*/  IADD3 R113, P6, PT, R16, R2, RZ ;  /* 0x0000000210717210 */ /* 0x001fc80007fde0ff */
[----:B------:R-:W-:Y:S02]  /*46c0*/  LEA.HI.X.SX32 R160, R16, R3, 0x1, P6 ;  /* 0x0000000310a07211 */ /* 0x000fe400030f0eff */
[----:B------:R-:W-:Y:S02]  /*46d0*/  PRMT R10, RZ, 0x7610, R10 ;  /* 0x00007610ff0a7816 */ /* 0x000fe4000000000a */
[----:B------:R-:W-:Y:S01]  /*46e0*/  ISETP.GE.U32.AND P2, PT, R14, 0x7fffff3e, PT ;  /* 0x7fffff3e0e00780c */ /* 0x000fe20003f46070 */
[----:B------:R-:W-:Y:S02]  /*46f0*/  @!P0 IMAD.MOV.U32 R14, RZ, RZ, R113 ;  /* 0x000000ffff0e8224 */ /* 0x000fe400078e0071 */
[----:B------:R-:W-:Y:S01]  /*4700*/  @!P0 IMAD.MOV.U32 R15, RZ, RZ, R160 ;  /* 0x000000ffff0f8224 */ /* 0x000fe200078e00a0 */
[----:B------:R-:W-:-:S04]  /*4710*/  PRMT R116, RZ, 0x7610, R116 ;  /* 0x00007610ff747816 */ /* 0x000fc80000000074 */
[----:B------:R0:W4:Y:S04]  /*4720*/  @!P0 LDG.E.U8 R10, desc[UR18][R14.64] ;  /* 0x000000120e0a8981 */ /* 0x000128000c1e1100 */
[----:B--2---:R-:W-:Y:S04]  /*4730*/  STL [R1+0xae8], R13 ;  /* 0x000ae80d01007387 */ /* 0x004fe80000100800 */
[----:B------:R-:W2:Y:S04]  /*4740*/  LDL.LU R57, [R1+0xc14] ;  /* 0x000c140001397983 */ /* 0x000ea80000300800 */
[----:B------:R-:W-:Y:S04]  /*4750*/  STL [R1+0xdc], R113 ;  /* 0x0000dc7101007387 */ /* 0x000fe80000100800 */
[----:B------:R-:W-:Y:S04]  /*4760*/  STL [R1+0xd8], R160 ;  /* 0x0000d8a001007387 */ /* 0x000fe80000100800 */
[----:B---3--:R1:W-:Y:S02]  /*4770*/  STL [R1+0x4e8], R117 ;  /* 0x0004e87501007387 */ /* 0x0083e40000100800 */
[----:B-1----:R-:W-:-:S04]  /*4780*/  IADD3 R117, P6, PT, R17, R2, RZ ;  /* 0x0000000211757210 */ /* 0x002fc80007fde0ff */
[----:B0-----:R-:W-:Y:S01]  /*4790*/  LEA.HI.X.SX32 R15, R17, R3, 0x1, P6 ;  /* 0x00000003110f7211 */ /* 0x001fe200030f0eff */
[----:B------:R-:W-:-:S05]  /*47a0*/  @!P4 IMAD.MOV.U32 R14, RZ, RZ, R117 ;  /* 0x000000ffff0ec224 */ /* 0x000fca00078e0075 */
[----:B------:R0:W3:Y:S01]  /*47b0*/  @!P4 LDG.E.U8 R116, desc[UR18][R14.64] ;  /* 0x000000120e74c981 */ /* 0x0000e2000c1e1100 */
[----:B------:R-:W-:-:S05]  /*47c0*/  VIADD R16, R12, 0xffffffb5 ;  /* 0xffffffb50c107836 */ /* 0x000fca0000000000 */
[----:B------:R-:W-:Y:S01]  /*47d0*/  ISETP.GE.U32.AND P0, PT, R16, 0x7fffff36, PT ;  /* 0x7fffff361000780c */ /* 0x000fe20003f06070 */
[C---:B------:R-:W-:Y:S01]  /*47e0*/  IMAD R16, R36.reuse, 0x32, RZ ;  /* 0x0000003224107824 */ /* 0x040fe200078e02ff */
[----:B------:R1:W-:Y:S01]  /*47f0*/  STL [R1+0x54c], R117 ;  /* 0x00054c7501007387 */ /* 0x0003e20000100800 */
[----:B------:R-:W-:-:S03]  /*4800*/  IMAD R17, R36, 0x3a, RZ ;  /* 0x0000003a24117824 */ /* 0x000fc600078e02ff */
[C---:B------:R-:W-:Y:S02]  /*4810*/  IADD3 R160, P6, PT, R16.reuse, R2, RZ ;  /* 0x0000000210a07210 */ /* 0x040fe40007fde0ff */
[----:B------:R-:W-:Y:S01]  /*4820*/  PRMT R11, RZ, 0x7610, R11 ;  /* 0x00007610ff0b7816 */ /* 0x000fe2000000000b */
[----:B----4-:R-:W-:Y:S04]  /*4830*/  STL [R1+0xb24], R10 ;  /* 0x000b240a01007387 */ /* 0x010fe80000100800 */
[----:B------:R0:W-:Y:S04]  /*4840*/  STL [R1+0x548], R15 ;  /* 0x0005480f01007387 */ /* 0x0001e80000100800 */
[----:B-1----:R-:W4:Y:S04]  /*4850*/  LDL.LU R117, [R1+0xc10] ;  /* 0x000c100001757983 */ /* 0x002f280000300800 */
[----:B------:R-:W-:Y:S01]  /*4860*/  STL [R1+0x58c], R160 ;  /* 0x00058ca001007387 */ /* 0x000fe20000100800 */
[----:B0-----:R-:W-:Y:S01]  /*4870*/  LEA.HI.X.SX32 R15, R16, R3, 0x1, P6 ;  /* 0x00000003100f7211 */ /* 0x001fe200030f0eff */
[----:B------:R-:W-:Y:S01]  /*4880*/  @!P5 IMAD.MOV.U32 R14, RZ, RZ, R160 ;  /* 0x000000ffff0ed224 */ /* 0x000fe200078e00a0 */
[----:B------:R-:W-:-:S04]  /*4890*/  PRMT R162, RZ, 0x7610, R162 ;  /* 0x00007610ffa27816 */ /* 0x000fc800000000a2 */
[----:B------:R0:W2:Y:S04]  /*48a0*/  @!P5 LDG.E.U8 R11, desc[UR18][R14.64] ;  /* 0x000000120e0bd981 */ /* 0x0000a8000c1e1100 */
[----:B---3--:R1:W-:Y:S02]  /*48b0*/  STL [R1+0x470], R116 ;  /* 0x0004707401007387 */ /* 0x0083e40000100800 */
[----:B-1----:R-:W-:-:S04]  /*48c0*/  IADD3 R116, P6, PT, R17, R2, RZ ;  /* 0x0000000211747210 */ /* 0x002fc80007fde0ff */
[----:B------:R-:W-:Y:S01]  /*48d0*/  LEA.HI.X.SX32 R17, R17, R3, 0x1, P6 ;  /* 0x0000000311117211 */ /* 0x000fe200030f0eff */
[----:B------:R1:W-:Y:S01]  /*48e0*/  STL [R1+0x588], R15 ;  /* 0x0005880f01007387 */ /* 0x0003e20000100800 */
[----:B0-----:R-:W-:-:S03]  /*48f0*/  @!P3 IMAD.MOV.U32 R14, RZ, RZ, R116 ;  /* 0x000000ffff0eb224 */ /* 0x001fc600078e0074 */
[----:B-1----:R-:W-:-:S05]  /*4900*/  @!P3 IMAD.MOV.U32 R15, RZ, RZ, R17 ;  /* 0x000000ffff0fb224 */ /* 0x002fca00078e0011 */
[----:B------:R0:W3:Y:S01]  /*4910*/  @!P3 LDG.E.U8 R162, desc[UR18][R14.64] ;  /* 0x000000120ea2b981 */ /* 0x0000e2000c1e1100 */
[----:B------:R-:W-:Y:S02]  /*4920*/  IMAD.MOV.U32 R113, RZ, RZ, R114 ;  /* 0x000000ffff717224 */ /* 0x000fe400078e0072 */
[----:B------:R-:W-:Y:S02]  /*4930*/  IMAD.MOV.U32 R114, RZ, RZ, R18 ;  /* 0x000000ffff727224 */ /* 0x000fe400078e0012 */
[----:B------:R-:W-:Y:S02]  /*4940*/  VIADD R18, R12, 0xffffffad ;  /* 0xffffffad0c127836 */ /* 0x000fe40000000000 */
[----:B------:R-:W-:-:S03]  /*4950*/  IMAD R16, R36, 0x42, RZ ;  /* 0x0000004224107824 */ /* 0x000fc600078e02ff */
[----:B------:R-:W-:Y:S01]  /*4960*/  ISETP.GE.U32.AND P4, PT, R18, 0x7fffff2e, PT ;  /* 0x7fffff2e1200780c */ /* 0x000fe20003f86070 */
[----:B------:R-:W-:Y:S01]  /*4970*/  VIADD R18, R12, 0xffffffa5 ;  /* 0xffffffa50c127836 */ /* 0x000fe20000000000 */
[----:B------:R-:W-:Y:S01]  /*4980*/  IADD3 R160, P6, PT, R16, R2, RZ ;  /* 0x0000000210a07210 */ /* 0x000fe20007fde0ff */
[----:B------:R1:W-:Y:S01]  /*4990*/  STL [R1+0x5cc], R116 ;  /* 0x0005cc7401007387 */ /* 0x0003e20000100800 */
[----:B0-----:R-:W-:Y:S02]  /*49a0*/  VIADD R14, R12, 0xffffff9d ;  /* 0xffffff9d0c0e7836 */ /* 0x001fe40000000000 */
[----:B------:R-:W-:Y:S01]  /*49b0*/  ISETP.GE.U32.AND P5, PT, R18, 0x7fffff26, PT ;  /* 0x7fffff261200780c */ /* 0x000fe20003fa6070 */
[----:B--2---:R-:W-:Y:S01]  /*49c0*/  STL [R1+0xb4c], R11 ;  /* 0x000b4c0b01007387 */ /* 0x004fe20000100800 */
[----:B------:R-:W-:-:S03]  /*49d0*/  LEA.HI.X.SX32 R18, R16, R3, 0x1, P6 ;  /* 0x0000000310127211 */ /* 0x000fc600030f0eff */
[----:B------:R0:W-:Y:S01]  /*49e0*/  STL [R1+0x5c8], R17 ;  /* 0x0005c81101007387 */ /* 0x0001e20000100800 */
[----:B------:R-:W-:-:S03]  /*49f0*/  PRMT R8, RZ, 0x7610, R8 ;  /* 0x00007610ff087816 */ /* 0x000fc60000000008 */
[----:B-1----:R-:W2:Y:S01]  /*4a00*/  LDL.LU R116, [R1+0xc0c] ;  /* 0x000c0c0001747983 */ /* 0x002ea20000300800 */
[----:B------:R-:W-:Y:S01]  /*4a10*/  ISETP.GE.U32.AND P3, PT, R14, 0x7fffff1e, PT ;  /* 0x7fffff1e0e00780c */ /* 0x000fe20003f66070 */
[----:B------:R-:W-:Y:S02]  /*4a20*/  @!P2 IMAD.MOV.U32 R14, RZ, RZ, R160 ;  /* 0x000000ffff0ea224 */ /* 0x000fe400078e00a0 */
[----:B------:R-:W-:Y:S01]  /*4a30*/  STL [R1+0x60c], R160 ;  /* 0x00060ca001007387 */ /* 0x000fe20000100800 */
[----:B0-----:R-:W-:-:S03]  /*4a40*/  IMAD R17, R36, 0x4a, RZ ;  /* 0x0000004a24117824 */ /* 0x001fc600078e02ff */
[----:B------:R-:W-:Y:S01]  /*4a50*/  STL [R1+0x608], R18 ;  /* 0x0006081201007387 */ /* 0x000fe20000100800 */
[----:B------:R-:W-:Y:S01]  /*4a60*/  @!P2 IMAD.MOV.U32 R15, RZ, RZ, R18 ;  /* 0x000000ffff0fa224 */ /* 0x000fe200078e0012 */
[----:B------:R-:W-:-:S04]  /*4a70*/  PRMT R161, RZ, 0x7610, R161 ;  /* 0x00007610ffa17816 */ /* 0x000fc800000000a1 */
[----:B------:R0:W2:Y:S04]  /*4a80*/  @!P2 LDG.E.U8 R8, desc[UR18][R14.64] ;  /* 0x000000120e08a981 */ /* 0x0000a8000c1e1100 */
        /* <DEDUP_REMOVED lines=8> */
[----:B------:R-:W-:Y:S01]  /*4b10*/  STL [R1+0x64c], R162 ;  /* 0x00064ca201007387 */ /* 0x000fe20000100800 */
[----:B------:R-:W-:-:S03]  /*4b20*/  IMAD R17, R36, 0x5a, RZ ;  /* 0x0000005a24117824 */ /* 0x000fc600078e02ff */
[C---:B------:R-:W-:Y:S01]  /*4b30*/  IADD3 R160, P6, PT, R16.reuse, R2, RZ ;  /* 0x0000000210a07210 */ /* 0x040fe20007fde0ff */
[----:B--2---:R-:W-:Y:S04]  /*4b40*/  STL [R1+0xb58], R8 ;  /* 0x000b580801007387 */ /* 0x004fe80000100800 */
[----:B------:R1:W-:Y:S04]  /*4b50*/  STL [R1+0x648], R15 ;  /* 0x0006480f01007387 */ /* 0x0003e80000100800 */
[----:B------:R-:W-:Y:S01]  /*4b60*/  STL [R1+0x68c], R160 ;  /* 0x00068ca001007387 */ /* 0x000fe20000100800 */
[----:B------:R-:W-:Y:S01]  /*4b70*/  PRMT R9, RZ, 0x7610, R9 ;  /* 0x00007610ff097816 */ /* 0x000fe20000000009 */
[----:B0-----:R-:W-:Y:S01]  /*4b80*/  @!P4 IMAD.MOV.U32 R14, RZ, RZ, R160 ;  /* 0x000000ffff0ec224 */ /* 0x001fe200078e00a0 */
[----:B-1----:R-:W-:-:S02]  /*4b90*/  LEA.HI.X.SX32 R15, R16, R3, 0x1, P6 ;  /* 0x00000003100f7211 */ /* 0x002fc400030f0eff */
[----:B------:R-:W-:-:S03]  /*4ba0*/  PRMT R152, RZ, 0x7610, R152 ;  /* 0x00007610ff987816 */ /* 0x000fc60000000098 */
        /* <DEDUP_REMOVED lines=8> */
[----:B------:R-:W-:Y:S02]  /*4c30*/  VIADD R18, R12, 0xffffff8d ;  /* 0xffffff8d0c127836 */ /* 0x000fe40000000000 */
[----:B------:R-:W-:-:S03]  /*4c40*/  IMAD R16, R36, 0x62, RZ ;  /* 0x0000006224107824 */ /* 0x000fc600078e02ff */
[----:B------:R-:W-:Y:S01]  /*4c50*/  ISETP.GE.U32.AND P0, PT, R18, 0x7fffff0e, PT ;  /* 0x7fffff0e1200780c */ /* 0x000fe20003f06070 */
[----:B------:R-:W-:Y:S01]  /*4c60*/  VIADD R18, R12, 0xffffff85 ;  /* 0xffffff850c127836 */ /* 0x000fe20000000000 */
[----:B------:R-:W-:Y:S01]  /*4c70*/  IADD3 R160, P6, PT, R16, R2, RZ ;  /* 0x0000000210a07210 */ /* 0x000fe20007fde0ff */
[----:B------:R-:W-:Y:S03]  /*4c80*/  STL [R1+0x6c4], R161 ;  /* 0x0006c4a101007387 */ /* 0x000fe60000100800 */
[----:B------:R-:W-:Y:S02]  /*4c90*/  ISETP.GE.U32.AND P4, PT, R18, 0x7fffff06, PT ;  /* 0x7fffff061200780c */ /* 0x000fe40003f86070 */
[----:B------:R-:W-:Y:S01]  /*4ca0*/  LEA.HI.X.SX32 R18, R16, R3, 0x1, P6 ;  /* 0x0000000310127211 */ /* 0x000fe200030f0eff */
[----:B--2---:R-:W-:Y:S01]  /*4cb0*/  STL [R1+0xb5c], R9 ;  /* 0x000b5c0901007387 */ /* 0x004fe20000100800 */
[----:B------:R-:W-:-:S02]  /*4cc0*/  IMAD R17, R36, 0x6a, RZ ;  /* 0x0000006a24117824 */ /* 0x000fc400078e02ff */
[----:B0-----:R-:W-:Y:S01]  /*4cd0*/  VIADD R14, R12, 0xfffffffc ;  /* 0xfffffffc0c0e7836 */ /* 0x001fe20000000000 */
[----:B------:R-:W-:Y:S04]  /*4ce0*/  STL [R1+0x6c0], R162 ;  /* 0x0006c0a201007387 */ /* 0x000fe80000100800 */
[----:B------:R-:W-:Y:S04]  /*4cf0*/  STL [R1+0x6fc], R160 ;  /* 0x0006fca001007387 */ /* 0x000fe80000100800 */
[----:B------:R-:W-:Y:S01]  /*4d00*/  STL [R1+0x6f8], R18 ;  /* 0x0006f81201007387 */ /* 0x000fe20000100800 */
[----:B------:R-:W-:Y:S01]  /*4d10*/  PRMT R132, RZ, 0x7610, R132 ;  /* 0x00007610ff847816 */ /* 0x000fe20000000084 */
[----:B------:R-:W-:Y:S01]  /*4d20*/  @!P3 IMAD.MOV.U32 R15, RZ, RZ, R18 ;  /* 0x000000ffff0fb224 */ /* 0x000fe200078e0012 */
[----:B------:R-:W-:Y:S01]  /*4d30*/  ISETP.GE.U32.AND P5, PT, R14, 0x7fffff7d, PT ;  /* 0x7fffff7d0e00780c */ /* 0x000fe20003fa6070 */
[----:B------:R-:W-:Y:S01]  /*4d40*/  @!P3 IMAD.MOV.U32 R14, RZ, RZ, R160 ;  /* 0x000000ffff0eb224 */ /* 0x000fe200078e00a0 */
[----:B------:R-:W-:-:S04]  /*4d50*/  PRMT R109, RZ, 0x7610, R109 ;  /* 0x00007610ff6d7816 */ /* 0x000fc8000000006d */
[----:B------:R0:W2:Y:S04]  /*4d60*/  @!P3 LDG.E.U8 R132, desc[UR18][R14.64] ;  /* 0x000000120e84b981 */ /* 0x0000a8000c1e1100 */
[----:B---3--:R1:W-:Y:S02]  /*4d70*/  STL [R1+0x46c], R152 ;  /* 0x00046c9801007387 */ /* 0x0083e40000100800 */
[----:B-1----:R-:W-:-:S04]  /*4d80*/  IADD3 R152, P6, PT, R17, R2, RZ ;  /* 0x0000000211987210 */ /* 0x002fc80007fde0ff */
[----:B------:R-:W-:Y:S01]  /*4d90*/  LEA.HI.X.SX32 R161, R17, R3, 0x1, P6 ;  /* 0x0000000311a17211 */ /* 0x000fe200030f0eff */
[----:B0-----:R-:W-:-:S04]  /*4da0*/  @!P2 IMAD.MOV.U32 R14, RZ, RZ, R152 ;  /* 0x000000ffff0ea224 */ /* 0x001fc800078e0098 */
[----:B------:R-:W-:-:S05]  /*4db0*/  @!P2 IMAD.MOV.U32 R15, RZ, RZ, R161 ;  /* 0x000000ffff0fa224 */ /* 0x000fca00078e00a1 */
[----:B------:R0:W3:Y:S01]  /*4dc0*/  @!P2 LDG.E.U8 R109, desc[UR18][R14.64] ;  /* 0x000000120e6da981 */ /* 0x0000e2000c1e1100 */
[----:B------:R-:W-:-:S05]  /*4dd0*/  VIADD R16, R12, 0xfffffff4 ;  /* 0xfffffff40c107836 */ /* 0x000fca0000000000 */
[----:B------:R-:W-:Y:S01]  /*4de0*/  ISETP.GE.U32.AND P3, PT, R16, 0x7fffff75, PT ;  /* 0x7fffff751000780c */ /* 0x000fe20003f66070 */
[C---:B------:R-:W-:Y:S01]  /*4df0*/  IMAD R16, R36.reuse, 0x72, RZ ;  /* 0x0000007224107824 */ /* 0x040fe200078e02ff */
[----:B------:R-:W-:Y:S01]  /*4e00*/  STL [R1+0x734], R152 ;  /* 0x0007349801007387 */ /* 0x000fe20000100800 */
[----:B------:R-:W-:-:S03]  /*4e10*/  IMAD R17, R36, 0x7a, RZ ;  /* 0x0000007a24117824 */ /* 0x000fc600078e02ff */
[----:B------:R-:W-:Y:S01]  /*4e20*/  IADD3 R160, P6, PT, R16, R2, RZ ;  /* 0x0000000210a07210 */ /* 0x000fe20007fde0ff */
[----:B--2---:R-:W-:Y:S04]  /*4e30*/  STL [R1+0xb60], R132 ;  /* 0x000b608401007387 */ /* 0x004fe80000100800 */
[----:B------:R1:W-:Y:S01]  /*4e40*/  STL [R1+0x730], R161 ;  /* 0x000730a101007387 */ /* 0x0003e20000100800 */
[----:B------:R-:W-:-:S03]  /*4e50*/  PRMT R159, RZ, 0x7610, R159 ;  /* 0x00007610ff9f7816 */ /* 0x000fc6000000009f */
[----:B------:R2:W-:Y:S01]  /*4e60*/  STL [R1+0x76c], R160 ;  /* 0x00076ca001007387 */ /* 0x0005e20000100800 */
[----:B0-----:R-:W-:Y:S01]  /*4e70*/  @!P0 IMAD.MOV.U32 R14, RZ, RZ, R160 ;  /* 0x000000ffff0e8224 */ /* 0x001fe200078e00a0 */
[----:B-1----:R-:W-:Y:S01]  /*4e80*/  LEA.HI.X.SX32 R161, R16, R3, 0x1, P6 ;  /* 0x0000000310a17211 */ /* 0x002fe200030f0eff */
[C---:B------:R-:W-:Y:S02]  /*4e90*/  VIADD R16, R12.reuse, 0xffffffe4 ;  /* 0xffffffe40c107836 */ /* 0x040fe40000000000 */
[----:B------:R-:W-:Y:S02]  /*4ea0*/  VIADD R18, R12, 0xffffffec ;  /* 0xffffffec0c127836 */ /* 0x000fe40000000000 */
[----:B------:R-:W-:Y:S01]  /*4eb0*/  @!P0 IMAD.MOV.U32 R15, RZ, RZ, R161 ;  /* 0x000000ffff0f8224 */ /* 0x000fe200078e00a1 */
[----:B------:R-:W-:Y:S02]  /*4ec0*/  PRMT R130, RZ, 0x7610, R130 ;  /* 0x00007610ff827816 */ /* 0x000fe40000000082 */
[----:B------:R-:W-:-:S02]  /*4ed0*/  ISETP.GE.U32.AND P2, PT, R18, 0x7fffff6d, PT ;  /* 0x7fffff6d1200780c */ /* 0x000fc40003f46070 */
[----:B------:R0:W4:Y:S01]  /*4ee0*/  @!P0 LDG.E.U8 R159, desc[UR18][R14.64] ;  /* 0x000000120e9f8981 */ /* 0x000122000c1e1100 */
[----:B------:R-:W-:Y:S01]  /*4ef0*/  ISETP.GE.U32.AND P0, PT, R16, 0x7fffff65, PT ;  /* 0x7fffff651000780c */ /* 0x000fe20003f06070 */
[C---:B------:R-:W-:Y:S01]  /*4f00*/  IMAD R18, R36.reuse, 0x3, RZ ;  /* 0x0000000324127824 */ /* 0x040fe200078e02ff */
[----:B------:R-:W-:Y:S01]  /*4f10*/  PRMT R108, RZ, 0x7610, R108 ;  /* 0x00007610ff6c7816 */ /* 0x000fe2000000006c */
[----:B--2---:R-:W-:Y:S02]  /*4f20*/  IMAD.MOV.U32 R160, RZ, RZ, R139 ;  /* 0x000000ffffa07224 */ /* 0x004fe400078e008b */
[----:B------:R-:W-:Y:S02]  /*4f30*/  IMAD R139, R36, 0x13, RZ ;  /* 0x00000013248b7824 */ /* 0x000fe400078e02ff */
[----:B------:R-:W-:Y:S02]  /*4f40*/  IMAD.MOV.U32 R162, RZ, RZ, R28 ;  /* 0x000000ffffa27224 */ /* 0x000fe400078e001c */
[----:B------:R-:W-:Y:S01]  /*4f50*/  IMAD.MOV.U32 R28, RZ, RZ, R146 ;  /* 0x000000ffff1c7224 */ /* 0x000fe200078e0092 */
[----:B------:R-:W-:-:S02]  /*4f60*/  PRMT R6, RZ, 0x7610, R6 ;  /* 0x00007610ff067816 */ /* 0x000fc40000000006 */
[----:B------:R-:W-:Y:S01]  /*4f70*/  PRMT R155, RZ, 0x7610, R155 ;  /* 0x00007610ff9b7816 */ /* 0x000fe2000000009b */
[----:B---3--:R1:W-:Y:S02]  /*4f80*/  STL [R1+0x424], R109 ;  /* 0x0004246d01007387 */ /* 0x0083e40000100800 */
[----:B-1----:R-:W-:-:S04]  /*4f90*/  IADD3 R109, P6, PT, R17, R2, RZ ;  /* 0x00000002116d7210 */ /* 0x002fc80007fde0ff */
[----:B------:R-:W-:Y:S01]  /*4fa0*/  LEA.HI.X.SX32 R152, R17, R3, 0x1, P6 ;  /* 0x0000000311987211 */ /* 0x000fe200030f0eff */
[----:B------:R-:W-:-:S04]  /*4fb0*/  @!P4 IMAD.MOV.U32 R16, RZ, RZ, R109 ;  /* 0x000000ffff10c224 */ /* 0x000fc800078e006d */
[----:B------:R-:W-:Y:S01]  /*4fc0*/  @!P4 IMAD.MOV.U32 R17, RZ, RZ, R152 ;  /* 0x000000ffff11c224 */ /* 0x000fe200078e0098 */
[----:B0-----:R-:W-:-:S04]  /*4fd0*/  IADD3 R14, P6, PT, R18, R2, RZ ;  /* 0x00000002120e7210 */ /* 0x001fc80007fde0ff */
[----:B------:R0:W2:Y:S01]  /*4fe0*/  @!P4 LDG.E.U8 R130, desc[UR18][R16.64] ;  /* 0x000000121082c981 */ /* 0x0000a2000c1e1100 */
[----:B------:R-:W-:Y:S01]  /*4ff0*/  LEA.HI.X.SX32 R15, R18, R3, 0x1, P6 ;  /* 0x00000003120f7211 */ /* 0x000fe200030f0eff */
[----:B------:R-:W-:-:S04]  /*5000*/  VIADD R18, R12, 0xffffffd4 ;  /* 0xffffffd40c127836 */ /* 0x000fc80000000000 */
[----:B------:R-:W3:Y:S01]  /*5010*/  @!P5 LDG.E.U8 R108, desc[UR18][R14.64] ;  /* 0x000000120e6cd981 */ /* 0x000ee2000c1e1100 */
[----:B0-----:R-:W-:Y:S02]  /*5020*/  VIADD R16, R12, 0xffffffdc ;  /* 0xffffffdc0c107836 */ /* 0x001fe40000000000 */
[----:B------:R-:W-:-:S03]  /*5030*/  IMAD R17, R36, 0xb, RZ ;  /* 0x0000000b24117824 */ /* 0x000fc600078e02ff */
[----:B------:R-:W-:Y:S02]  /*5040*/  ISETP.GE.U32.AND P4, PT, R16, 0x7fffff5d, PT ;  /* 0x7fffff5d1000780c */ /* 0x000fe40003f86070 */
[CC--:B------:R-:W-:Y:S02]  /*5050*/  IADD3 R16, P6, PT, R17.reuse, R2.reuse, RZ ;  /* 0x0000000211107210 */ /* 0x0c0fe40007fde0ff */
[----:B------:R-:W-:Y:S01]  /*5060*/  ISETP.GE.U32.AND P5, PT, R18, 0x7fffff55, PT ;  /* 0x7fffff551200780c */ /* 0x000fe20003fa6070 */
[----:B------:R-:W-:Y:S01]  /*5070*/  IMAD R18, R36, 0x1b, RZ ;  /* 0x0000001b24127824 */ /* 0x000fe200078e02ff */
[----:B------:R-:W-:Y:S01]  /*5080*/  LEA.HI.X.SX32 R17, R17, R3, 0x1, P6 ;  /* 0x0000000311117211 */ /* 0x000fe200030f0eff */
[----:B------:R-:W-:Y:S01]  /*5090*/  STL [R1+0x768], R161 ;  /* 0x000768a101007387 */ /* 0x000fe20000100800 */
[----:B------:R-:W-:-:S03]  /*50a0*/  IADD3 R146, P6, PT, R139, R2, RZ ;  /* 0x000000028b927210 */ /* 0x000fc60007fde0ff */
[----:B------:R0:W-:Y:S01]  /*50b0*/  STL [R1+0x7a4], R109 ;  /* 0x0007a46d01007387 */ /* 0x0001e20000100800 */
[----:B------:R-:W-:-:S03]  /*50c0*/  LEA.HI.X.SX32 R139, R139, R3, 0x1, P6 ;  /* 0x000000038b8b7211 */ /* 0x000fc600030f0eff */
[----:B------:R1:W-:Y:S04]  /*50d0*/  STL [R1+0x7a0], R152 ;  /* 0x0007a09801007387 */ /* 0x0003e80000100800 */
[----:B------:R-:W4:Y:S01]  /*50e0*/  @!P3 LDG.E.U8 R6, desc[UR18][R16.64] ;  /* 0x000000121006b981 */ /* 0x000f22000c1e1100 */
[----:B0-----:R-:W-:Y:S02]  /*50f0*/  IMAD.MOV.U32 R109, RZ, RZ, R19 ;  /* 0x000000ffff6d7224 */ /* 0x001fe400078e0013 */
[----:B------:R-:W-:Y:S01]  /*5100*/  VIADD R19, R12, 0xffffffcc ;  /* 0xffffffcc0c137836 */ /* 0x000fe20000000000 */
[----:B-1----:R-:W-:Y:S01]  /*5110*/  IADD3 R152, P6, PT, R18, R2, RZ ;  /* 0x0000000212987210 */ /* 0x002fe20007fde0ff */
[----:B------:R-:W-:-:S03]  /*5120*/  IMAD.MOV.U32 R161, RZ, RZ, R115 ;  /* 0x000000ffffa17224 */ /* 0x000fc600078e0073 */
[----:B------:R-:W-:Y:S01]  /*5130*/  ISETP.GE.U32.AND P3, PT, R19, 0x7fffff4d, PT ;  /* 0x7fffff4d1300780c */ /* 0x000fe20003f66070 */
[----:B------:R-:W-:Y:S01]  /*5140*/  @!P2 IMAD.MOV.U32 R19, RZ, RZ, R139 ;  /* 0x000000ffff13a224 */ /* 0x000fe200078e008b */
[----:B------:R-:W-:Y:S01]  /*5150*/  LEA.HI.X.SX32 R115, R18, R3, 0x1, P6 ;  /* 0x0000000312737211 */ /* 0x000fe200030f0eff */
[----:B------:R-:W-:-:S05]  /*5160*/  @!P2 IMAD.MOV.U32 R18, RZ, RZ, R146 ;  /* 0x000000ffff12a224 */ /* 0x000fca00078e0092 */
[----:B------:R0:W4:Y:S01]  /*5170*/  @!P2 LDG.E.U8 R155, desc[UR18][R18.64] ;  /* 0x00000012129ba981 */ /* 0x000122000c1e1100 */
[----:B------:R-:W-:Y:S01]  /*5180*/  PRMT R7, RZ, 0x7610, R7 ;  /* 0x00007610ff077816 */ /* 0x000fe20000000007 */
[----:B0-----:R-:W-:Y:S02]  /*5190*/  @!P0 IMAD.MOV.U32 R18, RZ, RZ, R152 ;  /* 0x000000ffff128224 */ /* 0x001fe400078e0098 */
[----:B------:R-:W-:-:S05]  /*51a0*/  @!P0 IMAD.MOV.U32 R19, RZ, RZ, R115 ;  /* 0x000000ffff138224 */ /* 0x000fca00078e0073 */
[----:B------:R0:W4:Y:S01]  /*51b0*/  @!P0 LDG.E.U8 R7, desc[UR18][R18.64] ;  /* 0x0000001212078981 */ /* 0x000122000c1e1100 */
[----:B------:R-:W-:Y:S01]  /*51c0*/  PRMT R154, RZ, 0x7610, R154 ;  /* 0x00007610ff9a7816 */ /* 0x000fe2000000009a */
[----:B0-----:R-:W-:-:S05]  /*51d0*/  VIADD R18, R12, 0xffffffbc ;  /* 0xffffffbc0c127836 */ /* 0x001fca0000000000 */
[----:B------:R-:W-:Y:S01]  /*51e0*/  ISETP.GE.U32.AND P0, PT, R18, 0x7fffff3d, PT ;  /* 0x7fffff3d1200780c */ /* 0x000fe20003f06070 */
[----:B--2---:R-:W-:Y:S04]  /*51f0*/  STL [R1+0xb6c], R130 ;  /* 0x000b6c8201007387 */ /* 0x004fe80000100800 */
[----:B---3--:R-:W-:Y:S04]  /*5200*/  STL [R1+0x3e8], R108 ;  /* 0x0003e86c01007387 */ /* 0x008fe80000100800 */
[----:B----4-:R0:W-:Y:S04]  /*5210*/  STL [R1+0x42c], R159 ;  /* 0x00042c9f01007387 */ /* 0x0101e80000100800 */
[----:B------:R-:W-:Y:S04]  /*5220*/  STL [R1+0xa1c], R14 ;  /* 0x000a1c0e01007387 */ /* 0x000fe80000100800 */
[----:B------:R-:W-:Y:S01]  /*5230*/  STL [R1+0xa18], R15 ;  /* 0x000a180f01007387 */ /* 0x000fe20000100800 */
[----:B0-----:R-:W-:-:S02]  /*5240*/  IMAD.MOV.U32 R159, RZ, RZ, R21 ;  /* 0x000000ffff9f7224 */ /* 0x001fc400078e0015 */
[----:B------:R-:W-:Y:S01]  /*5250*/  IMAD R21, R36, 0x23, RZ ;  /* 0x0000002324157824 */ /* 0x000fe200078e02ff */
[----:B------:R-:W-:Y:S04]  /*5260*/  STL [R1+0xb70], R6 ;  /* 0x000b700601007387 */ /* 0x000fe80000100800 */
[----:B------:R-:W-:Y:S04]  /*5270*/  STL [R1+0xa24], R16 ;  /* 0x000a241001007387 */ /* 0x000fe80000100800 */
[----:B------:R-:W-:Y:S04]  /*5280*/  STL [R1+0xa20], R17 ;  /* 0x000a201101007387 */ /* 0x000fe80000100800 */
[----:B------:R-:W-:Y:S04]  /*5290*/  STL [R1+0xa4], R152 ;  /* 0x0000a49801007387 */ /* 0x000fe80000100800 */
[----:B------:R-:W-:Y:S04]  /*52a0*/  STL [R1+0xa2c], R146 ;  /* 0x000a2c9201007387 */ /* 0x000fe80000100800 */
[----:B------:R-:W-:Y:S04]  /*52b0*/  STL [R1+0xa28], R139 ;  /* 0x000a288b01007387 */ /* 0x000fe80000100800 */
[----:B------:R-:W-:Y:S04]  /*52c0*/  STL [R1+0xa0], R115 ;  /* 0x0000a07301007387 */ /* 0x000fe80000100800 */
[----:B------:R0:W-:Y:S01]  /*52d0*/  STL [R1+0x3c0], R155 ;  /* 0x0003c09b01007387 */ /* 0x0001e20000100800 */
[----:B------:R-:W-:Y:S01]  /*52e0*/  IMAD.MOV.U32 R108, RZ, RZ, R113 ;  /* 0x000000ffff6c7224 */ /* 0x000fe200078e0071 */
[----:B0-----:R-:W-:-:S02]  /*52f0*/  IADD3 R155, P6, PT, R21, R2, RZ ;  /* 0x00000002159b7210 */ /* 0x001fc40007fde0ff */
[----:B------:R-:W2:Y:S02]  /*5300*/  LDL.LU R115, [R1+0xc08] ;  /* 0x000c080001737983 */ /* 0x000ea40000300800 */
[----:B------:R-:W-:Y:S01]  /*5310*/  LEA.HI.X.SX32 R19, R21, R3, 0x1, P6 ;  /* 0x0000000315137211 */ /* 0x000fe200030f0eff */
[----:B------:R-:W-:-:S05]  /*5320*/  @!P4 IMAD.MOV.U32 R18, RZ, RZ, R155 ;  /* 0x000000ffff12c224 */ /* 0x000fca00078e009b */
[----:B------:R0:W3:Y:S01]  /*5330*/  @!P4 LDG.E.U8 R154, desc[UR18][R18.64] ;  /* 0x00000012129ac981 */ /* 0x0000e2000c1e1100 */
[----:B------:R-:W-:Y:S02]  /*5340*/  IMAD.MOV.U32 R113, RZ, RZ, R20 ;  /* 0x000000ffff717224 */ /* 0x000fe400078e0014 */
[----:B------:R-:W-:-:S05]  /*5350*/  VIADD R20, R12, 0xffffffc4 ;  /* 0xffffffc40c147836 */ /* 0x000fca0000000000 */
[----:B------:R-:W-:Y:S01]  /*5360*/  ISETP.GE.U32.AND P2, PT, R20, 0x7fffff45, PT ;  /* 0x7fffff451400780c */ /* 0x000fe20003f46070 */
[----:B------:R-:W-:Y:S02]  /*5370*/  IMAD R20, R36, 0x2b, RZ ;  /* 0x0000002b24147824 */ /* 0x000fe400078e02ff */
[----:B------:R-:W-:-:S03]  /*5380*/  VIADD R21, R12, 0xffffffb4 ;  /* 0xffffffb40c157836 */ /* 0x000fc60000000000 */
[C---:B------:R-:W-:Y:S01]  /*5390*/  IADD3 R152, P6, PT, R20.reuse, R2, RZ ;  /* 0x0000000214987210 */ /* 0x040fe20007fde0ff */
[----:B------:R-:W-:Y:S01]  /*53a0*/  STL [R1+0xb78], R7 ;  /* 0x000b780701007387 */ /* 0x000fe20000100800 */
[----:B------:R-:W-:Y:S02]  /*53b0*/  ISETP.GE.U32.AND P4, PT, R21, 0x7fffff35, PT ;  /* 0x7fffff351500780c */ /* 0x000fe40003f86070 */
[----:B0-----:R-:W-:Y:S01]  /*53c0*/  LEA.HI.X.SX32 R18, R20, R3, 0x1, P6 ;  /* 0x0000000314127211 */ /* 0x001fe200030f0eff */
[----:B------:R-:W-:Y:S01]  /*53d0*/  STL [R1+0xe4], R155 ;  /* 0x0000e49b01007387 */ /* 0x000fe20000100800 */
[----:B------:R-:W-:-:S03]  /*53e0*/  IMAD R21, R36, 0x33, RZ ;  /* 0x0000003324157824 */ /* 0x000fc600078e02ff */
[----:B------:R0:W-:Y:S01]  /*53f0*/  STL [R1+0xe0], R19 ;  /* 0x0000e01301007387 */ /* 0x0001e20000100800 */
[----:B------:R-:W-:-:S03]  /*5400*/  PRMT R126, RZ, 0x7610, R126 ;  /* 0x00007610ff7e7816 */ /* 0x000fc6000000007e */
[----:B------:R-:W-:Y:S01]  /*5410*/  STL [R1+0x554], R152 ;  /* 0x0005549801007387 */ /* 0x000fe20000100800 */
[----:B0-----:R-:W-:Y:S01]  /*5420*/  @!P5 IMAD.MOV.U32 R19, RZ, RZ, R18 ;  /* 0x000000ffff13d224 */ /* 0x001fe200078e0012 */
[----:B------:R-:W-:Y:S02]  /*5430*/  PRMT R153, RZ, 0x7610, R153 ;  /* 0x00007610ff997816 */ /* 0x000fe40000000099 */
[----:B---3--:R0:W-:Y:S04]  /*5440*/  STL [R1+0x3b4], R154 ;  /* 0x0003b49a01007387 */ /* 0x0081e80000100800 */
[----:B------:R1:W-:Y:S01]  /*5450*/  STL [R1+0x550], R18 ;  /* 0x0005501201007387 */ /* 0x0003e20000100800 */
[----:B0-----:R-:W-:Y:S02]  /*5460*/  IMAD.MOV.U32 R154, RZ, RZ, R161 ;  /* 0x000000ffff9a7224 */ /* 0x001fe400078e00a1 */
[----:B------:R-:W-:Y:S01]  /*5470*/  IMAD.MOV.U32 R161, RZ, RZ, R114 ;  /* 0x000000ffffa17224 */ /* 0x000fe200078e0072 */
[----:B------:R-:W-:Y:S01]  /*5480*/  IADD3 R114, P6, PT, R21, R2, RZ ;  /* 0x0000000215727210 */ /* 0x000fe20007fde0ff */
[----:B-1----:R-:W-:-:S05]  /*5490*/  @!P5 IMAD.MOV.U32 R18, RZ, RZ, R152 ;  /* 0x000000ffff12d224 */ /* 0x002fca00078e0098 */
[----:B------:R0:W3:Y:S02]  /*54a0*/  @!P5 LDG.E.U8 R126, desc[UR18][R18.64] ;  /* 0x00000012127ed981 */ /* 0x0000e4000c1e1100 */
[----:B0-----:R-:W-:Y:S01]  /*54b0*/  LEA.HI.X.SX32 R19, R21, R3, 0x1, P6 ;  /* 0x0000000315137211 */ /* 0x001fe200030f0eff */
[----:B------:R-:W-:-:S05]  /*54c0*/  @!P3 IMAD.MOV.U32 R18, RZ, RZ, R114 ;  /* 0x000000ffff12b224 */ /* 0x000fca00078e0072 */
[----:B------:R0:W4:Y:S01]  /*54d0*/  @!P3 LDG.E.U8 R153, desc[UR18][R18.64] ;  /* 0x000000121299b981 */ /* 0x000122000c1e1100 */
[----:B------:R-:W-:-:S05]  /*54e0*/  IMAD R20, R36, 0x3b, RZ ;  /* 0x0000003b24147824 */ /* 0x000fca00078e02ff */
[----:B------:R-:W-:Y:S01]  /*54f0*/  IADD3 R152, P6, PT, R20, R2, RZ ;  /* 0x0000000214987210 */ /* 0x000fe20007fde0ff */
[----:B------:R-:W-:-:S03]  /*5500*/  IMAD.MOV.U32 R155, RZ, RZ, R159 ;  /* 0x000000ffff9b7224 */ /* 0x000fc600078e009f */
[----:B------:R-:W-:Y:S01]  /*5510*/  LEA.HI.X.SX32 R20, R20, R3, 0x1, P6 ;  /* 0x0000000314147211 */ /* 0x000fe200030f0eff */
[----:B------:R-:W-:Y:S01]  /*5520*/  IMAD.MOV.U32 R159, RZ, RZ, R108 ;  /* 0x000000ffff9f7224 */ /* 0x000fe200078e006c */
[----:B------:R-:W-:Y:S01]  /*5530*/  PRMT R125, RZ, 0x7610, R125 ;  /* 0x00007610ff7d7816 */ /* 0x000fe2000000007d */
[----:B------:R-:W-:Y:S02]  /*5540*/  IMAD.MOV.U32 R108, RZ, RZ, R22 ;  /* 0x000000ffff6c7224 */ /* 0x000fe400078e0016 */
[----:B------:R-:W-:Y:S02]  /*5550*/  VIADD R22, R12, 0xffffffac ;  /* 0xffffffac0c167836 */ /* 0x000fe40000000000 */
[----:B0-----:R-:W-:Y:S02]  /*5560*/  @!P2 IMAD.MOV.U32 R18, RZ, RZ, R152 ;  /* 0x000000ffff12a224 */ /* 0x001fe400078e0098 */
[----:B------:R-:W-:Y:S01]  /*5570*/  IMAD R21, R36, 0x43, RZ ;  /* 0x0000004324157824 */ /* 0x000fe200078e02ff */
[----:B------:R-:W-:Y:S01]  /*5580*/  ISETP.GE.U32.AND P5, PT, R22, 0x7fffff2d, PT ;  /* 0x7fffff2d1600780c */ /* 0x000fe20003fa6070 */
[----:B------:R-:W-:-:S05]  /*5590*/  VIADD R22, R12, 0xffffffa4 ;  /* 0xffffffa40c167836 */ /* 0x000fca0000000000 */
[----:B------:R-:W-:Y:S02]  /*55a0*/  ISETP.GE.U32.AND P3, PT, R22, 0x7fffff25, PT ;  /* 0x7fffff251600780c */ /* 0x000fe40003f66070 */
[----:B------:R-:W-:Y:S01]  /*55b0*/  PRMT R22, RZ, 0x7610, R22 ;  /* 0x00007610ff167816 */ /* 0x000fe20000000016 */
[----:B---3--:R-:W-:Y:S04]  /*55c0*/  STL [R1+0xb80], R126 ;  /* 0x000b807e01007387 */ /* 0x008fe80000100800 */
[----:B------:R0:W-:Y:S04]  /*55d0*/  STL [R1+0x594], R114 ;  /* 0x0005947201007387 */ /* 0x0001e80000100800 */
[----:B------:R1:W-:Y:S04]  /*55e0*/  STL [R1+0x590], R19 ;  /* 0x0005901301007387 */ /* 0x0003e80000100800 */
[----:B------:R-:W-:Y:S04]  /*55f0*/  STL [R1+0x5d4], R152 ;  /* 0x0005d49801007387 */ /* 0x000fe80000100800 */
[----:B0-----:R-:W3:Y:S01]  /*5600*/  LDL.LU R114, [R1+0xc04] ;  /* 0x000c040001727983 */ /* 0x001ee20000300800 */
[----:B-1----:R-:W-:-:S03]  /*5610*/  @!P2 IMAD.MOV.U32 R19, RZ, RZ, R20 ;  /* 0x000000ffff13a224 */ /* 0x002fc600078e0014 */
[----:B------:R-:W-:Y:S04]  /*5620*/  STL [R1+0x5d0], R20 ;  /* 0x0005d01401007387 */ /* 0x000fe80000100800 */
[----:B----4-:R0:W-:Y:S04]  /*5630*/  STL [R1+0x3ac], R153 ;  /* 0x0003ac9901007387 */ /* 0x0101e80000100800 */
[----:B------:R1:W4:Y:S01]  /*5640*/  @!P2 LDG.E.U8 R125, desc[UR18][R18.64] ;  /* 0x00000012127da981 */ /* 0x000322000c1e1100 */
[----:B0-----:R-:W-:Y:S02]  /*5650*/  IMAD.MOV.U32 R153, RZ, RZ, R159 ;  /* 0x000000ffff997224 */ /* 0x001fe400078e009f */
[----:B------:R-:W-:-:S02]  /*5660*/  IMAD.MOV.U32 R159, RZ, RZ, R108 ;  /* 0x000000ffff9f7224 */ /* 0x000fc400078e006c */
[----:B------:R-:W-:Y:S01]  /*5670*/  IMAD.MOV.U32 R108, RZ, RZ, R113 ;  /* 0x000000ffff6c7224 */ /* 0x000fe200078e0071 */
[----:B------:R-:W-:Y:S01]  /*5680*/  IADD3 R113, P6, PT, R21, R2, RZ ;  /* 0x0000000215717210 */ /* 0x000fe20007fde0ff */
[----:B-1----:R-:W-:-:S03]  /*5690*/  VIADD R18, R12, 0xffffff9c ;  /* 0xffffff9c0c127836 */ /* 0x002fc60000000000 */
[----:B------:R-:W-:Y:S02]  /*56a0*/  LEA.HI.X.SX32 R19, R21, R3, 0x1, P6 ;  /* 0x0000000315137211 */ /* 0x000fe400030f0eff */
[----:B------:R-:W-:Y:S01]  /*56b0*/  ISETP.GE.U32.AND P2, PT, R18, 0x7fffff1d, PT ;  /* 0x7fffff1d1200780c */ /* 0x000fe20003f46070 */
[----:B------:R-:W-:-:S05]  /*56c0*/  @!P0 IMAD.MOV.U32 R18, RZ, RZ, R113 ;  /* 0x000000ffff128224 */ /* 0x000fca00078e0071 */
[----:B------:R0:W2:Y:S01]  /*56d0*/  @!P0 LDG.E.U8 R22, desc[UR18][R18.64] ;  /* 0x0000001212168981 */ /* 0x0000a2000c1e1100 */
[----:B------:R-:W-:Y:S02]  /*56e0*/  IMAD R20, R36, 0x4b, RZ ;  /* 0x0000004b24147824 */ /* 0x000fe400078e02ff */
[----:B------:R-:W-:-:S03]  /*56f0*/  VIADD R21, R12, 0xffffff94 ;  /* 0xffffff940c157836 */ /* 0x000fc60000000000 */
[----:B------:R-:W-:Y:S02]  /*5700*/  IADD3 R152, P6, PT, R20, R2, RZ ;  /* 0x0000000214987210 */ /* 0x000fe40007fde0ff */
[----:B------:R-:W-:Y:S01]  /*5710*/  ISETP.GE.U32.AND P0, PT, R21, 0x7fffff15, PT ;  /* 0x7fffff151500780c */ /* 0x000fe20003f06070 */
[----:B------:R-:W-:Y:S01]  /*5720*/  IMAD R21, R36, 0x53, RZ ;  /* 0x0000005324157824 */ /* 0x000fe200078e02ff */
[----:B------:R-:W-:Y:S01]  /*5730*/  PRMT R4, RZ, 0x7610, R4 ;  /* 0x00007610ff047816 */ /* 0x000fe20000000004 */
[----:B0-----:R-:W-:Y:S01]  /*5740*/  @!P4 IMAD.MOV.U32 R18, RZ, RZ, R152 ;  /* 0x000000ffff12c224 */ /* 0x001fe200078e0098 */
[----:B------:R-:W-:Y:S01]  /*5750*/  PRMT R151, RZ, 0x7610, R151 ;  /* 0x00007610ff977816 */ /* 0x000fe20000000097 */
[----:B----4-:R-:W-:Y:S04]  /*5760*/  STL [R1+0xb88], R125 ;  /* 0x000b887d01007387 */ /* 0x010fe80000100800 */
[----:B------:R-:W-:Y:S04]  /*5770*/  STL [R1+0x614], R113 ;  /* 0x0006147101007387 */ /* 0x000fe80000100800 */
[----:B------:R0:W-:Y:S04]  /*5780*/  STL [R1+0x610], R19 ;  /* 0x0006101301007387 */ /* 0x0001e80000100800 */
[----:B------:R-:W-:Y:S01]  /*5790*/  STL [R1+0x654], R152 ;  /* 0x0006549801007387 */ /* 0x000fe20000100800 */
[----:B0-----:R-:W-:-:S02]  /*57a0*/  LEA.HI.X.SX32 R19, R20, R3, 0x1, P6 ;  /* 0x0000000314137211 */ /* 0x001fc400030f0eff */
[----:B------:R-:W-:-:S03]  /*57b0*/  IADD3 R113, P6, PT, R21, R2, RZ ;  /* 0x0000000215717210 */ /* 0x000fc60007fde0ff */
[----:B------:R0:W4:Y:S04]  /*57c0*/  @!P4 LDG.E.U8 R4, desc[UR18][R18.64] ;  /* 0x000000121204c981 */ /* 0x000128000c1e1100 */
[----:B--2---:R-:W-:Y:S04]  /*57d0*/  STL [R1+0x37c], R22 ;  /* 0x00037c1601007387 */ /* 0x004fe80000100800 */
[----:B------:R1:W-:Y:S01]  /*57e0*/  STL [R1+0x650], R19 ;  /* 0x0006501301007387 */ /* 0x0003e20000100800 */
[----:B0-----:R-:W-:Y:S01]  /*57f0*/  @!P5 IMAD.MOV.U32 R18, RZ, RZ, R113 ;  /* 0x000000ffff12d224 */ /* 0x001fe200078e0071 */
[----:B-1----:R-:W-:-:S05]  /*5800*/  LEA.HI.X.SX32 R19, R21, R3, 0x1, P6 ;  /* 0x0000000315137211 */ /* 0x002fca00030f0eff */
[----:B------:R0:W2:Y:S01]  /*5810*/  @!P5 LDG.E.U8 R151, desc[UR18][R18.64] ;  /* 0x000000121297d981 */ /* 0x0000a2000c1e1100 */
[----:B------:R-:W-:Y:S02]  /*5820*/  IMAD R20, R36, 0x5b, RZ ;  /* 0x0000005b24147824 */ /* 0x000fe400078e02ff */
[----:B------:R-:W-:Y:S02]  /*5830*/  IMAD.MOV.U32 R152, RZ, RZ, R159 ;  /* 0x000000ffff987224 */ /* 0x000fe400078e009f */
[----:B------:R-:W-:Y:S01]  /*5840*/  IMAD.MOV.U32 R159, RZ, RZ, R109 ;  /* 0x000000ffff9f7224 */ /* 0x000fe200078e006d */
[C---:B------:R-:W-:Y:S01]  /*5850*/  IADD3 R109, P6, PT, R20.reuse, R2, RZ ;  /* 0x00000002146d7210 */ /* 0x040fe20007fde0ff */
[----:B------:R1:W-:Y:S03]  /*5860*/  STL [R1+0x694], R113 ;  /* 0x0006947101007387 */ /* 0x0003e60000100800 */
[----:B------:R-:W-:Y:S01]  /*5870*/  LEA.HI.X.SX32 R20, R20, R3, 0x1, P6 ;  /* 0x0000000314147211 */ /* 0x000fe200030f0eff */
[----:B------:R-:W-:Y:S01]  /*5880*/  VIADD R22, R12, 0xffffff8c ;  /* 0xffffff8c0c167836 */ /* 0x000fe20000000000 */
[----:B------:R-:W-:Y:S01]  /*5890*/  PRMT R148, RZ, 0x7610, R148 ;  /* 0x00007610ff947816 */ /* 0x000fe20000000094 */
[----:B0-----:R-:W-:-:S02]  /*58a0*/  @!P3 IMAD.MOV.U32 R18, RZ, RZ, R109 ;  /* 0x000000ffff12b224 */ /* 0x001fc400078e006d */
[----:B------:R-:W-:Y:S01]  /*58b0*/  IMAD R21, R36, 0x63, RZ ;  /* 0x0000006324157824 */ /* 0x000fe200078e02ff */
[----:B------:R-:W-:Y:S01]  /*58c0*/  ISETP.GE.U32.AND P4, PT, R22, 0x7fffff0d, PT ;  /* 0x7fffff0d1600780c */ /* 0x000fe20003f86070 */
[----:B------:R-:W-:-:S05]  /*58d0*/  VIADD R22, R12, 0xffffff84 ;  /* 0xffffff840c167836 */ /* 0x000fca0000000000 */
[----:B------:R-:W-:Y:S02]  /*58e0*/  ISETP.GE.U32.AND P5, PT, R22, 0x7fffff05, PT ;  /* 0x7fffff051600780c */ /* 0x000fe40003fa6070 */
[----:B------:R-:W-:Y:S01]  /*58f0*/  PRMT R22, RZ, 0x7610, R22 ;  /* 0x00007610ff167816 */ /* 0x000fe20000000016 */
[----:B----4-:R-:W-:Y:S04]  /*5900*/  STL [R1+0xb8c], R4 ;  /* 0x000b8c0401007387 */ /* 0x010fe80000100800 */
[----:B------:R0:W-:Y:S04]  /*5910*/  STL [R1+0x690], R19 ;  /* 0x0006901301007387 */ /* 0x0001e80000100800 */
[----:B------:R-:W-:Y:S04]  /*5920*/  STL [R1+0x6cc], R109 ;  /* 0x0006cc6d01007387 */ /* 0x000fe80000100800 */
[----:B-1----:R-:W4:Y:S01]  /*5930*/  LDL.LU R113, [R1+0xc00] ;  /* 0x000c000001717983 */ /* 0x002f220000300800 */
[----:B0-----:R-:W-:-:S03]  /*5940*/  @!P3 IMAD.MOV.U32 R19, RZ, RZ, R20 ;  /* 0x000000ffff13b224 */ /* 0x001fc600078e0014 */
[----:B------:R0:W-:Y:S04]  /*5950*/  STL [R1+0x6c8], R20 ;  /* 0x0006c81401007387 */ /* 0x0001e80000100800 */
[----:B------:R1:W3:Y:S04]  /*5960*/  @!P3 LDG.E.U8 R148, desc[UR18][R18.64] ;  /* 0x000000121294b981 */ /* 0x0002e8000c1e1100 */
[----:B--2---:R2:W-:Y:S01]  /*5970*/  STL [R1+0x370], R151 ;  /* 0x0003709701007387 */ /* 0x0045e20000100800 */
[----:B0-----:R-:W-:-:S03]  /*5980*/  IMAD R20, R36, 0x6b, RZ ;  /* 0x0000006b24147824 */ /* 0x001fc600078e02ff */
[----:B------:R-:W4:Y:S01]  /*5990*/  LDL.LU R109, [R1+0xbfc] ;  /* 0x000bfc00016d7983 */ /* 0x000f220000300800 */
[----:B-1----:R-:W-:Y:S01]  /*59a0*/  VIADD R18, R12, 0xfffffffb ;  /* 0xfffffffb0c127836 */ /* 0x002fe20000000000 */
[----:B--2---:R-:W-:-:S04]  /*59b0*/  IADD3 R151, P6, PT, R21, R2, RZ ;  /* 0x0000000215977210 */ /* 0x004fc80007fde0ff */
[----:B------:R-:W-:Y:S02]  /*59c0*/  ISETP.GE.U32.AND P3, PT, R18, 0x7fffff7c, PT ;  /* 0x7fffff7c1200780c */ /* 0x000fe40003f66070 */
[----:B------:R-:W-:Y:S01]  /*59d0*/  LEA.HI.X.SX32 R19, R21, R3, 0x1, P6 ;  /* 0x0000000315137211 */ /* 0x000fe200030f0eff */
[----:B------:R-:W-:-:S05]  /*59e0*/  @!P2 IMAD.MOV.U32 R18, RZ, RZ, R151 ;  /* 0x000000ffff12a224 */ /* 0x000fca00078e0097 */
[----:B------:R0:W2:Y:S04]  /*59f0*/  @!P2 LDG.E.U8 R22, desc[UR18][R18.64] ;  /* 0x000000121216a981 */ /* 0x0000a8000c1e1100 */
[----:B------:R-:W-:Y:S04]  /*5a00*/  STL [R1+0x704], R151 ;  /* 0x0007049701007387 */ /* 0x000fe80000100800 */
[----:B------:R-:W-:Y:S01]  /*5a10*/  STL [R1+0x700], R19 ;  /* 0x0007001301007387 */ /* 0x000fe20000100800 */
[----:B------:R-:W-:-:S03]  /*5a20*/  PRMT R147, RZ, 0x7610, R147 ;  /* 0x00007610ff937816 */ /* 0x000fc60000000093 */
[----:B---3--:R1:W-:Y:S02]  /*5a30*/  STL [R1+0x3a4], R148 ;  /* 0x0003a49401007387 */ /* 0x0083e40000100800 */
[----:B-1----:R-:W-:-:S04]  /*5a40*/  IADD3 R148, P6, PT, R20, R2, RZ ;  /* 0x0000000214947210 */ /* 0x002fc80007fde0ff */
[----:B0-----:R-:W-:Y:S01]  /*5a50*/  LEA.HI.X.SX32 R18, R20, R3, 0x1, P6 ;  /* 0x0000000314127211 */ /* 0x001fe200030f0eff */
[----:B------:R-:W-:Y:S04]  /*5a60*/  STL [R1+0x73c], R148 ;  /* 0x00073c9401007387 */ /* 0x000fe80000100800 */
[----:B------:R-:W-:Y:S01]  /*5a70*/  @!P0 IMAD.MOV.U32 R19, RZ, RZ, R18 ;  /* 0x000000ffff138224 */ /* 0x000fe200078e0012 */
[----:B--2---:R-:W-:Y:S04]  /*5a80*/  STL [R1+0x33c], R22 ;  /* 0x00033c1601007387 */ /* 0x004fe80000100800 */
[----:B------:R0:W-:Y:S02]  /*5a90*/  STL [R1+0x738], R18 ;  /* 0x0007381201007387 */ /* 0x0001e40000100800 */
[----:B0-----:R-:W-:-:S05]  /*5aa0*/  @!P0 IMAD.MOV.U32 R18, RZ, RZ, R148 ;  /* 0x000000ffff128224 */ /* 0x001fca00078e0094 */
[----:B------:R0:W2:Y:S01]  /*5ab0*/  @!P0 LDG.E.U8 R147, desc[UR18][R18.64] ;  /* 0x0000001212938981 */ /* 0x0000a2000c1e1100 */
[----:B------:R-:W-:-:S05]  /*5ac0*/  VIADD R21, R12, 0xfffffff3 ;  /* 0xfffffff30c157836 */ /* 0x000fca0000000000 */
[----:B------:R-:W-:Y:S01]  /*5ad0*/  ISETP.GE.U32.AND P2, PT, R21, 0x7fffff74, PT ;  /* 0x7fffff741500780c */ /* 0x000fe20003f46070 */
[C---:B------:R-:W-:Y:S02]  /*5ae0*/  IMAD R21, R36.reuse, 0x73, RZ ;  /* 0x0000007324157824 */ /* 0x040fe400078e02ff */
[----:B------:R-:W-:-:S03]  /*5af0*/  IMAD R20, R36, 0x7b, RZ ;  /* 0x0000007b24147824 */ /* 0x000fc600078e02ff */
[C---:B------:R-:W-:Y:S02]  /*5b00*/  IADD3 R151, P6, PT, R21.reuse, R2, RZ ;  /* 0x0000000215977210 */ /* 0x040fe40007fde0ff */
[----:B------:R-:W-:Y:S02]  /*5b10*/  PRMT R149, RZ, 0x7610, R149 ;  /* 0x00007610ff957816 */ /* 0x000fe40000000095 */
[----:B0-----:R-:W-:Y:S01]  /*5b20*/  LEA.HI.X.SX32 R19, R21, R3, 0x1, P6 ;  /* 0x0000000315137211 */ /* 0x001fe200030f0eff */
[----:B------:R-:W-:Y:S01]  /*5b30*/  STL [R1+0x774], R151 ;  /* 0x0007749701007387 */ /* 0x000fe20000100800 */
[----:B------:R-:W-:Y:S02]  /*5b40*/  @!P4 IMAD.MOV.U32 R18, RZ, RZ, R151 ;  /* 0x000000ffff12c224 */ /* 0x000fe400078e0097 */
[C---:B------:R-:W-:Y:S02]  /*5b50*/  VIADD R21, R12.reuse, 0xffffffe3 ;  /* 0xffffffe30c157836 */ /* 0x040fe40000000000 */
[----:B------:R-:W-:Y:S01]  /*5b60*/  VIADD R22, R12, 0xffffffeb ;  /* 0xffffffeb0c167836 */ /* 0x000fe20000000000 */
[----:B------:R0:W3:Y:S01]  /*5b70*/  @!P4 LDG.E.U8 R149, desc[UR18][R18.64] ;  /* 0x000000121295c981 */ /* 0x0000e2000c1e1100 */
[----:B------:R-:W-:-:S02]  /*5b80*/  PRMT R145, RZ, 0x7610, R145 ;  /* 0x00007610ff917816 */ /* 0x000fc40000000091 */
[----:B------:R-:W-:Y:S02]  /*5b90*/  ISETP.GE.U32.AND P4, PT, R21, 0x7fffff64, PT ;  /* 0x7fffff641500780c */ /* 0x000fe40003f86070 */
[----:B------:R-:W-:Y:S01]  /*5ba0*/  ISETP.GE.U32.AND P0, PT, R22, 0x7fffff6c, PT ;  /* 0x7fffff6c1600780c */ /* 0x000fe20003f06070 */
[----:B------:R-:W-:Y:S01]  /*5bb0*/  IMAD.SHL.U32 R22, R36, 0x4, RZ ;  /* 0x0000000424167824 */ /* 0x000fe200078e00ff */
[----:B------:R-:W-:Y:S01]  /*5bc0*/  PRMT R144, RZ, 0x7610, R144 ;  /* 0x00007610ff907816 */ /* 0x000fe20000000090 */
[----:B--2---:R1:W-:Y:S02]  /*5bd0*/  STL [R1+0x32c], R147 ;  /* 0x00032c9301007387 */ /* 0x0043e40000100800 */
[----:B-1----:R-:W-:-:S04]  /*5be0*/  IADD3 R147, P6, PT, R20, R2, RZ ;  /* 0x0000000214937210 */ /* 0x002fc80007fde0ff */
[----:B------:R-:W-:Y:S01]  /*5bf0*/  LEA.HI.X.SX32 R148, R20, R3, 0x1, P6 ;  /* 0x0000000314947211 */ /* 0x000fe200030f0eff */
[----:B------:R-:W-:-:S04]  /*5c00*/  @!P5 IMAD.MOV.U32 R20, RZ, RZ, R147 ;  /* 0x000000ffff14d224 */ /* 0x000fc800078e0093 */
[----:B------:R-:W-:Y:S01]  /*5c10*/  @!P5 IMAD.MOV.U32 R21, RZ, RZ, R148 ;  /* 0x000000ffff15d224 */ /* 0x000fe200078e0094 */
[----:B0-----:R-:W-:-:S04]  /*5c20*/  IADD3 R18, P6, PT, R22, R2, RZ ;  /* 0x0000000216127210 */ /* 0x001fc80007fde0ff */
[----:B------:R0:W2:Y:S04]  /*5c30*/  @!P5 LDG.E.U8 R145, desc[UR18][R20.64] ;  /* 0x000000121491d981 */ /* 0x0000a8000c1e1100 */
[----:B------:R1:W-:Y:S01]  /*5c40*/  STL [R1+0x770], R19 ;  /* 0x0007701301007387 */ /* 0x0003e20000100800 */
[----:B0-----:R-:W-:Y:S02]  /*5c50*/  VIADD R20, R12, 0xffffffdb ;  /* 0xffffffdb0c147836 */ /* 0x001fe40000000000 */
[----:B------:R-:W-:Y:S01]  /*5c60*/  IMAD R21, R36, 0xc, RZ ;  /* 0x0000000c24157824 */ /* 0x000fe200078e02ff */
[----:B-1----:R-:W-:Y:S02]  /*5c70*/  LEA.HI.X.SX32 R19, R22, R3, 0x1, P6 ;  /* 0x0000000316137211 */ /* 0x002fe400030f0eff */
[----:B------:R-:W-:-:S02]  /*5c80*/  ISETP.GE.U32.AND P5, PT, R20, 0x7fffff5c, PT ;  /* 0x7fffff5c1400780c */ /* 0x000fc40003fa6070 */
[C---:B------:R-:W-:Y:S01]  /*5c90*/  IADD3 R20, P6, PT, R21.reuse, R2, RZ ;  /* 0x0000000215147210 */ /* 0x040fe20007fde0ff */
[----:B------:R-:W2:Y:S03]  /*5ca0*/  @!P3 LDG.E.U8 R23, desc[UR18][R18.64] ;  /* 0x000000121217b981 */ /* 0x000ea6000c1e1100 */
[----:B------:R-:W-:-:S05]  /*5cb0*/  LEA.HI.X.SX32 R21, R21, R3, 0x1, P6 ;  /* 0x0000000315157211 */ /* 0x000fca00030f0eff */
[----:B------:R-:W4:Y:S01]  /*5cc0*/  @!P2 LDG.E.U8 R144, desc[UR18][R20.64] ;  /* 0x000000121490a981 */ /* 0x000f22000c1e1100 */
[----:B------:R-:W-:-:S03]  /*5cd0*/  VIADD R22, R12, 0xffffffd3 ;  /* 0xffffffd30c167836 */ /* 0x000fc60000000000 */
[----:B------:R-:W-:Y:S04]  /*5ce0*/  STL [R1+0x7ac], R147 ;  /* 0x0007ac9301007387 */ /* 0x000fe80000100800 */
[----:B------:R-:W-:Y:S04]  /*5cf0*/  STL [R1+0x7a8], R148 ;  /* 0x0007a89401007387 */ /* 0x000fe80000100800 */
[----:B---3--:R0:W-:Y:S01]  /*5d00*/  STL [R1+0x324], R149 ;  /* 0x0003249501007387 */ /* 0x0081e20000100800 */
[----:B------:R-:W-:Y:S01]  /*5d10*/  IMAD.MOV.U32 R151, RZ, RZ, R156 ;  /* 0x000000ffff977224 */ /* 0x000fe200078e009c */
[----:B------:R-:W-:-:S02]  /*5d20*/  ISETP.GE.U32.AND P3, PT, R22, 0x7fffff54, PT ;  /* 0x7fffff541600780c */ /* 0x000fc40003f66070 */
[----:B------:R-:W-:Y:S01]  /*5d30*/  STL [R1+0xa34], R18 ;  /* 0x000a341201007387 */ /* 0x000fe20000100800 */
[----:B0-----:R-:W-:Y:S02]  /*5d40*/  IMAD.MOV.U32 R149, RZ, RZ, R150 ;  /* 0x000000ffff957224 */ /* 0x001fe400078e0096 */
[C---:B------:R-:W-:Y:S01]  /*5d50*/  IMAD R150, R36.reuse, 0x14, RZ ;  /* 0x0000001424967824 */ /* 0x040fe200078e02ff */
[----:B------:R-:W-:Y:S01]  /*5d60*/  STL [R1+0xa30], R19 ;  /* 0x000a301301007387 */ /* 0x000fe20000100800 */
[----:B------:R-:W-:-:S03]  /*5d70*/  IMAD R22, R36, 0x1c, RZ ;  /* 0x0000001c24167824 */ /* 0x000fc600078e02ff */
[----:B------:R-:W-:-:S04]  /*5d80*/  IADD3 R156, P6, PT, R150, R2, RZ ;  /* 0x00000002969c7210 */ /* 0x000fc80007fde0ff */
[----:B------:R-:W-:Y:S01]  /*5d90*/  LEA.HI.X.SX32 R150, R150, R3, 0x1, P6 ;  /* 0x0000000396967211 */ /* 0x000fe200030f0eff */
[----:B------:R-:W-:Y:S01]  /*5da0*/  IMAD.MOV.U32 R148, RZ, RZ, R108 ;  /* 0x000000ffff947224 */ /* 0x000fe200078e006c */
[----:B------:R-:W-:Y:S02]  /*5db0*/  PRMT R29, RZ, 0x7610, R29 ;  /* 0x00007610ff1d7816 */ /* 0x000fe4000000001d */
[----:B------:R-:W-:Y:S01]  /*5dc0*/  PRMT R143, RZ, 0x7610, R143 ;  /* 0x00007610ff8f7816 */ /* 0x000fe2000000008f */
[----:B--2---:R0:W-:Y:S04]  /*5dd0*/  STL [R1+0x2f8], R23 ;  /* 0x0002f81701007387 */ /* 0x0041e80000100800 */
[----:B------:R-:W-:Y:S04]  /*5de0*/  STL [R1+0x300], R145 ;  /* 0x0003009101007387 */ /* 0x000fe80000100800 */
[----:B------:R-:W-:Y:S04]  /*5df0*/  STL [R1+0xa3c], R20 ;  /* 0x000a3c1401007387 */ /* 0x000fe80000100800 */
[----:B------:R-:W-:Y:S01]  /*5e00*/  STL [R1+0xa38], R21 ;  /* 0x000a381501007387 */ /* 0x000fe20000100800 */
[----:B0-----:R-:W-:-:S03]  /*5e10*/  VIADD R23, R12, 0xffffffcb ;  /* 0xffffffcb0c177836 */ /* 0x001fc60000000000 */
[----:B----4-:R0:W-:Y:S02]  /*5e20*/  STL [R1+0x2ec], R144 ;  /* 0x0002ec9001007387 */ /* 0x0101e40000100800 */
[----:B------:R-:W-:Y:S01]  /*5e30*/  ISETP.GE.U32.AND P2, PT, R23, 0x7fffff4c, PT ;  /* 0x7fffff4c1700780c */ /* 0x000fe20003f46070 */
[----:B------:R-:W-:Y:S01]  /*5e40*/  @!P0 IMAD.MOV.U32 R23, RZ, RZ, R150 ;  /* 0x000000ffff178224 */ /* 0x000fe200078e0096 */
[----:B0-----:R-:W-:-:S04]  /*5e50*/  IADD3 R144, P6, PT, R22, R2, RZ ;  /* 0x0000000216907210 */ /* 0x001fc80007fde0ff */
[----:B------:R-:W-:Y:S01]  /*5e60*/  LEA.HI.X.SX32 R108, R22, R3, 0x1, P6 ;  /* 0x00000003166c7211 */ /* 0x000fe200030f0eff */
[----:B------:R-:W-:Y:S01]  /*5e70*/  STL [R1+0xac], R144 ;  /* 0x0000ac9001007387 */ /* 0x000fe20000100800 */
[----:B------:R-:W-:-:S03]  /*5e80*/  @!P0 IMAD.MOV.U32 R22, RZ, RZ, R156 ;  /* 0x000000ffff168224 */ /* 0x000fc600078e009c */
[----:B------:R0:W-:Y:S04]  /*5e90*/  STL [R1+0xa44], R156 ;  /* 0x000a449c01007387 */ /* 0x0001e80000100800 */
[----:B------:R1:W2:Y:S01]  /*5ea0*/  @!P0 LDG.E.U8 R29, desc[UR18][R22.64] ;  /* 0x00000012161d8981 */ /* 0x0002a2000c1e1100 */
[----:B0-----:R-:W-:Y:S02]  /*5eb0*/  IMAD.MOV.U32 R156, RZ, RZ, R108 ;  /* 0x000000ffff9c7224 */ /* 0x001fe400078e006c */
[----:B-1----:R-:W-:Y:S02]  /*5ec0*/  @!P4 IMAD.MOV.U32 R22, RZ, RZ, R144 ;  /* 0x000000ffff16c224 */ /* 0x002fe400078e0090 */
[----:B------:R-:W-:-:S05]  /*5ed0*/  @!P4 IMAD.MOV.U32 R23, RZ, RZ, R156 ;  /* 0x000000ffff17c224 */ /* 0x000fca00078e009c */
[----:B------:R0:W3:Y:S01]  /*5ee0*/  @!P4 LDG.E.U8 R143, desc[UR18][R22.64] ;  /* 0x00000012168fc981 */ /* 0x0000e2000c1e1100 */
[----:B------:R-:W-:Y:S02]  /*5ef0*/  IMAD.MOV.U32 R147, RZ, RZ, R25 ;  /* 0x000000ffff937224 */ /* 0x000fe400078e0019 */
[----:B------:R-:W-:Y:S01]  /*5f00*/  IMAD R25, R36, 0x24, RZ ;  /* 0x0000002424197824 */ /* 0x000fe200078e02ff */
[----:B------:R1:W-:Y:S01]  /*5f10*/  STL [R1+0xa8], R108 ;  /* 0x0000a86c01007387 */ /* 0x0003e20000100800 */
[----:B------:R-:W-:Y:S02]  /*5f20*/  IMAD.MOV.U32 R145, RZ, RZ, R24 ;  /* 0x000000ffff917224 */ /* 0x000fe400078e0018 */
[C---:B------:R-:W-:Y:S01]  /*5f30*/  VIADD R24, R12.reuse, 0xffffffc3 ;  /* 0xffffffc30c187836 */ /* 0x040fe20000000000 */
[----:B-1----:R-:W4:Y:S04]  /*5f40*/  LDL.LU R108, [R1+0xbf8] ;  /* 0x000bf800016c7983 */ /* 0x002f280000300800 */
[----:B------:R1:W-:Y:S01]  /*5f50*/  STL [R1+0xa40], R150 ;  /* 0x000a409601007387 */ /* 0x0003e20000100800 */
[----:B0-----:R-:W-:Y:S01]  /*5f60*/  VIADD R22, R12, 0xffffffbb ;  /* 0xffffffbb0c167836 */ /* 0x001fe20000000000 */
[----:B------:R-:W-:Y:S01]  /*5f70*/  ISETP.GE.U32.AND P0, PT, R24, 0x7fffff44, PT ;  /* 0x7fffff441800780c */ /* 0x000fe20003f06070 */
[----:B------:R-:W-:Y:S01]  /*5f80*/  IMAD R24, R36, 0x2c, RZ ;  /* 0x0000002c24187824 */ /* 0x000fe200078e02ff */
[----:B-1----:R-:W-:-:S04]  /*5f90*/  IADD3 R150, P6, PT, R25, R2, RZ ;  /* 0x0000000219967210 */ /* 0x002fc80007fde0ff */
[----:B------:R-:W-:Y:S02]  /*5fa0*/  LEA.HI.X.SX32 R23, R25, R3, 0x1, P6 ;  /* 0x0000000319177211 */ /* 0x000fe400030f0eff */
[----:B------:R-:W-:Y:S02]  /*5fb0*/  PRMT R146, RZ, 0x7610, R146 ;  /* 0x00007610ff927816 */ /* 0x000fe40000000092 */
[----:B------:R-:W-:Y:S01]  /*5fc0*/  ISETP.GE.U32.AND P4, PT, R22, 0x7fffff3c, PT ;  /* 0x7fffff3c1600780c */ /* 0x000fe20003f86070 */
[----:B------:R-:W-:-:S05]  /*5fd0*/  @!P5 IMAD.MOV.U32 R22, RZ, RZ, R150 ;  /* 0x000000ffff16d224 */ /* 0x000fca00078e0096 */
[----:B------:R0:W4:Y:S01]  /*5fe0*/  @!P5 LDG.E.U8 R146, desc[UR18][R22.64] ;  /* 0x000000121692d981 */ /* 0x000122000c1e1100 */
[----:B------:R-:W-:-:S03]  /*5ff0*/  PRMT R142, RZ, 0x7610, R142 ;  /* 0x00007610ff8e7816 */ /* 0x000fc6000000008e */
[----:B--2---:R1:W-:Y:S04]  /*6000*/  STL [R1+0x2c0], R29 ;  /* 0x0002c01d01007387 */ /* 0x0043e80000100800 */
[----:B-1----:R-:W2:Y:S04]  /*6010*/  LDL.LU R29, [R1+0xbf4] ;  /* 0x000bf400011d7983 */ /* 0x002ea80000300800 */
[----:B------:R-:W-:Y:S04]  /*6020*/  STL [R1+0xec], R150 ;  /* 0x0000ec9601007387 */ /* 0x000fe80000100800 */
[----:B------:R-:W-:Y:S04]  /*6030*/  STL [R1+0xe8], R23 ;  /* 0x0000e81701007387 */ /* 0x000fe80000100800 */
[----:B---3--:R1:W-:Y:S02]  /*6040*/  STL [R1+0x2bc], R143 ;  /* 0x0002bc8f01007387 */ /* 0x0083e40000100800 */
[----:B-1----:R-:W-:-:S04]  /*6050*/  IADD3 R143, P6, PT, R24, R2, RZ ;  /* 0x00000002188f7210 */ /* 0x002fc80007fde0ff */
[----:B0-----:R-:W-:Y:S01]  /*6060*/  LEA.HI.X.SX32 R22, R24, R3, 0x1, P6 ;  /* 0x0000000318167211 */ /* 0x001fe200030f0eff */
[----:B------:R-:W-:Y:S04]  /*6070*/  STL [R1+0x55c], R143 ;  /* 0x00055c8f01007387 */ /* 0x000fe80000100800 */
[----:B------:R0:W-:Y:S01]  /*6080*/  STL [R1+0x558], R22 ;  /* 0x0005581601007387 */ /* 0x0001e20000100800 */
[----:B------:R-:W-:Y:S02]  /*6090*/  @!P3 IMAD.MOV.U32 R23, RZ, RZ, R22 ;  /* 0x000000ffff17b224 */ /* 0x000fe400078e0016 */
[----:B0-----:R-:W-:-:S05]  /*60a0*/  @!P3 IMAD.MOV.U32 R22, RZ, RZ, R143 ;  /* 0x000000ffff16b224 */ /* 0x001fca00078e008f */
[----:B------:R0:W3:Y:S01]  /*60b0*/  @!P3 LDG.E.U8 R142, desc[UR18][R22.64] ;  /* 0x00000012168eb981 */ /* 0x0000e2000c1e1100 */
[----:B------:R-:W-:-:S05]  /*60c0*/  VIADD R25, R12, 0xffffffb3 ;  /* 0xffffffb30c197836 */ /* 0x000fca0000000000 */
[----:B------:R-:W-:Y:S01]  /*60d0*/  ISETP.GE.U32.AND P5, PT, R25, 0x7fffff34, PT ;  /* 0x7fffff341900780c */ /* 0x000fe20003fa6070 */
[----:B------:R-:W-:Y:S01]  /*60e0*/  IMAD R25, R36, 0x34, RZ ;  /* 0x0000003424197824 */ /* 0x000fe200078e02ff */
[----:B----4-:R1:W-:Y:S01]  /*60f0*/  STL [R1+0x2b8], R146 ;  /* 0x0002b89201007387 */ /* 0x0103e20000100800 */
[----:B------:R-:W-:-:S03]  /*6100*/  PRMT R141, RZ, 0x7610, R141 ;  /* 0x00007610ff8d7816 */ /* 0x000fc6000000008d */
[----:B-1----:R-:W-:-:S04]  /*6110*/  IADD3 R146, P6, PT, R25, R2, RZ ;  /* 0x0000000219927210 */ /* 0x002fc80007fde0ff */
[----:B0-----:R-:W-:Y:S01]  /*6120*/  LEA.HI.X.SX32 R22, R25, R3, 0x1, P6 ;  /* 0x0000000319167211 */ /* 0x001fe200030f0eff */
[----:B------:R-:W-:Y:S04]  /*6130*/  STL [R1+0x59c], R146 ;  /* 0x00059c9201007387 */ /* 0x000fe80000100800 */
[----:B------:R-:W-:Y:S01]  /*6140*/  @!P2 IMAD.MOV.U32 R23, RZ, RZ, R22 ;  /* 0x000000ffff17a224 */ /* 0x000fe200078e0016 */
[----:B---3--:R-:W-:Y:S04]  /*6150*/  STL [R1+0x2b4], R142 ;  /* 0x0002b48e01007387 */ /* 0x008fe80000100800 */
[----:B------:R0:W-:Y:S02]  /*6160*/  STL [R1+0x598], R22 ;  /* 0x0005981601007387 */ /* 0x0001e40000100800 */
[----:B0-----:R-:W-:-:S05]  /*6170*/  @!P2 IMAD.MOV.U32 R22, RZ, RZ, R146 ;  /* 0x000000ffff16a224 */ /* 0x001fca00078e0092 */
[----:B------:R0:W3:Y:S01]  /*6180*/  @!P2 LDG.E.U8 R141, desc[UR18][R22.64] ;  /* 0x00000012168da981 */ /* 0x0000e2000c1e1100 */
[----:B------:R-:W-:-:S05]  /*6190*/  IMAD R24, R36, 0x3c, RZ ;  /* 0x0000003c24187824 */ /* 0x000fca00078e02ff */
[----:B------:R-:W-:Y:S01]  /*61a0*/  IADD3 R142, P6, PT, R24, R2, RZ ;  /* 0x00000002188e7210 */ /* 0x000fe20007fde0ff */
[----:B------:R-:W-:-:S03]  /*61b0*/  IMAD.MOV.U32 R144, RZ, RZ, R161 ;  /* 0x000000ffff907224 */ /* 0x000fc600078e00a1 */
[----:B------:R-:W-:Y:S01]  /*61c0*/  LEA.HI.X.SX32 R143, R24, R3, 0x1, P6 ;  /* 0x00000003188f7211 */ /* 0x000fe200030f0eff */
[----:B------:R-:W-:Y:S01]  /*61d0*/  IMAD.MOV.U32 R161, RZ, RZ, R26 ;  /* 0x000000ffffa17224 */ /* 0x000fe200078e001a */
[----:B------:R-:W-:Y:S01]  /*61e0*/  PRMT R140, RZ, 0x7610, R140 ;  /* 0x00007610ff8c7816 */ /* 0x000fe2000000008c */
[----:B------:R-:W-:Y:S02]  /*61f0*/  VIADD R26, R12, 0xffffffab ;  /* 0xffffffab0c1a7836 */ /* 0x000fe40000000000 */
[----:B0-----:R-:W-:Y:S02]  /*6200*/  @!P0 IMAD.MOV.U32 R22, RZ, RZ, R142 ;  /* 0x000000ffff168224 */ /* 0x001fe400078e008e */
[----:B------:R-:W-:Y:S02]  /*6210*/  @!P0 IMAD.MOV.U32 R23, RZ, RZ, R143 ;  /* 0x000000ffff178224 */ /* 0x000fe400078e008f */
[----:B------:R-:W-:Y:S01]  /*6220*/  IMAD R25, R36, 0x44, RZ ;  /* 0x0000004424197824 */ /* 0x000fe200078e02ff */
[----:B------:R-:W-:Y:S01]  /*6230*/  ISETP.GE.U32.AND P3, PT, R26, 0x7fffff2c, PT ;  /* 0x7fffff2c1a00780c */ /* 0x000fe20003f66070 */
[----:B------:R-:W-:Y:S01]  /*6240*/  STL [R1+0x5dc], R142 ;  /* 0x0005dc8e01007387 */ /* 0x000fe20000100800 */
[----:B------:R-:W-:-:S03]  /*6250*/  VIADD R26, R12, 0xffffffa3 ;  /* 0xffffffa30c1a7836 */ /* 0x000fc60000000000 */
[----:B------:R-:W-:Y:S04]  /*6260*/  STL [R1+0x5d8], R143 ;  /* 0x0005d88f01007387 */ /* 0x000fe80000100800 */
[----:B------:R0:W4:Y:S01]  /*6270*/  @!P0 LDG.E.U8 R140, desc[UR18][R22.64] ;  /* 0x00000012168c8981 */ /* 0x000122000c1e1100 */
[----:B------:R-:W-:Y:S02]  /*6280*/  ISETP.GE.U32.AND P2, PT, R26, 0x7fffff24, PT ;  /* 0x7fffff241a00780c */ /* 0x000fe40003f46070 */
[----:B------:R-:W-:Y:S01]  /*6290*/  PRMT R26, RZ, 0x7610, R26 ;  /* 0x00007610ff1a7816 */ /* 0x000fe2000000001a */
[----:B0-----:R-:W-:-:S05]  /*62a0*/  VIADD R22, R12, 0xffffff9b ;  /* 0xffffff9b0c167836 */ /* 0x001fca0000000000 */
[----:B------:R-:W-:Y:S01]  /*62b0*/  ISETP.GE.U32.AND P0, PT, R22, 0x7fffff1c, PT ;  /* 0x7fffff1c1600780c */ /* 0x000fe20003f06070 */
[----:B---3--:R0:W-:Y:S02]  /*62c0*/  STL [R1+0x2b0], R141 ;  /* 0x0002b08d01007387 */ /* 0x0081e40000100800 */
[----:B0-----:R-:W-:-:S04]  /*62d0*/  IADD3 R141, P6, PT, R25, R2, RZ ;  /* 0x00000002198d7210 */ /* 0x001fc80007fde0ff */
[----:B------:R-:W-:Y:S01]  /*62e0*/  LEA.HI.X.SX32 R23, R25, R3, 0x1, P6 ;  /* 0x0000000319177211 */ /* 0x000fe200030f0eff */
[----:B------:R-:W-:-:S05]  /*62f0*/  @!P4 IMAD.MOV.U32 R22, RZ, RZ, R141 ;  /* 0x000000ffff16c224 */ /* 0x000fca00078e008d */
[----:B------:R0:W3:Y:S01]  /*6300*/  @!P4 LDG.E.U8 R26, desc[UR18][R22.64] ;  /* 0x00000012161ac981 */ /* 0x0000e2000c1e1100 */
[----:B------:R-:W-:-:S03]  /*6310*/  IMAD R24, R36, 0x4c, RZ ;  /* 0x0000004c24187824 */ /* 0x000fc600078e02ff */
[----:B------:R-:W-:Y:S04]  /*6320*/  STL [R1+0x61c], R141 ;  /* 0x00061c8d01007387 */ /* 0x000fe80000100800 */
[----:B------:R-:W-:Y:S04]  /*6330*/  STL [R1+0x618], R23 ;  /* 0x0006181701007387 */ /* 0x000fe80000100800 */
[----:B----4-:R1:W-:Y:S01]  /*6340*/  STL [R1+0x2ac], R140 ;  /* 0x0002ac8c01007387 */ /* 0x0103e20000100800 */
[----:B------:R-:W-:Y:S02]  /*6350*/  PRMT R139, RZ, 0x7610, R139 ;  /* 0x00007610ff8b7816 */ /* 0x000fe4000000008b */
        /* <DEDUP_REMOVED lines=8> */
[----:B------:R-:W-:-:S05]  /*63e0*/  VIADD R25, R12, 0xffffff93 ;  /* 0xffffff930c197836 */ /* 0x000fca0000000000 */
[----:B------:R-:W-:Y:S01]  /*63f0*/  ISETP.GE.U32.AND P4, PT, R25, 0x7fffff14, PT ;  /* 0x7fffff141900780c */ /* 0x000fe20003f86070 */
[----:B------:R-:W-:-:S05]  /*6400*/  IMAD R25, R36, 0x54, RZ ;  /* 0x0000005424197824 */ /* 0x000fca00078e02ff */
[----:B------:R-:W-:Y:S01]  /*6410*/  IADD3 R141, P6, PT, R25, R2, RZ ;  /* 0x00000002198d7210 */ /* 0x000fe20007fde0ff */
[----:B------:R-:W-:-:S03]  /*6420*/  IMAD R24, R36, 0x5c, RZ ;  /* 0x0000005c24187824 */ /* 0x000fc600078e02ff */
[----:B------:R-:W-:Y:S01]  /*6430*/  LEA.HI.X.SX32 R142, R25, R3, 0x1, P6 ;  /* 0x00000003198e7211 */ /* 0x000fe200030f0eff */
[----:B------:R-:W-:Y:S01]  /*6440*/  STL [R1+0x69c], R141 ;  /* 0x00069c8d01007387 */ /* 0x000fe20000100800 */
[----:B------:R-:W-:Y:S01]  /*6450*/  PRMT R137, RZ, 0x7610, R137 ;  /* 0x00007610ff897816 */ /* 0x000fe20000000089 */
[----:B0-----:R-:W-:Y:S02]  /*6460*/  @!P3 IMAD.MOV.U32 R22, RZ, RZ, R141 ;  /* 0x000000ffff16b224 */ /* 0x001fe400078e008d */
[----:B------:R-:W-:-:S05]  /*6470*/  @!P3 IMAD.MOV.U32 R23, RZ, RZ, R142 ;  /* 0x000000ffff17b224 */ /* 0x000fca00078e008e */
[----:B------:R0:W4:Y:S01]  /*6480*/  @!P3 LDG.E.U8 R137, desc[UR18][R22.64] ;  /* 0x000000121689b981 */ /* 0x000122000c1e1100 */
[----:B------:R-:W-:-:S03]  /*6490*/  PRMT R138, RZ, 0x7610, R138 ;  /* 0x00007610ff8a7816 */ /* 0x000fc6000000008a */
[----:B---3--:R1:W-:Y:S02]  /*64a0*/  STL [R1+0x27c], R139 ;  /* 0x00027c8b01007387 */ /* 0x0083e40000100800 */
[----:B-1----:R-:W-:-:S04]  /*64b0*/  IADD3 R139, P6, PT, R24, R2, RZ ;  /* 0x00000002188b7210 */ /* 0x002fc80007fde0ff */
[----:B------:R-:W-:Y:S01]  /*64c0*/  LEA.HI.X.SX32 R140, R24, R3, 0x1, P6 ;  /* 0x00000003188c7211 */ /* 0x000fe200030f0eff */
[----:B0-----:R-:W-:-:S04]  /*64d0*/  @!P2 IMAD.MOV.U32 R22, RZ, RZ, R139 ;  /* 0x000000ffff16a224 */ /* 0x001fc800078e008b */
[----:B------:R-:W-:-:S05]  /*64e0*/  @!P2 IMAD.MOV.U32 R23, RZ, RZ, R140 ;  /* 0x000000ffff17a224 */ /* 0x000fca00078e008c */
[----:B------:R0:W3:Y:S01]  /*64f0*/  @!P2 LDG.E.U8 R138, desc[UR18][R22.64] ;  /* 0x00000012168aa981 */ /* 0x0000e2000c1e1100 */
[----:B------:R-:W-:-:S03]  /*6500*/  IMAD R25, R36, 0x64, RZ ;  /* 0x0000006424197824 */ /* 0x000fc600078e02ff */
[----:B------:R-:W-:Y:S04]  /*6510*/  STL [R1+0x698], R142 ;  /* 0x0006988e01007387 */ /* 0x000fe80000100800 */
[----:B------:R-:W-:Y:S01]  /*6520*/  STL [R1+0x6d4], R139 ;  /* 0x0006d48b01007387 */ /* 0x000fe20000100800 */
[----:B------:R-:W-:-:S03]  /*6530*/  VIADD R26, R12, 0xffffff8b ;  /* 0xffffff8b0c1a7836 */ /* 0x000fc60000000000 */
[----:B------:R-:W-:Y:S04]  /*6540*/  STL [R1+0x6d0], R140 ;  /* 0x0006d08c01007387 */ /* 0x000fe80000100800 */
[----:B----4-:R1:W-:Y:S01]  /*6550*/  STL [R1+0x278], R137 ;  /* 0x0002788901007387 */ /* 0x0103e20000100800 */
[----:B------:R-:W-:Y:S01]  /*6560*/  ISETP.GE.U32.AND P5, PT, R26, 0x7fffff0c, PT ;  /* 0x7fffff0c1a00780c */ /* 0x000fe20003fa6070 */
[----:B------:R-:W-:Y:S01]  /*6570*/  IMAD R24, R36, 0x6c, RZ ;  /* 0x0000006c24187824 */ /* 0x000fe200078e02ff */
[----:B-1----:R-:W-:Y:S01]  /*6580*/  IADD3 R137, P6, PT, R25, R2, RZ ;  /* 0x0000000219897210 */ /* 0x002fe20007fde0ff */
[----:B------:R-:W-:-:S03]  /*6590*/  VIADD R26, R12, 0xffffff83 ;  /* 0xffffff830c1a7836 */ /* 0x000fc60000000000 */
[----:B0-----:R-:W-:Y:S01]  /*65a0*/  LEA.HI.X.SX32 R23, R25, R3, 0x1, P6 ;  /* 0x0000000319177211 */ /* 0x001fe200030f0eff */
[----:B------:R-:W-:Y:S01]  /*65b0*/  STL [R1+0x70c], R137 ;  /* 0x00070c8901007387 */ /* 0x000fe20000100800 */
[----:B------:R-:W-:-:S03]  /*65c0*/  VIADD R22, R12, 0xfffffffa ;  /* 0xfffffffa0c167836 */ /* 0x000fc60000000000 */
[----:B------:R-:W-:Y:S01]  /*65d0*/  STL [R1+0x708], R23 ;  /* 0x0007081701007387 */ /* 0x000fe20000100800 */
[----:B------:R-:W-:Y:S02]  /*65e0*/  ISETP.GE.U32.AND P3, PT, R26, 0x7fffff04, PT ;  /* 0x7fffff041a00780c */ /* 0x000fe40003f66070 */
[----:B------:R-:W-:Y:S02]  /*65f0*/  PRMT R26, RZ, 0x7610, R26 ;  /* 0x00007610ff1a7816 */ /* 0x000fe4000000001a */
[----:B------:R-:W-:Y:S01]  /*6600*/  ISETP.GE.U32.AND P2, PT, R22, 0x7fffff7b, PT ;  /* 0x7fffff7b1600780c */ /* 0x000fe20003f46070 */
[----:B------:R-:W-:Y:S01]  /*6610*/  @!P0 IMAD.MOV.U32 R22, RZ, RZ, R137 ;  /* 0x000000ffff168224 */ /* 0x000fe200078e0089 */
[----:B------:R-:W-:-:S04]  /*6620*/  PRMT R135, RZ, 0x7610, R135 ;  /* 0x00007610ff877816 */ /* 0x000fc80000000087 */
[----:B------:R0:W4:Y:S04]  /*6630*/  @!P0 LDG.E.U8 R26, desc[UR18][R22.64] ;  /* 0x00000012161a8981 */ /* 0x000128000c1e1100 */
        /* <DEDUP_REMOVED lines=8> */
[C---:B------:R-:W-:Y:S02]  /*66c0*/  IMAD R25, R36.reuse, 0x74, RZ ;  /* 0x0000007424197824 */ /* 0x040fe400078e02ff */
[----:B------:R-:W-:-:S03]  /*66d0*/  IMAD R24, R36, 0x7c, RZ ;  /* 0x0000007c24187824 */ /* 0x000fc600078e02ff */
[CC--:B------:R-:W-:Y:S01]  /*66e0*/  IADD3 R137, P6, PT, R25.reuse, R2.reuse, RZ ;  /* 0x0000000219897210 */ /* 0x0c0fe20007fde0ff */
[----:B------:R-:W-:Y:S02]  /*66f0*/  IMAD.MOV.U32 R143, RZ, RZ, R154 ;  /* 0x000000ffff8f7224 */ /* 0x000fe400078e009a */
[----:B------:R-:W-:Y:S01]  /*6700*/  IMAD.MOV.U32 R154, RZ, RZ, R159 ;  /* 0x000000ffff9a7224 */ /* 0x000fe200078e009f */
[----:B0-----:R-:W-:Y:S01]  /*6710*/  LEA.HI.X.SX32 R22, R25, R3, 0x1, P6 ;  /* 0x0000000319167211 */ /* 0x001fe200030f0eff */
[----:B------:R-:W-:Y:S01]  /*6720*/  IMAD.MOV.U32 R159, RZ, RZ, R111 ;  /* 0x000000ffff9f7224 */ /* 0x000fe200078e006f */
[----:B------:R-:W-:Y:S01]  /*6730*/  STL [R1+0x744], R138 ;  /* 0x0007448a01007387 */ /* 0x000fe20000100800 */
[----:B------:R-:W-:-:S03]  /*6740*/  IADD3 R111, P6, PT, R24, R2, RZ ;  /* 0x00000002186f7210 */ /* 0x000fc60007fde0ff */
[----:B----4-:R-:W-:Y:S01]  /*6750*/  STL [R1+0x270], R26 ;  /* 0x0002701a01007387 */ /* 0x010fe20000100800 */
[----:B------:R-:W-:Y:S01]  /*6760*/  PRMT R136, RZ, 0x7610, R136 ;  /* 0x00007610ff887816 */ /* 0x000fe20000000088 */
[----:B------:R-:W-:Y:S02]  /*6770*/  @!P5 IMAD.MOV.U32 R23, RZ, RZ, R22 ;  /* 0x000000ffff17d224 */ /* 0x000fe400078e0016 */
[----:B------:R-:W-:Y:S01]  /*6780*/  STL [R1+0x740], R139 ;  /* 0x0007408b01007387 */ /* 0x000fe20000100800 */
[----:B------:R-:W-:-:S03]  /*6790*/  VIADD R25, R12, 0xffffffe2 ;  /* 0xffffffe20c197836 */ /* 0x000fc60000000000 */
[----:B------:R-:W-:Y:S04]  /*67a0*/  STL [R1+0x77c], R137 ;  /* 0x00077c8901007387 */ /* 0x000fe80000100800 */
[----:B------:R0:W-:Y:S04]  /*67b0*/  STL [R1+0x778], R22 ;  /* 0x0007781601007387 */ /* 0x0001e80000100800 */
[----:B------:R-:W-:Y:S01]  /*67c0*/  STL [R1+0x7b4], R111 ;  /* 0x0007b46f01007387 */ /* 0x000fe20000100800 */
[----:B0-----:R-:W-:-:S05]  /*67d0*/  @!P5 IMAD.MOV.U32 R22, RZ, RZ, R137 ;  /* 0x000000ffff16d224 */ /* 0x001fca00078e0089 */
[----:B------:R-:W4:Y:S01]  /*67e0*/  @!P5 LDG.E.U8 R136, desc[UR18][R22.64] ;  /* 0x000000121688d981 */ /* 0x000f22000c1e1100 */
[----:B------:R-:W-:-:S03]  /*67f0*/  ISETP.GE.U32.AND P5, PT, R25, 0x7fffff63, PT ;  /* 0x7fffff631900780c */ /* 0x000fc60003fa6070 */
[----:B---3--:R0:W-:Y:S02]  /*6800*/  STL [R1+0x26c], R135 ;  /* 0x00026c8701007387 */ /* 0x0081e40000100800 */
[----:B0-----:R-:W-:Y:S01]  /*6810*/  LEA.HI.X.SX32 R135, R24, R3, 0x1, P6 ;  /* 0x0000000318877211 */ /* 0x001fe200030f0eff */
[----:B------:R-:W-:-:S04]  /*6820*/  @!P3 IMAD.MOV.U32 R24, RZ, RZ, R111 ;  /* 0x000000ffff18b224 */ /* 0x000fc800078e006f */
[----:B------:R-:W-:-:S05]  /*6830*/  @!P3 IMAD.MOV.U32 R25, RZ, RZ, R135 ;  /* 0x000000ffff19b224 */ /* 0x000fca00078e0087 */
[----:B------:R0:W3:Y:S01]  /*6840*/  @!P3 LDG.E.U8 R110, desc[UR18][R24.64] ;  /* 0x00000012186eb981 */ /* 0x0000e2000c1e1100 */
[----:B------:R-:W-:-:S05]  /*6850*/  VIADD R26, R12, 0xffffffea ;  /* 0xffffffea0c1a7836 */ /* 0x000fca0000000000 */
[----:B------:R-:W-:Y:S01]  /*6860*/  ISETP.GE.U32.AND P4, PT, R26, 0x7fffff6b, PT ;  /* 0x7fffff6b1a00780c */ /* 0x000fe20003f86070 */
[----:B------:R-:W-:Y:S01]  /*6870*/  IMAD R26, R36, 0x5, RZ ;  /* 0x00000005241a7824 */ /* 0x000fe200078e02ff */
[----:B------:R-:W-:Y:S01]  /*6880*/  STL [R1+0x7b0], R135 ;  /* 0x0007b08701007387 */ /* 0x000fe20000100800 */
[----:B0-----:R-:W-:-:S03]  /*6890*/  VIADD R24, R12, 0xffffffda ;  /* 0xffffffda0c187836 */ /* 0x001fc60000000000 */
[C---:B------:R-:W-:Y:S02]  /*68a0*/  IADD3 R22, P6, PT, R26.reuse, R2, RZ ;  /* 0x000000021a167210 */ /* 0x040fe40007fde0ff */
[----:B------:R-:W-:Y:S02]  /*68b0*/  PRMT R134, RZ, 0x7610, R134 ;  /* 0x00007610ff867816 */ /* 0x000fe40000000086 */
[----:B------:R-:W-:Y:S02]  /*68c0*/  LEA.HI.X.SX32 R23, R26, R3, 0x1, P6 ;  /* 0x000000031a177211 */ /* 0x000fe400030f0eff */
[----:B------:R-:W-:Y:S01]  /*68d0*/  ISETP.GE.U32.AND P3, PT, R24, 0x7fffff5b, PT ;  /* 0x7fffff5b1800780c */ /* 0x000fe20003f66070 */
[----:B------:R-:W-:Y:S01]  /*68e0*/  VIADD R24, R12, 0xffffffd2 ;  /* 0xffffffd20c187836 */ /* 0x000fe20000000000 */
[----:B------:R-:W-:Y:S01]  /*68f0*/  PRMT R133, RZ, 0x7610, R133 ;  /* 0x00007610ff857816 */ /* 0x000fe20000000085 */
[----:B------:R-:W2:Y:S03]  /*6900*/  @!P2 LDG.E.U8 R134, desc[UR18][R22.64] ;  /* 0x000000121686a981 */ /* 0x000ea6000c1e1100 */
[----:B------:R-:W-:Y:S01]  /*6910*/  ISETP.GE.U32.AND P2, PT, R24, 0x7fffff53, PT ;  /* 0x7fffff531800780c */ /* 0x000fe20003f46070 */
[----:B---3--:R0:W-:Y:S02]  /*6920*/  STL [R1+0x244], R110 ;  /* 0x0002446e01007387 */ /* 0x0081e40000100800 */
[----:B0-----:R-:W-:-:S05]  /*6930*/  IMAD R110, R36, 0xd, RZ ;  /* 0x0000000d246e7824 */ /* 0x001fca00078e02ff */
[----:B------:R-:W-:-:S04]  /*6940*/  IADD3 R111, P6, PT, R110, R2, RZ ;  /* 0x000000026e6f7210 */ /* 0x000fc80007fde0ff */
[----:B------:R-:W-:Y:S01]  /*6950*/  LEA.HI.X.SX32 R110, R110, R3, 0x1, P6 ;  /* 0x000000036e6e7211 */ /* 0x000fe200030f0eff */
[----:B------:R-:W-:-:S04]  /*6960*/  @!P0 IMAD.MOV.U32 R24, RZ, RZ, R111 ;  /* 0x000000ffff188224 */ /* 0x000fc800078e006f */
[----:B------:R-:W-:-:S05]  /*6970*/  @!P0 IMAD.MOV.U32 R25, RZ, RZ, R110 ;  /* 0x000000ffff198224 */ /* 0x000fca00078e006e */
[----:B------:R0:W3:Y:S01]  /*6980*/  @!P0 LDG.E.U8 R133, desc[UR18][R24.64] ;  /* 0x0000001218858981 */ /* 0x0000e2000c1e1100 */
[----:B------:R-:W-:Y:S02]  /*6990*/  IMAD.MOV.U32 R142, RZ, RZ, R143 ;  /* 0x000000ffff8e7224 */ /* 0x000fe400078e008f */
[----:B------:R-:W-:Y:S02]  /*69a0*/  IMAD.MOV.U32 R143, RZ, RZ, R145 ;  /* 0x000000ffff8f7224 */ /* 0x000fe400078e0091 */
[----:B------:R-:W-:Y:S02]  /*69b0*/  IMAD.MOV.U32 R145, RZ, RZ, R147 ;  /* 0x000000ffff917224 */ /* 0x000fe400078e0093 */
[----:B------:R-:W-:Y:S02]  /*69c0*/  IMAD.MOV.U32 R147, RZ, RZ, R149 ;  /* 0x000000ffff937224 */ /* 0x000fe400078e0095 */
[----:B------:R-:W-:Y:S02]  /*69d0*/  IMAD.MOV.U32 R149, RZ, RZ, R151 ;  /* 0x000000ffff957224 */ /* 0x000fe400078e0097 */
[----:B------:R-:W-:-:S02]  /*69e0*/  IMAD.MOV.U32 R151, RZ, RZ, R157 ;  /* 0x000000ffff977224 */ /* 0x000fc400078e009d */
[C---:B------:R-:W-:Y:S02]  /*69f0*/  IMAD R157, R36.reuse, 0x15, RZ ;  /* 0x00000015249d7824 */ /* 0x040fe400078e02ff */
[----:B------:R-:W-:Y:S02]  /*6a00*/  IMAD.MOV.U32 R140, RZ, RZ, R148 ;  /* 0x000000ffff8c7224 */ /* 0x000fe400078e0094 */
[----:B------:R-:W-:Y:S02]  /*6a10*/  IMAD.MOV.U32 R148, RZ, RZ, R162 ;  /* 0x000000ffff947224 */ /* 0x000fe400078e00a2 */
[----:B------:R-:W-:Y:S01]  /*6a20*/  IMAD.MOV.U32 R162, RZ, RZ, R158 ;  /* 0x000000ffffa27224 */ /* 0x000fe200078e009e */
[C---:B------:R-:W-:Y:S01]  /*6a30*/  IADD3 R158, P6, PT, R157.reuse, R2, RZ ;  /* 0x000000029d9e7210 */ /* 0x040fe20007fde0ff */
[----:B----4-:R-:W-:Y:S01]  /*6a40*/  STL [R1+0x248], R136 ;  /* 0x0002488801007387 */ /* 0x010fe20000100800 */
[----:B------:R-:W-:Y:S02]  /*6a50*/  IMAD R26, R36, 0x1d, RZ ;  /* 0x0000001d241a7824 */ /* 0x000fe400078e02ff */
[----:B------:R-:W-:Y:S01]  /*6a60*/  LEA.HI.X.SX32 R157, R157, R3, 0x1, P6 ;  /* 0x000000039d9d7211 */ /* 0x000fe200030f0eff */
[----:B------:R-:W-:Y:S01]  /*6a70*/  STL [R1+0xa4c], R22 ;  /* 0x000a4c1601007387 */ /* 0x000fe20000100800 */
[----:B------:R-:W-:-:S03]  /*6a80*/  PRMT R132, RZ, 0x7610, R132 ;  /* 0x00007610ff847816 */ /* 0x000fc60000000084 */
[----:B------:R-:W-:Y:S01]  /*6a90*/  STL [R1+0xa48], R23 ;  /* 0x000a481701007387 */ /* 0x000fe20000100800 */
[----:B0-----:R-:W-:-:S03]  /*6aa0*/  @!P4 IMAD.MOV.U32 R24, RZ, RZ, R158 ;  /* 0x000000ffff18c224 */ /* 0x001fc600078e009e */
[----:B------:R-:W-:Y:S01]  /*6ab0*/  STL [R1+0xa54], R111 ;  /* 0x000a546f01007387 */ /* 0x000fe20000100800 */
[----:B------:R-:W-:-:S03]  /*6ac0*/  @!P4 IMAD.MOV.U32 R25, RZ, RZ, R157 ;  /* 0x000000ffff19c224 */ /* 0x000fc600078e009d */
[----:B------:R-:W-:Y:S04]  /*6ad0*/  STL [R1+0xa50], R110 ;  /* 0x000a506e01007387 */ /* 0x000fe80000100800 */
[----:B--2---:R-:W-:Y:S04]  /*6ae0*/  STL [R1+0x23c], R134 ;  /* 0x00023c8601007387 */ /* 0x004fe80000100800 */
[----:B------:R0:W2:Y:S01]  /*6af0*/  @!P4 LDG.E.U8 R132, desc[UR18][R24.64] ;  /* 0x000000121884c981 */ /* 0x0000a2000c1e1100 */
[----:B------:R-:W-:-:S03]  /*6b00*/  PRMT R131, RZ, 0x7610, R131 ;  /* 0x00007610ff837816 */ /* 0x000fc60000000083 */
[----:B---3--:R1:W-:Y:S02]  /*6b10*/  STL [R1+0x238], R133 ;  /* 0x0002388501007387 */ /* 0x0083e40000100800 */
[----:B-1----:R-:W-:-:S04]  /*6b20*/  IADD3 R133, P6, PT, R26, R2, RZ ;  /* 0x000000021a857210 */ /* 0x002fc80007fde0ff */
[----:B------:R-:W-:Y:S01]  /*6b30*/  LEA.HI.X.SX32 R134, R26, R3, 0x1, P6 ;  /* 0x000000031a867211 */ /* 0x000fe200030f0eff */
[----:B0-----:R-:W-:-:S04]  /*6b40*/  @!P5 IMAD.MOV.U32 R24, RZ, RZ, R133 ;  /* 0x000000ffff18d224 */ /* 0x001fc800078e0085 */
[----:B------:R-:W-:-:S05]  /*6b50*/  @!P5 IMAD.MOV.U32 R25, RZ, RZ, R134 ;  /* 0x000000ffff19d224 */ /* 0x000fca00078e0086 */
[----:B------:R0:W3:Y:S01]  /*6b60*/  @!P5 LDG.E.U8 R131, desc[UR18][R24.64] ;  /* 0x000000121883d981 */ /* 0x0000e2000c1e1100 */
[----:B------:R-:W-:Y:S02]  /*6b70*/  IMAD.MOV.U32 R141, RZ, RZ, R144 ;  /* 0x000000ffff8d7224 */ /* 0x000fe400078e0090 */
[----:B------:R-:W-:Y:S02]  /*6b80*/  IMAD.MOV.U32 R144, RZ, RZ, R153 ;  /* 0x000000ffff907224 */ /* 0x000fe400078e0099 */
[----:B------:R-:W-:Y:S02]  /*6b90*/  IMAD.MOV.U32 R153, RZ, RZ, R27 ;  /* 0x000000ffff997224 */ /* 0x000fe400078e001b */
[----:B------:R-:W-:Y:S01]  /*6ba0*/  VIADD R27, R12, 0xffffffca ;  /* 0xffffffca0c1b7836 */ /* 0x000fe20000000000 */
[----:B------:R-:W-:Y:S04]  /*6bb0*/  STL [R1+0xb4], R133 ;  /* 0x0000b48501007387 */ /* 0x000fe80000100800 */
[----:B------:R-:W-:Y:S01]  /*6bc0*/  ISETP.GE.U32.AND P0, PT, R27, 0x7fffff4b, PT ;  /* 0x7fffff4b1b00780c */ /* 0x000fe20003f06070 */
[----:B------:R-:W-:Y:S01]  /*6bd0*/  IMAD R27, R36, 0x25, RZ ;  /* 0x00000025241b7824 */ /* 0x000fe200078e02ff */
[----:B------:R-:W-:Y:S04]  /*6be0*/  STL [R1+0xa5c], R158 ;  /* 0x000a5c9e01007387 */ /* 0x000fe80000100800 */
[----:B------:R-:W-:Y:S04]  /*6bf0*/  STL [R1+0xa58], R157 ;  /* 0x000a589d01007387 */ /* 0x000fe80000100800 */
[----:B------:R-:W-:Y:S04]  /*6c00*/  STL [R1+0xb0], R134 ;  /* 0x0000b08601007387 */ /* 0x000fe80000100800 */
[----:B--2---:R1:W-:Y:S01]  /*6c10*/  STL [R1+0x234], R132 ;  /* 0x0002348401007387 */ /* 0x0043e20000100800 */
[----:B------:R-:W-:-:S02]  /*6c20*/  IMAD.MOV.U32 R137, RZ, RZ, R148 ;  /* 0x000000ffff897224 */ /* 0x000fc400078e0094 */
[----:B------:R-:W-:Y:S02]  /*6c30*/  IMAD.MOV.U32 R148, RZ, RZ, R151 ;  /* 0x000000ffff947224 */ /* 0x000fe400078e0097 */
[----:B------:R-:W-:Y:S01]  /*6c40*/  IMAD.MOV.U32 R151, RZ, RZ, R153 ;  /* 0x000000ffff977224 */ /* 0x000fe200078e0099 */
[----:B-1----:R-:W-:Y:S01]  /*6c50*/  IADD3 R132, P6, PT, R27, R2, RZ ;  /* 0x000000021b847210 */ /* 0x002fe20007fde0ff */
[----:B------:R-:W-:-:S03]  /*6c60*/  IMAD.MOV.U32 R153, RZ, RZ, R28 ;  /* 0x000000ffff997224 */ /* 0x000fc600078e001c */
[----:B0-----:R-:W-:Y:S01]  /*6c70*/  LEA.HI.X.SX32 R25, R27, R3, 0x1, P6 ;  /* 0x000000031b197211 */ /* 0x001fe200030f0eff */
[----:B------:R-:W-:Y:S01]  /*6c80*/  IMAD R26, R36, 0x2d, RZ ;  /* 0x0000002d241a7824 */ /* 0x000fe200078e02ff */
[----:B------:R-:W-:Y:S01]  /*6c90*/  STL [R1+0x524], R132 ;  /* 0x0005248401007387 */ /* 0x000fe20000100800 */
[C---:B------:R-:W-:Y:S02]  /*6ca0*/  VIADD R28, R12.reuse, 0xffffffc2 ;  /* 0xffffffc20c1c7836 */ /* 0x040fe40000000000 */
[----:B------:R-:W-:Y:S01]  /*6cb0*/  VIADD R24, R12, 0xffffffba ;  /* 0xffffffba0c187836 */ /* 0x000fe20000000000 */
[----:B------:R-:W-:Y:S02]  /*6cc0*/  STL [R1+0xf0], R25 ;  /* 0x0000f01901007387 */ /* 0x000fe40000100800 */
[----:B------:R-:W-:Y:S02]  /*6cd0*/  ISETP.GE.U32.AND P4, PT, R28, 0x7fffff43, PT ;  /* 0x7fffff431c00780c */ /* 0x000fe40003f86070 */
[----:B------:R-:W-:-:S02]  /*6ce0*/  PRMT R28, RZ, 0x7610, R28 ;  /* 0x00007610ff1c7816 */ /* 0x000fc4000000001c */
        /* <DEDUP_REMOVED lines=13> */
[----:B------:R-:W-:Y:S04]  /*6dc0*/  STL [R1+0x564], R131 ;  /* 0x0005648301007387 */ /* 0x000fe80000100800 */
[----:B------:R-:W-:Y:S01]  /*6dd0*/  IADD3 R132, P6, PT, R27, R2, RZ ;  /* 0x000000021b847210 */ /* 0x000fe20007fde0ff */
[----:B------:R-:W-:-:S03]  /*6de0*/  IMAD R26, R36, 0x3d, RZ ;  /* 0x0000003d241a7824 */ /* 0x000fc600078e02ff */
[----:B0-----:R-:W-:Y:S02]  /*6df0*/  LEA.HI.X.SX32 R24, R27, R3, 0x1, P6 ;  /* 0x000000031b187211 */ /* 0x001fe400030f0eff */
[----:B------:R-:W-:-:S03]  /*6e00*/  PRMT R129, RZ, 0x7610, R129 ;  /* 0x00007610ff817816 */ /* 0x000fc60000000081 */
[----:B------:R-:W-:Y:S01]  /*6e10*/  @!P0 IMAD.MOV.U32 R25, RZ, RZ, R24 ;  /* 0x000000ffff198224 */ /* 0x000fe200078e0018 */
[----:B--2---:R-:W-:Y:S04]  /*6e20*/  STL [R1+0x22c], R28 ;  /* 0x00022c1c01007387 */ /* 0x004fe80000100800 */
[----:B------:R-:W-:Y:S04]  /*6e30*/  STL [R1+0x560], R133 ;  /* 0x0005608501007387 */ /* 0x000fe80000100800 */
[----:B------:R-:W-:Y:S01]  /*6e40*/  STL [R1+0x5a4], R132 ;  /* 0x0005a48401007387 */ /* 0x000fe20000100800 */
[----:B------:R-:W-:-:S03]  /*6e50*/  PRMT R128, RZ, 0x7610, R128 ;  /* 0x00007610ff807816 */ /* 0x000fc60000000080 */
[----:B---3--:R0:W-:Y:S04]  /*6e60*/  STL [R1+0x228], R130 ;  /* 0x0002288201007387 */ /* 0x0081e80000100800 */
[----:B------:R1:W-:Y:S01]  /*6e70*/  STL [R1+0x5a0], R24 ;  /* 0x0005a01801007387 */ /* 0x0003e20000100800 */
[----:B0-----:R-:W-:Y:S01]  /*6e80*/  IADD3 R130, P6, PT, R26, R2, RZ ;  /* 0x000000021a827210 */ /* 0x001fe20007fde0ff */
[----:B-1----:R-:W-:-:S03]  /*6e90*/  @!P0 IMAD.MOV.U32 R24, RZ, RZ, R132 ;  /* 0x000000ffff188224 */ /* 0x002fc600078e0084 */
[----:B------:R-:W-:Y:S02]  /*6ea0*/  LEA.HI.X.SX32 R131, R26, R3, 0x1, P6 ;  /* 0x000000031a837211 */ /* 0x000fe400030f0eff */
[----:B------:R0:W2:Y:S02]  /*6eb0*/  @!P0 LDG.E.U8 R129, desc[UR18][R24.64] ;  /* 0x0000001218818981 */ /* 0x0000a4000c1e1100 */
[----:B0-----:R-:W-:Y:S02]  /*6ec0*/  @!P4 IMAD.MOV.U32 R24, RZ, RZ, R130 ;  /* 0x000000ffff18c224 */ /* 0x001fe400078e0082 */
[----:B------:R-:W-:-:S05]  /*6ed0*/  @!P4 IMAD.MOV.U32 R25, RZ, RZ, R131 ;  /* 0x000000ffff19c224 */ /* 0x000fca00078e0083 */
[----:B------:R0:W3:Y:S01]  /*6ee0*/  @!P4 LDG.E.U8 R128, desc[UR18][R24.64] ;  /* 0x000000121880c981 */ /* 0x0000e2000c1e1100 */
[----:B------:R-:W-:-:S03]  /*6ef0*/  IMAD R27, R36, 0x45, RZ ;  /* 0x00000045241b7824 */ /* 0x000fc600078e02ff */
[----:B------:R-:W-:Y:S01]  /*6f00*/  STL [R1+0x5e4], R130 ;  /* 0x0005e48201007387 */ /* 0x000fe20000100800 */
[----:B------:R-:W-:-:S03]  /*6f10*/  VIADD R28, R12, 0xffffffaa ;  /* 0xffffffaa0c1c7836 */ /* 0x000fc60000000000 */
[----:B------:R-:W-:Y:S01]  /*6f20*/  STL [R1+0x5e0], R131 ;  /* 0x0005e08301007387 */ /* 0x000fe20000100800 */
[----:B------:R-:W-:Y:S01]  /*6f30*/  IMAD R26, R36, 0x4d, RZ ;  /* 0x0000004d241a7824 */ /* 0x000fe200078e02ff */
[----:B------:R-:W-:Y:S01]  /*6f40*/  ISETP.GE.U32.AND P2, PT, R28, 0x7fffff2b, PT ;  /* 0x7fffff2b1c00780c */ /* 0x000fe20003f46070 */
[C---:B------:R-:W-:Y:S02]  /*6f50*/  VIADD R28, R12.reuse, 0xffffffa2 ;  /* 0xffffffa20c1c7836 */ /* 0x040fe40000000000 */
[----:B0-----:R-:W-:-:S03]  /*6f60*/  VIADD R24, R12, 0xffffff9a ;  /* 0xffffff9a0c187836 */ /* 0x001fc60000000000 */
[----:B------:R-:W-:Y:S02]  /*6f70*/  ISETP.GE.U32.AND P0, PT, R28, 0x7fffff23, PT ;  /* 0x7fffff231c00780c */ /* 0x000fe40003f06070 */
[----:B------:R-:W-:Y:S02]  /*6f80*/  PRMT R28, RZ, 0x7610, R28 ;  /* 0x00007610ff1c7816 */ /* 0x000fe4000000001c */
[----:B------:R-:W-:Y:S02]  /*6f90*/  ISETP.GE.U32.AND P4, PT, R24, 0x7fffff1b, PT ;  /* 0x7fffff1b1800780c */ /* 0x000fe40003f86070 */
[----:B------:R-:W-:Y:S01]  /*6fa0*/  PRMT R127, RZ, 0x7610, R127 ;  /* 0x00007610ff7f7816 */ /* 0x000fe2000000007f */
[----:B--2---:R0:W-:Y:S02]  /*6fb0*/  STL [R1+0x220], R129 ;  /* 0x0002208101007387 */ /* 0x0041e40000100800 */
[----:B0-----:R-:W-:-:S04]  /*6fc0*/  IADD3 R129, P6, PT, R27, R2, RZ ;  /* 0x000000021b817210 */ /* 0x001fc80007fde0ff */
[----:B------:R-:W-:Y:S01]  /*6fd0*/  LEA.HI.X.SX32 R25, R27, R3, 0x1, P6 ;  /* 0x000000031b197211 */ /* 0x000fe200030f0eff */
[----:B------:R-:W-:Y:S04]  /*6fe0*/  STL [R1+0x624], R129 ;  /* 0x0006248101007387 */ /* 0x000fe80000100800 */
[----:B------:R-:W-:Y:S04]  /*6ff0*/  STL [R1+0x620], R25 ;  /* 0x0006201901007387 */ /* 0x000fe80000100800 */
[----:B---3--:R0:W-:Y:S01]  /*7000*/  STL [R1+0x21c], R128 ;  /* 0x00021c8001007387 */ /* 0x0081e20000100800 */
[----:B------:R-:W-:-:S05]  /*7010*/  @!P5 IMAD.MOV.U32 R24, RZ, RZ, R129 ;  /* 0x000000ffff18d224 */ /* 0x000fca00078e0081 */
[----:B------:R1:W2:Y:S01]  /*7020*/  @!P5 LDG.E.U8 R28, desc[UR18][R24.64] ;  /* 0x00000012181cd981 */ /* 0x0002a2000c1e1100 */
[----:B0-----:R-:W-:-:S04]  /*7030*/  IADD3 R128, P6, PT, R26, R2, RZ ;  /* 0x000000021a807210 */ /* 0x001fc80007fde0ff */
[----:B------:R-:W-:Y:S01]  /*7040*/  LEA.HI.X.SX32 R130, R26, R3, 0x1, P6 ;  /* 0x000000031a827211 */ /* 0x000fe200030f0eff */
[----:B-1----:R-:W-:-:S04]  /*7050*/  @!P3 IMAD.MOV.U32 R24, RZ, RZ, R128 ;  /* 0x000000ffff18b224 */ /* 0x002fc800078e0080 */
        /* <DEDUP_REMOVED lines=11> */
[----:B------:R-:W-:Y:S01]  /*7110*/  PRMT R126, RZ, 0x7610, R126 ;  /* 0x00007610ff7e7816 */ /* 0x000fe2000000007e */
[----:B--2---:R-:W-:Y:S04]  /*7120*/  STL [R1+0x218], R28 ;  /* 0x0002181c01007387 */ /* 0x004fe80000100800 */
[----:B------:R-:W-:Y:S04]  /*7130*/  STL [R1+0x660], R130 ;  /* 0x0006608201007387 */ /* 0x000fe80000100800 */
[----:B------:R-:W-:Y:S04]  /*7140*/  STL [R1+0x6a4], R129 ;  /* 0x0006a48101007387 */ /* 0x000fe80000100800 */
        /* <DEDUP_REMOVED lines=36> */
[C---:B------:R-:W-:Y:S02]  /*7390*/  IMAD R27, R36.reuse, 0x75, RZ ;  /* 0x00000075241b7824 */ /* 0x040fe400078e02ff */
[----:B------:R-:W-:Y:S02]  /*73a0*/  IMAD.MOV.U32 R136, RZ, RZ, R137 ;  /* 0x000000ffff887224 */ /* 0x000fe400078e0089 */
[----:B------:R-:W-:Y:S01]  /*73b0*/  IMAD R26, R36, 0x7d, RZ ;  /* 0x0000007d241a7824 */ /* 0x000fe200078e02ff */
[CC--:B------:R-:W-:Y:S01]  /*73c0*/  IADD3 R125, P6, PT, R27.reuse, R2.reuse, RZ ;  /* 0x000000021b7d7210 */ /* 0x0c0fe20007fde0ff */
[----:B------:R-:W-:Y:S02]  /*73d0*/  IMAD.MOV.U32 R137, RZ, RZ, R140 ;  /* 0x000000ffff897224 */ /* 0x000fe400078e008c */
[----:B------:R-:W-:Y:S02]  /*73e0*/  IMAD.MOV.U32 R140, RZ, RZ, R141 ;  /* 0x000000ffff8c7224 */ /* 0x000fe400078e008d */
[----:B------:R-:W-:Y:S01]  /*73f0*/  IMAD.MOV.U32 R141, RZ, RZ, R145 ;  /* 0x000000ffff8d7224 */ /* 0x000fe200078e0091 */
[----:B0-----:R-:W-:Y:S01]  /*7400*/  LEA.HI.X.SX32 R24, R27, R3, 0x1, P6 ;  /* 0x000000031b187211 */ /* 0x001fe200030f0eff */
[----:B------:R-:W-:Y:S01]  /*7410*/  IMAD.MOV.U32 R145, RZ, RZ, R149 ;  /* 0x000000ffff917224 */ /* 0x000fe200078e0095 */
[----:B------:R-:W-:Y:S01]  /*7420*/  STL [R1+0x74c], R126 ;  /* 0x00074c7e01007387 */ /* 0x000fe20000100800 */
[----:B------:R-:W-:Y:S01]  /*7430*/  IMAD.MOV.U32 R149, RZ, RZ, R118 ;  /* 0x000000ffff957224 */ /* 0x000fe200078e0076 */
[----:B------:R-:W-:Y:S01]  /*7440*/  IADD3 R118, P6, PT, R26, R2, RZ ;  /* 0x000000021a767210 */ /* 0x000fe20007fde0ff */
[----:B------:R-:W-:Y:S01]  /*7450*/  @!P3 IMAD.MOV.U32 R25, RZ, RZ, R24 ;  /* 0x000000ffff19b224 */ /* 0x000fe200078e0018 */
[----:B------:R-:W-:Y:S01]  /*7460*/  PRMT R124, RZ, 0x7610, R124 ;  /* 0x00007610ff7c7816 */ /* 0x000fe2000000007c */
[----:B------:R-:W-:Y:S01]  /*7470*/  VIADD R27, R12, 0xffffffe1 ;  /* 0xffffffe10c1b7836 */ /* 0x000fe20000000000 */
[----:B------:R-:W-:Y:S01]  /*7480*/  PRMT R121, RZ, 0x7610, R121 ;  /* 0x00007610ff797816 */ /* 0x000fe20000000079 */
[----:B--2---:R-:W-:Y:S04]  /*7490*/  STL [R1+0x1e0], R28 ;  /* 0x0001e01c01007387 */ /* 0x004fe80000100800 */
[----:B------:R-:W-:Y:S04]  /*74a0*/  STL [R1+0x748], R127 ;  /* 0x0007487f01007387 */ /* 0x000fe80000100800 */
[----:B------:R-:W-:Y:S04]  /*74b0*/  STL [R1+0x784], R125 ;  /* 0x0007847d01007387 */ /* 0x000fe80000100800 */
[----:B------:R0:W-:Y:S04]  /*74c0*/  STL [R1+0x780], R24 ;  /* 0x0007801801007387 */ /* 0x0001e80000100800 */
[----:B------:R-:W-:Y:S04]  /*74d0*/  STL [R1+0x7bc], R118 ;  /* 0x0007bc7601007387 */ /* 0x000fe80000100800 */
[----:B---3--:R1:W-:Y:S01]  /*74e0*/  STL [R1+0x1dc], R122 ;  /* 0x0001dc7a01007387 */ /* 0x0083e20000100800 */
[----:B0-----:R-:W-:-:S05]  /*74f0*/  @!P3 IMAD.MOV.U32 R24, RZ, RZ, R125 ;  /* 0x000000ffff18b224 */ /* 0x001fca00078e007d */
[----:B------:R0:W2:Y:S01]  /*7500*/  @!P3 LDG.E.U8 R124, desc[UR18][R24.64] ;  /* 0x00000012187cb981 */ /* 0x0000a2000c1e1100 */
[----:B-1----:R-:W-:Y:S01]  /*7510*/  LEA.HI.X.SX32 R122, R26, R3, 0x1, P6 ;  /* 0x000000031a7a7211 */ /* 0x002fe200030f0eff */
[----:B------:R-:W-:Y:S01]  /*7520*/  @!P2 IMAD.MOV.U32 R26, RZ, RZ, R118 ;  /* 0x000000ffff1aa224 */ /* 0x000fe200078e0076 */
[----:B------:R-:W-:-:S03]  /*7530*/  ISETP.GE.U32.AND P3, PT, R27, 0x7fffff62, PT ;  /* 0x7fffff621b00780c */ /* 0x000fc60003f66070 */
[----:B------:R-:W-:-:S05]  /*7540*/  @!P2 IMAD.MOV.U32 R27, RZ, RZ, R122 ;  /* 0x000000ffff1ba224 */ /* 0x000fca00078e007a */
[----:B------:R1:W3:Y:S01]  /*7550*/  @!P2 LDG.E.U8 R112, desc[UR18][R26.64] ;  /* 0x000000121a70a981 */ /* 0x0002e2000c1e1100 */
[----:B------:R-:W-:-:S05]  /*7560*/  VIADD R28, R12, 0xffffffe9 ;  /* 0xffffffe90c1c7836 */ /* 0x000fca0000000000 */
[----:B------:R-:W-:Y:S01]  /*7570*/  ISETP.GE.U32.AND P5, PT, R28, 0x7fffff6a, PT ;  /* 0x7fffff6a1c00780c */ /* 0x000fe20003fa6070 */
[----:B------:R-:W-:-:S05]  /*7580*/  IMAD R28, R36, 0x6, RZ ;  /* 0x00000006241c7824 */ /* 0x000fca00078e02ff */
[----:B0-----:R-:W-:-:S04]  /*7590*/  IADD3 R24, P6, PT, R28, R2, RZ ;  /* 0x000000021c187210 */ /* 0x001fc80007fde0ff */
[----:B------:R-:W-:-:S05]  /*75a0*/  LEA.HI.X.SX32 R25, R28, R3, 0x1, P6 ;  /* 0x000000031c197211 */ /* 0x000fca00030f0eff */
[----:B------:R-:W4:Y:S04]  /*75b0*/  @!P0 LDG.E.U8 R121, desc[UR18][R24.64] ;  /* 0x0000001218798981 */ /* 0x000f28000c1e1100 */
[----:B------:R-:W-:Y:S01]  /*75c0*/  STL [R1+0x7b8], R122 ;  /* 0x0007b87a01007387 */ /* 0x000fe20000100800 */
[----:B-1----:R-:W-:-:S05]  /*75d0*/  VIADD R26, R12, 0xffffffd9 ;  /* 0xffffffd90c1a7836 */ /* 0x002fca0000000000 */
[----:B------:R-:W-:Y:S01]  /*75e0*/  ISETP.GE.U32.AND P2, PT, R26, 0x7fffff5a, PT ;  /* 0x7fffff5a1a00780c */ /* 0x000fe20003f46070 */
[----:B------:R-:W-:Y:S01]  /*75f0*/  VIADD R26, R12, 0xffffffd1 ;  /* 0xffffffd10c1a7836 */ /* 0x000fe20000000000 */
[----:B------:R-:W-:Y:S01]  /*7600*/  PRMT R120, RZ, 0x7610, R120 ;  /* 0x00007610ff787816 */ /* 0x000fe20000000078 */
[----:B------:R-:W-:Y:S02]  /*7610*/  IMAD.MOV.U32 R131, RZ, RZ, R136 ;  /* 0x000000ffff837224 */ /* 0x000fe400078e0088 */
[----:B------:R-:W-:Y:S01]  /*7620*/  IMAD.MOV.U32 R136, RZ, RZ, R155 ;  /* 0x000000ffff887224 */ /* 0x000fe200078e009b */
[----:B------:R-:W-:Y:S01]  /*7630*/  ISETP.GE.U32.AND P0, PT, R26, 0x7fffff52, PT ;  /* 0x7fffff521a00780c */ /* 0x000fe20003f06070 */
[----:B------:R-:W-:Y:S02]  /*7640*/  IMAD.MOV.U32 R155, RZ, RZ, R163 ;  /* 0x000000ffff9b7224 */ /* 0x000fe400078e00a3 */
[----:B------:R-:W-:Y:S02]  /*7650*/  IMAD R163, R36, 0x16, RZ ;  /* 0x0000001624a37824 */ /* 0x000fe400078e02ff */
[----:B------:R-:W-:-:S02]  /*7660*/  IMAD.MOV.U32 R134, RZ, RZ, R140 ;  /* 0x000000ffff867224 */ /* 0x000fc400078e008c */
[----:B------:R-:W-:Y:S02]  /*7670*/  IMAD.MOV.U32 R140, RZ, RZ, R141 ;  /* 0x000000ffff8c7224 */ /* 0x000fe400078e008d */
[----:B------:R-:W-:Y:S02]  /*7680*/  IMAD.MOV.U32 R141, RZ, RZ, R147 ;  /* 0x000000ffff8d7224 */ /* 0x000fe400078e0093 */
[----:B------:R-:W-:Y:S01]  /*7690*/  IMAD.MOV.U32 R147, RZ, RZ, R164 ;  /* 0x000000ffff937224 */ /* 0x000fe200078e00a4 */
[----:B---3--:R0:W-:Y:S02]  /*76a0*/  STL [R1+0x1d4], R112 ;  /* 0x0001d47001007387 */ /* 0x0081e40000100800 */
[----:B0-----:R-:W-:-:S05]  /*76b0*/  IMAD R112, R36, 0xe, RZ ;  /* 0x0000000e24707824 */ /* 0x001fca00078e02ff */
[----:B------:R-:W-:-:S04]  /*76c0*/  IADD3 R118, P6, PT, R112, R2, RZ ;  /* 0x0000000270767210 */ /* 0x000fc80007fde0ff */
[----:B------:R-:W-:Y:S01]  /*76d0*/  LEA.HI.X.SX32 R112, R112, R3, 0x1, P6 ;  /* 0x0000000370707211 */ /* 0x000fe200030f0eff */
[----:B------:R-:W-:-:S04]  /*76e0*/  @!P4 IMAD.MOV.U32 R26, RZ, RZ, R118 ;  /* 0x000000ffff1ac224 */ /* 0x000fc800078e0076 */
[----:B------:R-:W-:Y:S01]  /*76f0*/  @!P4 IMAD.MOV.U32 R27, RZ, RZ, R112 ;  /* 0x000000ffff1bc224 */ /* 0x000fe200078e0070 */
[----:B------:R-:W-:-:S04]  /*7700*/  IADD3 R164, P6, PT, R163, R2, RZ ;  /* 0x00000002a3a47210 */ /* 0x000fc80007fde0ff */
[----:B------:R0:W3:Y:S01]  /*7710*/  @!P4 LDG.E.U8 R120, desc[UR18][R26.64] ;  /* 0x000000121a78c981 */ /* 0x0000e2000c1e1100 */
[----:B------:R-:W-:-:S03]  /*7720*/  LEA.HI.X.SX32 R163, R163, R3, 0x1, P6 ;  /* 0x00000003a3a37211 */ /* 0x000fc600030f0eff */
[----:B--2---:R-:W-:Y:S04]  /*7730*/  STL [R1+0x1d8], R124 ;  /* 0x0001d87c01007387 */ /* 0x004fe80000100800 */
[----:B------:R-:W-:Y:S04]  /*7740*/  STL [R1+0xa64], R24 ;  /* 0x000a641801007387 */ /* 0x000fe80000100800 */
[----:B------:R-:W-:Y:S01]  /*7750*/  STL [R1+0xa60], R25 ;  /* 0x000a601901007387 */ /* 0x000fe20000100800 */
[----:B0-----:R-:W-:-:S03]  /*7760*/  @!P5 IMAD.MOV.U32 R26, RZ, RZ, R164 ;  /* 0x000000ffff1ad224 */ /* 0x001fc600078e00a4 */
[----:B----4-:R-:W-:Y:S01]  /*7770*/  STL [R1+0x1d0], R121 ;  /* 0x0001d07901007387 */ /* 0x010fe20000100800 */
[----:B------:R-:W-:-:S03]  /*7780*/  @!P5 IMAD.MOV.U32 R27, RZ, RZ, R163 ;  /* 0x000000ffff1bd224 */ /* 0x000fc600078e00a3 */
[----:B------:R0:W-:Y:S02]  /*7790*/  STL [R1+0xa6c], R118 ;  /* 0x000a6c7601007387 */ /* 0x0001e40000100800 */
[----:B0-----:R-:W-:-:S06]  /*77a0*/  PRMT R118, RZ, 0x7610, R118 ;  /* 0x00007610ff767816 */ /* 0x001fcc0000000076 */
[----:B------:R0:W2:Y:S01]  /*77b0*/  @!P5 LDG.E.U8 R118, desc[UR18][R26.64] ;  /* 0x000000121a76d981 */ /* 0x0000a2000c1e1100 */
[----:B------:R-:W-:-:S03]  /*77c0*/  IMAD R28, R36, 0x1e, RZ ;  /* 0x0000001e241c7824 */ /* 0x000fc600078e02ff */
[----:B------:R1:W-:Y:S01]  /*77d0*/  STL [R1+0xa68], R112 ;  /* 0x000a687001007387 */ /* 0x0003e20000100800 */
[----:B------:R-:W-:Y:S02]  /*77e0*/  IMAD.MOV.U32 R133, RZ, RZ, R137 ;  /* 0x000000ffff857224 */ /* 0x000fe400078e0089 */
[----:B------:R-:W-:Y:S02]  /*77f0*/  IMAD.MOV.U32 R137, RZ, RZ, R145 ;  /* 0x000000ffff897224 */ /* 0x000fe400078e0091 */
[----:B------:R-:W-:Y:S02]  /*7800*/  IMAD.MOV.U32 R145, RZ, RZ, R162 ;  /* 0x000000ffff917224 */ /* 0x000fe400078e00a2 */
[----:B------:R-:W-:Y:S02]  /*7810*/  IMAD.MOV.U32 R162, RZ, RZ, R30 ;  /* 0x000000ffffa27224 */ /* 0x000fe400078e001e */
[----:B------:R-:W-:Y:S01]  /*7820*/  VIADD R30, R12, 0xffffffc9 ;  /* 0xffffffc90c1e7836 */ /* 0x000fe20000000000 */
[----:B-1----:R-:W-:Y:S01]  /*7830*/  PRMT R112, RZ, 0x7610, R112 ;  /* 0x00007610ff707816 */ /* 0x002fe20000000070 */
[----:B------:R-:W-:-:S02]  /*7840*/  IMAD.MOV.U32 R129, RZ, RZ, R134 ;  /* 0x000000ffff817224 */ /* 0x000fc400078e0086 */
[----:B------:R-:W-:Y:S01]  /*7850*/  IMAD.MOV.U32 R134, RZ, RZ, R136 ;  /* 0x000000ffff867224 */ /* 0x000fe200078e0088 */
[----:B------:R-:W-:Y:S01]  /*7860*/  ISETP.GE.U32.AND P4, PT, R30, 0x7fffff4a, PT ;  /* 0x7fffff4a1e00780c */ /* 0x000fe20003f86070 */
[----:B------:R-:W-:Y:S02]  /*7870*/  IMAD R30, R36, 0x26, RZ ;  /* 0x00000026241e7824 */ /* 0x000fe400078e02ff */
[----:B------:R-:W-:Y:S02]  /*7880*/  IMAD.MOV.U32 R136, RZ, RZ, R145 ;  /* 0x000000ffff887224 */ /* 0x000fe400078e0091 */
[----:B------:R-:W-:Y:S02]  /*7890*/  IMAD.MOV.U32 R145, RZ, RZ, R31 ;  /* 0x000000ffff917224 */ /* 0x000fe400078e001f */
[----:B------:R-:W-:-:S05]  /*78a0*/  VIADD R31, R12, 0xffffffc1 ;  /* 0xffffffc10c1f7836 */ /* 0x000fca0000000000 */
[----:B------:R-:W-:Y:S02]  /*78b0*/  ISETP.GE.U32.AND P5, PT, R31, 0x7fffff42, PT ;  /* 0x7fffff421f00780c */ /* 0x000fe40003fa6070 */
[----:B------:R-:W-:Y:S01]  /*78c0*/  PRMT R31, RZ, 0x7610, R31 ;  /* 0x00007610ff1f7816 */ /* 0x000fe2000000001f */
[----:B---3--:R1:W-:Y:S02]  /*78d0*/  STL [R1+0x1cc], R120 ;  /* 0x0001cc7801007387 */ /* 0x0083e40000100800 */
[----:B-1----:R-:W-:-:S04]  /*78e0*/  IADD3 R120, P6, PT, R28, R2, RZ ;  /* 0x000000021c787210 */ /* 0x002fc80007fde0ff */
[----:B------:R-:W-:Y:S01]  /*78f0*/  LEA.HI.X.SX32 R121, R28, R3, 0x1, P6 ;  /* 0x000000031c797211 */ /* 0x000fe200030f0eff */
[----:B0-----:R-:W-:Y:S01]  /*7900*/  @!P3 IMAD.MOV.U32 R26, RZ, RZ, R120 ;  /* 0x000000ffff1ab224 */ /* 0x001fe200078e0078 */
[----:B------:R-:W-:Y:S03]  /*7910*/  STL [R1+0xbc], R120 ;  /* 0x0000bc7801007387 */ /* 0x000fe60000100800 */
[----:B------:R-:W-:Y:S01]  /*7920*/  @!P3 IMAD.MOV.U32 R27, RZ, RZ, R121 ;  /* 0x000000ffff1bb224 */ /* 0x000fe200078e0079 */
[----:B------:R-:W-:Y:S04]  /*7930*/  STL [R1+0xa74], R164 ;  /* 0x000a74a401007387 */ /* 0x000fe80000100800 */
[----:B------:R-:W-:Y:S04]  /*7940*/  STL [R1+0xa70], R163 ;  /* 0x000a70a301007387 */ /* 0x000fe80000100800 */
[----:B------:R-:W-:Y:S04]  /*7950*/  STL [R1+0xb8], R121 ;  /* 0x0000b87901007387 */ /* 0x000fe80000100800 */
[----:B------:R0:W3:Y:S04]  /*7960*/  @!P3 LDG.E.U8 R112, desc[UR18][R26.64] ;  /* 0x000000121a70b981 */ /* 0x0000e8000c1e1100 */
[----:B--2---:R1:W-:Y:S01]  /*7970*/  STL [R1+0x1a0], R118 ;  /* 0x0001a07601007387 */ /* 0x0043e20000100800 */
[----:B0-----:R-:W-:Y:S01]  /*7980*/  VIADD R26, R12, 0xffffffb9 ;  /* 0xffffffb90c1a7836 */ /* 0x001fe20000000000 */
[----:B-1----:R-:W-:-:S04]  /*7990*/  IADD3 R118, P6, PT, R30, R2, RZ ;  /* 0x000000021e767210 */ /* 0x002fc80007fde0ff */
[----:B------:R-:W-:Y:S02]  /*79a0*/  ISETP.GE.U32.AND P3, PT, R26, 0x7fffff3a, PT ;  /* 0x7fffff3a1a00780c */ /* 0x000fe40003f66070 */
[----:B------:R-:W-:Y:S01]  /*79b0*/  LEA.HI.X.SX32 R27, R30, R3, 0x1, P6 ;  /* 0x000000031e1b7211 */ /* 0x000fe200030f0eff */
[----:B------:R-:W-:-:S05]  /*79c0*/  @!P2 IMAD.MOV.U32 R26, RZ, RZ, R118 ;  /* 0x000000ffff1aa224 */ /* 0x000fca00078e0076 */
[----:B------:R0:W2:Y:S01]  /*79d0*/  @!P2 LDG.E.U8 R31, desc[UR18][R26.64] ;  /* 0x000000121a1fa981 */ /* 0x0000a2000c1e1100 */
[----:B------:R-:W-:-:S03]  /*79e0*/  IMAD R28, R36, 0x2e, RZ ;  /* 0x0000002e241c7824 */ /* 0x000fc600078e02ff */
[----:B------:R-:W-:Y:S01]  /*79f0*/  STL [R1+0x52c], R118 ;  /* 0x00052c7601007387 */ /* 0x000fe20000100800 */
[----:B------:R-:W-:-:S03]  /*7a00*/  PRMT R111, RZ, 0x7610, R111 ;  /* 0x00007610ff6f7816 */ /* 0x000fc6000000006f */
[----:B---3--:R1:W-:Y:S04]  /*7a10*/  STL [R1+0x19c], R112 ;  /* 0x00019c7001007387 */ /* 0x0083e80000100800 */
[----:B------:R3:W-:Y:S01]  /*7a20*/  STL [R1+0x528], R27 ;  /* 0x0005281b01007387 */ /* 0x0007e20000100800 */
[----:B-1----:R-:W-:-:S04]  /*7a30*/  IADD3 R112, P6, PT, R28, R2, RZ ;  /* 0x000000021c707210 */ /* 0x002fc80007fde0ff */
[----:B0-----:R-:W-:Y:S01]  /*7a40*/  LEA.HI.X.SX32 R26, R28, R3, 0x1, P6 ;  /* 0x000000031c1a7211 */ /* 0x001fe200030f0eff */
[----:B------:R-:W-:Y:S04]  /*7a50*/  STL [R1+0x56c], R112 ;  /* 0x00056c7001007387 */ /* 0x000fe80000100800 */
[----:B---3--:R-:W-:Y:S01]  /*7a60*/  @!P0 IMAD.MOV.U32 R27, RZ, RZ, R26 ;  /* 0x000000ffff1b8224 */ /* 0x008fe200078e001a */
[----:B--2---:R-:W-:Y:S04]  /*7a70*/  STL [R1+0x198], R31 ;  /* 0x0001981f01007387 */ /* 0x004fe80000100800 */
[----:B------:R0:W-:Y:S02]  /*7a80*/  STL [R1+0x568], R26 ;  /* 0x0005681a01007387 */ /* 0x0001e40000100800 */
[----:B0-----:R-:W-:-:S05]  /*7a90*/  @!P0 IMAD.MOV.U32 R26, RZ, RZ, R112 ;  /* 0x000000ffff1a8224 */ /* 0x001fca00078e0070 */
[----:B------:R0:W2:Y:S01]  /*7aa0*/  @!P0 LDG.E.U8 R111, desc[UR18][R26.64] ;  /* 0x000000121a6f8981 */ /* 0x0000a2000c1e1100 */
[----:B------:R-:W-:-:S05]  /*7ab0*/  VIADD R30, R12, 0xffffffb1 ;  /* 0xffffffb10c1e7836 */ /* 0x000fca0000000000 */
[----:B------:R-:W-:Y:S01]  /*7ac0*/  ISETP.GE.U32.AND P2, PT, R30, 0x7fffff32, PT ;  /* 0x7fffff321e00780c */ /* 0x000fe20003f46070 */
[----:B------:R-:W-:-:S05]  /*7ad0*/  IMAD R30, R36, 0x36, RZ ;  /* 0x00000036241e7824 */ /* 0x000fca00078e02ff */
[----:B------:R-:W-:-:S04]  /*7ae0*/  IADD3 R118, P6, PT, R30, R2, RZ ;  /* 0x000000021e767210 */ /* 0x000fc80007fde0ff */
[----:B0-----:R-:W-:Y:S01]  /*7af0*/  LEA.HI.X.SX32 R26, R30, R3, 0x1, P6 ;  /* 0x000000031e1a7211 */ /* 0x001fe200030f0eff */
[----:B------:R-:W-:Y:S01]  /*7b00*/  STL [R1+0x5ac], R118 ;  /* 0x0005ac7601007387 */ /* 0x000fe20000100800 */
[----:B------:R-:W-:-:S03]  /*7b10*/  PRMT R110, RZ, 0x7610, R110 ;  /* 0x00007610ff6e7816 */ /* 0x000fc6000000006e */
[----:B------:R-:W-:Y:S01]  /*7b20*/  @!P4 IMAD.MOV.U32 R27, RZ, RZ, R26 ;  /* 0x000000ffff1bc224 */ /* 0x000fe200078e001a */
[----:B--2---:R-:W-:Y:S04]  /*7b30*/  STL [R1+0x194], R111 ;  /* 0x0001946f01007387 */ /* 0x004fe80000100800 */
[----:B------:R0:W-:Y:S02]  /*7b40*/  STL [R1+0x5a8], R26 ;  /* 0x0005a81a01007387 */ /* 0x0001e40000100800 */
[----:B0-----:R-:W-:-:S05]  /*7b50*/  @!P4 IMAD.MOV.U32 R26, RZ, RZ, R118 ;  /* 0x000000ffff1ac224 */ /* 0x001fca00078e0076 */
[----:B------:R0:W2:Y:S01]  /*7b60*/  @!P4 LDG.E.U8 R110, desc[UR18][R26.64] ;  /* 0x000000121a6ec981 */ /* 0x0000a2000c1e1100 */
[----:B------:R-:W-:-:S05]  /*7b70*/  IMAD R28, R36, 0x3e, RZ ;  /* 0x0000003e241c7824 */ /* 0x000fca00078e02ff */
[----:B------:R-:W-:-:S04]  /*7b80*/  IADD3 R111, P6, PT, R28, R2, RZ ;  /* 0x000000021c6f7210 */ /* 0x000fc80007fde0ff */
[----:B------:R-:W-:Y:S01]  /*7b90*/  LEA.HI.X.SX32 R112, R28, R3, 0x1, P6 ;  /* 0x000000031c707211 */ /* 0x000fe200030f0eff */
[----:B0-----:R-:W-:Y:S01]  /*7ba0*/  @!P5 IMAD.MOV.U32 R26, RZ, RZ, R111 ;  /* 0x000000ffff1ad224 */ /* 0x001fe200078e006f */
[----:B------:R-:W-:Y:S01]  /*7bb0*/  PRMT R22, RZ, 0x7610, R22 ;  /* 0x00007610ff167816 */ /* 0x000fe20000000016 */
[----:B------:R-:W-:Y:S02]  /*7bc0*/  IMAD R30, R36, 0x46, RZ ;  /* 0x00000046241e7824 */ /* 0x000fe400078e02ff */
[----:B------:R-:W-:Y:S01]  /*7bd0*/  @!P5 IMAD.MOV.U32 R27, RZ, RZ, R112 ;  /* 0x000000ffff1bd224 */ /* 0x000fe200078e0070 */
[----:B------:R-:W-:Y:S04]  /*7be0*/  STL [R1+0x5ec], R111 ;  /* 0x0005ec6f01007387 */ /* 0x000fe80000100800 */
[----:B------:R-:W-:Y:S04]  /*7bf0*/  STL [R1+0x5e8], R112 ;  /* 0x0005e87001007387 */ /* 0x000fe80000100800 */
[----:B------:R0:W3:Y:S01]  /*7c00*/  @!P5 LDG.E.U8 R22, desc[UR18][R26.64] ;  /* 0x000000121a16d981 */ /* 0x0000e2000c1e1100 */
[----:B------:R-:W-:Y:S01]  /*7c10*/  PRMT R25, RZ, 0x7610, R25 ;  /* 0x00007610ff197816 */ /* 0x000fe20000000019 */
[----:B0-----:R-:W-:-:S05]  /*7c20*/  VIADD R26, R12, 0xffffff99 ;  /* 0xffffff990c1a7836 */ /* 0x001fca0000000000 */
[----:B------:R-:W-:Y:S01]  /*7c30*/  ISETP.GE.U32.AND P5, PT, R26, 0x7fffff1a, PT ;  /* 0x7fffff1a1a00780c */ /* 0x000fe20003fa6070 */
[----:B--2---:R0:W-:Y:S02]  /*7c40*/  STL [R1+0x190], R110 ;  /* 0x0001906e01007387 */ /* 0x0041e40000100800 */
[----:B0-----:R-:W-:-:S04]  /*7c50*/  IADD3 R110, P6, PT, R30, R2, RZ ;  /* 0x000000021e6e7210 */ /* 0x001fc80007fde0ff */
[----:B------:R-:W-:Y:S01]  /*7c60*/  LEA.HI.X.SX32 R27, R30, R3, 0x1, P6 ;  /* 0x000000031e1b7211 */ /* 0x000fe200030f0eff */
[----:B------:R-:W-:-:S05]  /*7c70*/  @!P3 IMAD.MOV.U32 R26, RZ, RZ, R110 ;  /* 0x000000ffff1ab224 */ /* 0x000fca00078e006e */
[----:B------:R0:W2:Y:S01]  /*7c80*/  @!P3 LDG.E.U8 R25, desc[UR18][R26.64] ;  /* 0x000000121a19b981 */ /* 0x0000a2000c1e1100 */
[----:B------:R-:W-:-:S03]  /*7c90*/  IMAD R28, R36, 0x4e, RZ ;  /* 0x0000004e241c7824 */ /* 0x000fc600078e02ff */
[----:B------:R-:W-:Y:S04]  /*7ca0*/  STL [R1+0x62c], R110 ;  /* 0x00062c6e01007387 */ /* 0x000fe80000100800 */
[----:B---3--:R1:W-:Y:S01]  /*7cb0*/  STL [R1+0x18c], R22 ;  /* 0x00018c1601007387 */ /* 0x0083e20000100800 */
[----:B------:R-:W-:-:S03]  /*7cc0*/  VIADD R31, R12, 0xffffffa9 ;  /* 0xffffffa90c1f7836 */ /* 0x000fc60000000000 */
[----:B------:R-:W-:Y:S01]  /*7cd0*/  STL [R1+0x628], R27 ;  /* 0x0006281b01007387 */ /* 0x000fe20000100800 */
[----:B-1----:R-:W-:-:S05]  /*7ce0*/  IADD3 R22, P6, PT, R28, R2, RZ ;  /* 0x000000021c167210 */ /* 0x002fca0007fde0ff */
[----:B------:R-:W-:Y:S01]  /*7cf0*/  STL [R1+0x66c], R22 ;  /* 0x00066c1601007387 */ /* 0x000fe20000100800 */
[----:B------:R-:W-:Y:S01]  /*7d00*/  ISETP.GE.U32.AND P0, PT, R31, 0x7fffff2a, PT ;  /* 0x7fffff2a1f00780c */ /* 0x000fe20003f06070 */
[----:B0-----:R-:W-:Y:S01]  /*7d10*/  @!P2 IMAD.MOV.U32 R26, RZ, RZ, R22 ;  /* 0x000000ffff1aa224 */ /* 0x001fe200078e0016 */
[----:B------:R-:W-:Y:S02]  /*7d20*/  PRMT R20, RZ, 0x7610, R20 ;  /* 0x00007610ff147816 */ /* 0x000fe40000000014 */
[----:B------:R-:W-:Y:S01]  /*7d30*/  PRMT R21, RZ, 0x7610, R21 ;  /* 0x00007610ff157816 */ /* 0x000fe20000000015 */
[----:B--2---:R0:W-:Y:S02]  /*7d40*/  STL [R1+0x160], R25 ;  /* 0x0001601901007387 */ /* 0x0041e40000100800 */
[----:B0-----:R-:W-:Y:S01]  /*7d50*/  LEA.HI.X.SX32 R25, R28, R3, 0x1, P6 ;  /* 0x000000031c197211 */ /* 0x001fe200030f0eff */
[----:B------:R-:W-:-:S05]  /*7d60*/  IMAD R28, R36, 0x56, RZ ;  /* 0x00000056241c7824 */ /* 0x000fca00078e02ff */
[C---:B------:R-:W-:Y:S01]  /*7d70*/  IADD3 R22, P6, PT, R28.reuse, R2, RZ ;  /* 0x000000021c167210 */ /* 0x040fe20007fde0ff */
[----:B------:R-:W-:Y:S01]  /*7d80*/  @!P2 IMAD.MOV.U32 R27, RZ, RZ, R25 ;  /* 0x000000ffff1ba224 */ /* 0x000fe200078e0019 */
[----:B------:R0:W-:Y:S04]  /*7d90*/  STL [R1+0x668], R25 ;  /* 0x0006681901007387 */ /* 0x0001e80000100800 */
[----:B------:R1:W2:Y:S01]  /*7da0*/  @!P2 LDG.E.U8 R20, desc[UR18][R26.64] ;  /* 0x000000121a14a981 */ /* 0x0002a2000c1e1100 */
[----:B0-----:R-:W-:Y:S01]  /*7db0*/  LEA.HI.X.SX32 R25, R28, R3, 0x1, P6 ;  /* 0x000000031c197211 */ /* 0x001fe200030f0eff */
[----:B-1----:R-:W-:-:S04]  /*7dc0*/  @!P0 IMAD.MOV.U32 R26, RZ, RZ, R22 ;  /* 0x000000ffff1a8224 */ /* 0x002fc800078e0016 */
[----:B------:R-:W-:-:S05]  /*7dd0*/  @!P0 IMAD.MOV.U32 R27, RZ, RZ, R25 ;  /* 0x000000ffff1b8224 */ /* 0x000fca00078e0019 */
[----:B------:R0:W3:Y:S01]  /*7de0*/  @!P0 LDG.E.U8 R21, desc[UR18][R26.64] ;  /* 0x000000121a158981 */ /* 0x0000e2000c1e1100 */
[C---:B------:R-:W-:Y:S02]  /*7df0*/  VIADD R30, R12.reuse, 0xffffff91 ;  /* 0xffffff910c1e7836 */ /* 0x040fe40000000000 */
[----:B------:R-:W-:-:S03]  /*7e00*/  VIADD R31, R12, 0xffffffa1 ;  /* 0xffffffa10c1f7836 */ /* 0x000fc60000000000 */
[----:B------:R-:W-:Y:S01]  /*7e10*/  ISETP.GE.U32.AND P3, PT, R30, 0x7fffff12, PT ;  /* 0x7fffff121e00780c */ /* 0x000fe20003f66070 */
[----:B------:R-:W-:Y:S01]  /*7e20*/  VIADD R30, R12, 0xffffff89 ;  /* 0xffffff890c1e7836 */ /* 0x000fe20000000000 */
[----:B------:R-:W-:-:S04]  /*7e30*/  ISETP.GE.U32.AND P4, PT, R31, 0x7fffff22, PT ;  /* 0x7fffff221f00780c */ /* 0x000fc80003f86070 */
[----:B------:R-:W-:Y:S01]  /*7e40*/  ISETP.GE.U32.AND P2, PT, R30, 0x7fffff0a, PT ;  /* 0x7fffff0a1e00780c */ /* 0x000fe20003f46070 */
[----:B------:R-:W-:Y:S01]  /*7e50*/  IMAD R30, R36, 0x5e, RZ ;  /* 0x0000005e241e7824 */ /* 0x000fe200078e02ff */
[----:B------:R-:W-:Y:S01]  /*7e60*/  STL [R1+0x6ac], R22 ;  /* 0x0006ac1601007387 */ /* 0x000fe20000100800 */
[----:B------:R-:W-:-:S05]  /*7e70*/  VIADD R28, R12, 0xffffff81 ;  /* 0xffffff810c1c7836 */ /* 0x000fca0000000000 */
[----:B------:R-:W-:Y:S01]  /*7e80*/  ISETP.GE.U32.AND P0, PT, R28, 0x7fffff02, PT ;  /* 0x7fffff021c00780c */ /* 0x000fe20003f06070 */
[----:B------:R-:W-:Y:S01]  /*7e90*/  IMAD R28, R36, 0x66, RZ ;  /* 0x00000066241c7824 */ /* 0x000fe200078e02ff */
[----:B------:R-:W-:Y:S02]  /*7ea0*/  PRMT R18, RZ, 0x7610, R18 ;  /* 0x00007610ff127816 */ /* 0x000fe40000000012 */
[----:B------:R-:W-:Y:S01]  /*7eb0*/  PRMT R19, RZ, 0x7610, R19 ;  /* 0x00007610ff137816 */ /* 0x000fe20000000013 */
[----:B--2---:R1:W-:Y:S04]  /*7ec0*/  STL [R1+0x15c], R20 ;  /* 0x00015c1401007387 */ /* 0x0043e80000100800 */
[----:B------:R-:W-:Y:S01]  /*7ed0*/  STL [R1+0x6a8], R25 ;  /* 0x0006a81901007387 */ /* 0x000fe20000100800 */
[----:B-1----:R-:W-:-:S05]  /*7ee0*/  IADD3 R20, P6, PT, R30, R2, RZ ;  /* 0x000000021e147210 */ /* 0x002fca0007fde0ff */
[----:B------:R-:W-:Y:S01]  /*7ef0*/  STL [R1+0x6e4], R20 ;  /* 0x0006e41401007387 */ /* 0x000fe20000100800 */
[----:B0-----:R-:W-:-:S03]  /*7f00*/  @!P4 IMAD.MOV.U32 R26, RZ, RZ, R20 ;  /* 0x000000ffff1ac224 */ /* 0x001fc600078e0014 */
[----:B---3--:R0:W-:Y:S02]  /*7f10*/  STL [R1+0x158], R21 ;  /* 0x0001581501007387 */ /* 0x0081e40000100800 */
[----:B0-----:R-:W-:Y:S02]  /*7f20*/  LEA.HI.X.SX32 R21, R30, R3, 0x1, P6 ;  /* 0x000000031e157211 */ /* 0x001fe400030f0eff */
[----:B------:R-:W-:-:S03]  /*7f30*/  IADD3 R20, P6, PT, R28, R2, RZ ;  /* 0x000000021c147210 */ /* 0x000fc60007fde0ff */
[----:B------:R-:W-:Y:S01]  /*7f40*/  @!P4 IMAD.MOV.U32 R27, RZ, RZ, R21 ;  /* 0x000000ffff1bc224 */ /* 0x000fe200078e0015 */
[----:B------:R0:W-:Y:S04]  /*7f50*/  STL [R1+0x6e0], R21 ;  /* 0x0006e01501007387 */ /* 0x0001e80000100800 */
[----:B------:R1:W2:Y:S01]  /*7f60*/  @!P4 LDG.E.U8 R18, desc[UR18][R26.64] ;  /* 0x000000121a12c981 */ /* 0x0002a2000c1e1100 */
[----:B0-----:R-:W-:Y:S01]  /*7f70*/  LEA.HI.X.SX32 R21, R28, R3, 0x1, P6 ;  /* 0x000000031c157211 */ /* 0x001fe200030f0eff */
[----:B-1----:R-:W-:-:S04]  /*7f80*/  @!P5 IMAD.MOV.U32 R26, RZ, RZ, R20 ;  /* 0x000000ffff1ad224 */ /* 0x002fc800078e0014 */
[----:B------:R-:W-:-:S05]  /*7f90*/  @!P5 IMAD.MOV.U32 R27, RZ, RZ, R21 ;  /* 0x000000ffff1bd224 */ /* 0x000fca00078e0015 */
[----:B------:R0:W3:Y:S01]  /*7fa0*/  @!P5 LDG.E.U8 R19, desc[UR18][R26.64] ;  /* 0x000000121a13d981 */ /* 0x0000e2000c1e1100 */
[----:B------:R-:W-:-:S05]  /*7fb0*/  VIADD R30, R12, 0xfffffff8 ;  /* 0xfffffff80c1e7836 */ /* 0x000fca0000000000 */
        /* <DEDUP_REMOVED lines=22> */
[----:B------:R-:W3:Y:S01]  /*8120*/  @!P2 LDG.E.U8 R17, desc[UR18][R26.64] ;  /* 0x000000121a11a981 */ /* 0x000ee2000c1e1100 */
[----:B------:R-:W-:-:S05]  /*8130*/  VIADD R30, R12, 0xffffffe8 ;  /* 0xffffffe80c1e7836 */ /* 0x000fca0000000000 */
[----:B------:R-:W-:Y:S01]  /*8140*/  ISETP.GE.U32.AND P3, PT, R30, 0x7fffff69, PT ;  /* 0x7fffff691e00780c */ /* 0x000fe20003f66070 */
[----:B------:R-:W-:Y:S01]  /*8150*/  IMAD R30, R36, 0x7e, RZ ;  /* 0x0000007e241e7824 */ /* 0x000fe200078e02ff */
[----:B------:R-:W-:Y:S01]  /*8160*/  STL [R1+0x78c], R18 ;  /* 0x00078c1201007387 */ /* 0x000fe20000100800 */
[----:B------:R-:W-:Y:S01]  /*8170*/  VIADD R28, R12, 0xffffffe0 ;  /* 0xffffffe00c1c7836 */ /* 0x000fe20000000000 */
[----:B------:R-:W-:-:S04]  /*8180*/  PRMT R15, RZ, 0x7610, R15 ;  /* 0x00007610ff0f7816 */ /* 0x000fc8000000000f */
[----:B------:R-:W-:Y:S01]  /*8190*/  ISETP.GE.U32.AND P2, PT, R28, 0x7fffff61, PT ;  /* 0x7fffff611c00780c */ /* 0x000fe20003f46070 */
[----:B------:R-:W-:Y:S01]  /*81a0*/  IMAD R28, R36, 0x7, RZ ;  /* 0x00000007241c7824 */ /* 0x000fe200078e02ff */
[----:B------:R-:W-:Y:S01]  /*81b0*/  PRMT R14, RZ, 0x7610, R14 ;  /* 0x00007610ff0e7816 */ /* 0x000fe2000000000e */
[----:B--2---:R0:W-:Y:S04]  /*81c0*/  STL [R1+0x14c], R16 ;  /* 0x00014c1001007387 */ /* 0x0041e80000100800 */
[----:B------:R-:W-:Y:S01]  /*81d0*/  STL [R1+0x788], R19 ;  /* 0x0007881301007387 */ /* 0x000fe20000100800 */
[----:B0-----:R-:W-:-:S05]  /*81e0*/  IADD3 R16, P6, PT, R30, R2, RZ ;  /* 0x000000021e107210 */ /* 0x001fca0007fde0ff */
[----:B------:R-:W-:Y:S04]  /*81f0*/  STL [R1+0x7c4], R16 ;  /* 0x0007c41001007387 */ /* 0x000fe80000100800 */
[----:B---3--:R0:W-:Y:S01]  /*8200*/  STL [R1+0x90], R17 ;  /* 0x0000901101007387 */ /* 0x0081e20000100800 */
[----:B------:R-:W-:Y:S01]  /*8210*/  @!P0 IMAD.MOV.U32 R26, RZ, RZ, R16 ;  /* 0x000000ffff1a8224 */ /* 0x000fe200078e0010 */
[----:B0-----:R-:W-:-:S05]  /*8220*/  LEA.HI.X.SX32 R17, R30, R3, 0x1, P6 ;  /* 0x000000031e117211 */ /* 0x001fca00030f0eff */
[----:B------:R-:W-:-:S05]  /*8230*/  @!P0 IMAD.MOV.U32 R27, RZ, RZ, R17 ;  /* 0x000000ffff1b8224 */ /* 0x000fca00078e0011 */
[----:B------:R0:W2:Y:S02]  /*8240*/  @!P0 LDG.E.U8 R15, desc[UR18][R26.64] ;  /* 0x000000121a0f8981 */ /* 0x0000a4000c1e1100 */
[----:B0-----:R-:W-:-:S04]  /*8250*/  IADD3 R26, P6, PT, R28, R2, RZ ;  /* 0x000000021c1a7210 */ /* 0x001fc80007fde0ff */
[----:B------:R-:W-:-:S05]  /*8260*/  LEA.HI.X.SX32 R27, R28, R3, 0x1, P6 ;  /* 0x000000031c1b7211 */ /* 0x000fca00030f0eff */
[----:B------:R-:W3:Y:S01]  /*8270*/  @!P4 LDG.E.U8 R14, desc[UR18][R26.64] ;  /* 0x000000121a0ec981 */ /* 0x000ee2000c1e1100 */
[----:B------:R-:W-:Y:S02]  /*8280*/  IMAD.MOV.U32 R127, RZ, RZ, R140 ;  /* 0x000000ffff7f7224 */ /* 0x000fe400078e008c */
[----:B------:R-:W-:Y:S02]  /*8290*/  IMAD.MOV.U32 R140, RZ, RZ, R147 ;  /* 0x000000ffff8c7224 */ /* 0x000fe400078e0093 */
[----:B------:R-:W-:Y:S02]  /*82a0*/  IMAD.MOV.U32 R147, RZ, RZ, R151 ;  /* 0x000000ffff937224 */ /* 0x000fe400078e0097 */
[----:B------:R-:W-:Y:S02]  /*82b0*/  IMAD.MOV.U32 R151, RZ, RZ, R154 ;  /* 0x000000ffff977224 */ /* 0x000fe400078e009a */
[----:B------:R-:W-:Y:S02]  /*82c0*/  IMAD.MOV.U32 R128, RZ, RZ, R133 ;  /* 0x000000ffff807224 */ /* 0x000fe400078e0085 */
[----:B------:R-:W-:-:S02]  /*82d0*/  IMAD.MOV.U32 R154, RZ, RZ, R162 ;  /* 0x000000ffff9a7224 */ /* 0x000fc400078e00a2 */
[----:B------:R-:W-:Y:S02]  /*82e0*/  IMAD.MOV.U32 R133, RZ, RZ, R136 ;  /* 0x000000ffff857224 */ /* 0x000fe400078e0088 */
[----:B------:R-:W-:Y:S02]  /*82f0*/  IMAD.MOV.U32 R162, RZ, RZ, R119 ;  /* 0x000000ffffa27224 */ /* 0x000fe400078e0077 */
[----:B------:R-:W-:Y:S02]  /*8300*/  IMAD.MOV.U32 R136, RZ, RZ, R141 ;  /* 0x000000ffff887224 */ /* 0x000fe400078e008d */
[----:B------:R-:W-:Y:S02]  /*8310*/  IMAD R119, R36, 0xf, RZ ;  /* 0x0000000f24777824 */ /* 0x000fe400078e02ff */
[----:B------:R-:W-:Y:S02]  /*8320*/  IMAD.MOV.U32 R141, RZ, RZ, R148 ;  /* 0x000000ffff8d7224 */ /* 0x000fe400078e0094 */
[----:B------:R-:W-:-:S02]  /*8330*/  IMAD.MOV.U32 R148, RZ, RZ, R153 ;  /* 0x000000ffff947224 */ /* 0x000fc400078e0099 */
[----:B------:R-:W-:Y:S02]  /*8340*/  IMAD.MOV.U32 R153, RZ, RZ, R159 ;  /* 0x000000ffff997224 */ /* 0x000fe400078e009f */
[----:B------:R-:W-:Y:S01]  /*8350*/  IMAD.MOV.U32 R159, RZ, RZ, R123 ;  /* 0x000000ffff9f7224 */ /* 0x000fe200078e007b */
[C---:B------:R-:W-:Y:S01]  /*8360*/  IADD3 R123, P6, PT, R119.reuse, R2, RZ ;  /* 0x00000002777b7210 */ /* 0x040fe20007fde0ff */
[----:B------:R-:W-:Y:S01]  /*8370*/  IMAD.MOV.U32 R124, RZ, RZ, R129 ;  /* 0x000000ffff7c7224 */ /* 0x000fe200078e0081 */
[----:B------:R-:W-:Y:S01]  /*8380*/  STL [R1+0x7c0], R17 ;  /* 0x0007c01101007387 */ /* 0x000fe20000100800 */
[----:B------:R-:W-:Y:S02]  /*8390*/  IMAD.MOV.U32 R129, RZ, RZ, R165 ;  /* 0x000000ffff817224 */ /* 0x000fe400078e00a5 */
[----:B------:R-:W-:Y:S01]  /*83a0*/  IMAD R165, R36, 0x17, RZ ;  /* 0x0000001724a57824 */ /* 0x000fe200078e02ff */
[----:B------:R-:W-:Y:S01]  /*83b0*/  LEA.HI.X.SX32 R119, R119, R3, 0x1, P6 ;  /* 0x0000000377777211 */ /* 0x000fe200030f0eff */
[----:B------:R-:W-:Y:S01]  /*83c0*/  VIADD R30, R12, 0xffffffd8 ;  /* 0xffffffd80c1e7836 */ /* 0x000fe20000000000 */
[----:B------:R-:W-:-:S03]  /*83d0*/  PRMT R11, RZ, 0x7610, R11 ;  /* 0x00007610ff0b7816 */ /* 0x000fc6000000000b */
[----:B------:R-:W-:Y:S01]  /*83e0*/  @!P5 IMAD.MOV.U32 R31, RZ, RZ, R119 ;  /* 0x000000ffff1fd224 */ /* 0x000fe200078e0077 */
[----:B------:R-:W-:Y:S01]  /*83f0*/  ISETP.GE.U32.AND P0, PT, R30, 0x7fffff59, PT ;  /* 0x7fffff591e00780c */ /* 0x000fe20003f06070 */
[----:B------:R-:W-:Y:S01]  /*8400*/  @!P5 IMAD.MOV.U32 R30, RZ, RZ, R123 ;  /* 0x000000ffff1ed224 */ /* 0x000fe200078e007b */
[----:B------:R-:W-:-:S04]  /*8410*/  PRMT R13, RZ, 0x7610, R13 ;  /* 0x00007610ff0d7816 */ /* 0x000fc8000000000d */
[----:B------:R0:W4:Y:S04]  /*8420*/  @!P5 LDG.E.U8 R11, desc[UR18][R30.64] ;  /* 0x000000121e0bd981 */ /* 0x000128000c1e1100 */
[----:B--2---:R-:W-:Y:S04]  /*8430*/  STL [R1+0x8c], R15 ;  /* 0x00008c0f01007387 */ /* 0x004fe80000100800 */
[----:B------:R-:W-:Y:S04]  /*8440*/  STL [R1+0xa7c], R26 ;  /* 0x000a7c1a01007387 */ /* 0x000fe80000100800 */
[----:B------:R-:W-:Y:S04]  /*8450*/  STL [R1+0xa78], R27 ;  /* 0x000a781b01007387 */ /* 0x000fe80000100800 */
[----:B---3--:R1:W-:Y:S02]  /*8460*/  STL [R1+0x88], R14 ;  /* 0x0000880e01007387 */ /* 0x0083e40000100800 */
[----:B-1----:R-:W-:-:S04]  /*8470*/  IADD3 R14, P6, PT, R165, R2, RZ ;  /* 0x00000002a50e7210 */ /* 0x002fc80007fde0ff */
[----:B------:R-:W-:Y:S01]  /*8480*/  LEA.HI.X.SX32 R165, R165, R3, 0x1, P6 ;  /* 0x00000003a5a57211 */ /* 0x000fe200030f0eff */
[----:B0-----:R-:W-:-:S04]  /*8490*/  @!P3 IMAD.MOV.U32 R30, RZ, RZ, R14 ;  /* 0x000000ffff1eb224 */ /* 0x001fc800078e000e */
[----:B------:R-:W-:-:S05]  /*84a0*/  @!P3 IMAD.MOV.U32 R31, RZ, RZ, R165 ;  /* 0x000000ffff1fb224 */ /* 0x000fca00078e00a5 */
[----:B------:R0:W2:Y:S01]  /*84b0*/  @!P3 LDG.E.U8 R13, desc[UR18][R30.64] ;  /* 0x000000121e0db981 */ /* 0x0000a2000c1e1100 */
[----:B------:R-:W-:-:S05]  /*84c0*/  VIADD R28, R12, 0xffffffd0 ;  /* 0xffffffd00c1c7836 */ /* 0x000fca0000000000 */
[----:B------:R-:W-:Y:S01]  /*84d0*/  ISETP.GE.U32.AND P4, PT, R28, 0x7fffff51, PT ;  /* 0x7fffff511c00780c */ /* 0x000fe20003f86070 */
[----:B------:R-:W-:Y:S01]  /*84e0*/  VIADD R28, R12, 0xffffffc8 ;  /* 0xffffffc80c1c7836 */ /* 0x000fe20000000000 */
[----:B------:R-:W-:Y:S04]  /*84f0*/  STL [R1+0xa84], R123 ;  /* 0x000a847b01007387 */ /* 0x000fe80000100800 */
[----:B------:R-:W-:Y:S01]  /*8500*/  ISETP.GE.U32.AND P5, PT, R28, 0x7fffff49, PT ;  /* 0x7fffff491c00780c */ /* 0x000fe20003fa6070 */
[----:B------:R-:W-:Y:S01]  /*8510*/  IMAD R28, R36, 0x1f, RZ ;  /* 0x0000001f241c7824 */ /* 0x000fe200078e02ff */
[----:B------:R-:W-:Y:S04]  /*8520*/  STL [R1+0xa80], R119 ;  /* 0x000a807701007387 */ /* 0x000fe80000100800 */
[----:B----4-:R1:W-:Y:S04]  /*8530*/  STL [R1+0x84], R11 ;  /* 0x0000840b01007387 */ /* 0x0103e80000100800 */
[----:B------:R-:W-:Y:S01]  /*8540*/  STL [R1+0x10], R14 ;  /* 0x0000100e01007387 */ /* 0x000fe20000100800 */
[----:B-1----:R-:W-:-:S03]  /*8550*/  IADD3 R11, P6, PT, R28, R2, RZ ;  /* 0x000000021c0b7210 */ /* 0x002fc60007fde0ff */
[----:B------:R-:W-:Y:S04]  /*8560*/  STL [R1+0xa88], R165 ;  /* 0x000a88a501007387 */ /* 0x000fe80000100800 */
[----:B------:R-:W-:Y:S01]  /*8570*/  STL [R1+0xc4], R11 ;  /* 0x0000c40b01007387 */ /* 0x000fe20000100800 */
[----:B------:R-:W-:Y:S01]  /*8580*/  PRMT R10, RZ, 0x7610, R10 ;  /* 0x00007610ff0a7816 */ /* 0x000fe2000000000a */
[----:B0-----:R-:W-:Y:S02]  /*8590*/  @!P2 IMAD.MOV.U32 R30, RZ, RZ, R11 ;  /* 0x000000ffff1ea224 */ /* 0x001fe400078e000b */
[----:B--2---:R0:W-:Y:S02]  /*85a0*/  STL [R1+0x80], R13 ;  /* 0x0000800d01007387 */ /* 0x0041e40000100800 */
[----:B0-----:R-:W-:-:S05]  /*85b0*/  LEA.HI.X.SX32 R13, R28, R3, 0x1, P6 ;  /* 0x000000031c0d7211 */ /* 0x001fca00030f0eff */
[----:B------:R-:W-:-:S05]  /*85c0*/  @!P2 IMAD.MOV.U32 R31, RZ, RZ, R13 ;  /* 0x000000ffff1fa224 */ /* 0x000fca00078e000d */
[----:B------:R-:W2:Y:S01]  /*85d0*/  @!P2 LDG.E.U8 R10, desc[UR18][R30.64] ;  /* 0x000000121e0aa981 */ /* 0x000ea2000c1e1100 */
[----:B------:R-:W-:Y:S02]  /*85e0*/  IMAD.MOV.U32 R122, RZ, RZ, R127 ;  /* 0x000000ffff7a7224 */ /* 0x000fe400078e007f */
[----:B------:R-:W-:Y:S02]  /*85f0*/  IMAD.MOV.U32 R127, RZ, RZ, R144 ;  /* 0x000000ffff7f7224 */ /* 0x000fe400078e0090 */
[----:B------:R-:W-:Y:S02]  /*8600*/  IMAD.MOV.U32 R144, RZ, RZ, R35 ;  /* 0x000000ffff907224 */ /* 0x000fe400078e0023 */
[----:B------:R-:W-:Y:S02]  /*8610*/  VIADD R35, R12, 0xffffffc0 ;  /* 0xffffffc00c237836 */ /* 0x000fe40000000000 */
[----:B------:R-:W-:Y:S01]  /*8620*/  IMAD R28, R36, 0x27, RZ ;  /* 0x00000027241c7824 */ /* 0x000fe200078e02ff */
[----:B------:R-:W-:Y:S02]  /*8630*/  STL [R1+0xc0], R13 ;  /* 0x0000c00d01007387 */ /* 0x000fe40000100800 */
[----:B------:R-:W-:Y:S01]  /*8640*/  ISETP.GE.U32.AND P3, PT, R35, 0x7fffff41, PT ;  /* 0x7fffff412300780c */ /* 0x000fe20003f66070 */
[----:B------:R-:W-:Y:S01]  /*8650*/  VIADD R35, R12, 0xffffffb8 ;  /* 0xffffffb80c237836 */ /* 0x000fe20000000000 */
[----:B------:R-:W-:-:S04]  /*8660*/  PRMT R9, RZ, 0x7610, R9 ;  /* 0x00007610ff097816 */ /* 0x000fc80000000009 */
[----:B------:R-:W-:Y:S01]  /*8670*/  ISETP.GE.U32.AND P2, PT, R35, 0x7fffff39, PT ;  /* 0x7fffff392300780c */ /* 0x000fe20003f46070 */
[----:B------:R-:W-:Y:S01]  /*8680*/  IMAD R35, R36, 0x2f, RZ ;  /* 0x0000002f24237824 */ /* 0x000fe200078e02ff */
[----:B------:R-:W-:Y:S01]  /*8690*/  PRMT R7, RZ, 0x7610, R7 ;  /* 0x00007610ff077816 */ /* 0x000fe20000000007 */
[----:B--2---:R0:W-:Y:S02]  /*86a0*/  STL [R1+0x7c], R10 ;  /* 0x00007c0a01007387 */ /* 0x0041e40000100800 */
[----:B0-----:R-:W-:-:S04]  /*86b0*/  IADD3 R10, P6, PT, R28, R2, RZ ;  /* 0x000000021c0a7210 */ /* 0x001fc80007fde0ff */
[----:B------:R-:W-:Y:S01]  /*86c0*/  LEA.HI.X.SX32 R13, R28, R3, 0x1, P6 ;  /* 0x000000031c0d7211 */ /* 0x000fe200030f0eff */
[----:B------:R-:W-:Y:S01]  /*86d0*/  @!P0 IMAD.MOV.U32 R30, RZ, RZ, R10 ;  /* 0x000000ffff1e8224 */ /* 0x000fe200078e000a */
[----:B------:R-:W-:-:S03]  /*86e0*/  IADD3 R11, P6, PT, R35, R2, RZ ;  /* 0x00000002230b7210 */ /* 0x000fc60007fde0ff */
[----:B------:R-:W-:Y:S01]  /*86f0*/  @!P0 IMAD.MOV.U32 R31, RZ, RZ, R13 ;  /* 0x000000ffff1f8224 */ /* 0x000fe200078e000d */
[----:B------:R-:W-:Y:S04]  /*8700*/  STL [R1+0x534], R10 ;  /* 0x0005340a01007387 */ /* 0x000fe80000100800 */
[----:B------:R0:W-:Y:S04]  /*8710*/  STL [R1+0x530], R13 ;  /* 0x0005300d01007387 */ /* 0x0001e80000100800 */
[----:B------:R1:W2:Y:S01]  /*8720*/  @!P0 LDG.E.U8 R9, desc[UR18][R30.64] ;  /* 0x000000121e098981 */ /* 0x0002a2000c1e1100 */
[----:B0-----:R-:W-:Y:S01]  /*8730*/  LEA.HI.X.SX32 R13, R35, R3, 0x1, P6 ;  /* 0x00000003230d7211 */ /* 0x001fe200030f0eff */
[----:B-1----:R-:W-:-:S04]  /*8740*/  @!P4 IMAD.MOV.U32 R30, RZ, RZ, R11 ;  /* 0x000000ffff1ec224 */ /* 0x002fc800078e000b */
[----:B------:R-:W-:-:S05]  /*8750*/  @!P4 IMAD.MOV.U32 R31, RZ, RZ, R13 ;  /* 0x000000ffff1fc224 */ /* 0x000fca00078e000d */
[----:B------:R0:W3:Y:S01]  /*8760*/  @!P4 LDG.E.U8 R7, desc[UR18][R30.64] ;  /* 0x000000121e07c981 */ /* 0x0000e2000c1e1100 */
[----:B------:R-:W-:-:S03]  /*8770*/  IMAD R28, R36, 0x37, RZ ;  /* 0x00000037241c7824 */ /* 0x000fc600078e02ff */
[----:B------:R-:W-:Y:S01]  /*8780*/  STL [R1+0x574], R11 ;  /* 0x0005740b01007387 */ /* 0x000fe20000100800 */
[----:B------:R-:W-:Y:S01]  /*8790*/  IMAD R35, R36, 0x3f, RZ ;  /* 0x0000003f24237824 */ /* 0x000fe200078e02ff */
[----:B------:R-:W-:Y:S02]  /*87a0*/  PRMT R8, RZ, 0x7610, R8 ;  /* 0x00007610ff087816 */ /* 0x000fe40000000008 */
[----:B------:R-:W-:Y:S01]  /*87b0*/  PRMT R6, RZ, 0x7610, R6 ;  /* 0x00007610ff067816 */ /* 0x000fe20000000006 */
[----:B--2---:R1:W-:Y:S02]  /*87c0*/  STL [R1+0x78], R9 ;  /* 0x0000780901007387 */ /* 0x0043e40000100800 */
[C---:B-1----:R-:W-:Y:S02]  /*87d0*/  IADD3 R9, P6, PT, R28.reuse, R2, RZ ;  /* 0x000000021c097210 */ /* 0x042fe40007fde0ff */
[----:B------:R-:W-:Y:S02]  /*87e0*/  STL [R1+0x570], R13 ;  /* 0x0005700d01007387 */ /* 0x000fe40000100800 */
[----:B------:R-:W-:-:S02]  /*87f0*/  LEA.HI.X.SX32 R10, R28, R3, 0x1, P6 ;  /* 0x000000031c0a7211 */ /* 0x000fc400030f0eff */
[----:B------:R-:W-:Y:S04]  /*8800*/  STL [R1+0x5b4], R9 ;  /* 0x0005b40901007387 */ /* 0x000fe80000100800 */
[----:B------:R-:W-:Y:S01]  /*8810*/  STL [R1+0x5b0], R10 ;  /* 0x0005b00a01007387 */ /* 0x000fe20000100800 */
[----:B0-----:R-:W-:-:S03]  /*8820*/  @!P5 IMAD.MOV.U32 R30, RZ, RZ, R9 ;  /* 0x000000ffff1ed224 */ /* 0x001fc600078e0009 */
[----:B---3--:R0:W-:Y:S01]  /*8830*/  STL [R1+0x74], R7 ;  /* 0x0000740701007387 */ /* 0x0081e20000100800 */
[----:B------:R-:W-:-:S05]  /*8840*/  @!P5 IMAD.MOV.U32 R31, RZ, RZ, R10 ;  /* 0x000000ffff1fd224 */ /* 0x000fca00078e000a */
[----:B------:R1:W2:Y:S01]  /*8850*/  @!P5 LDG.E.U8 R8, desc[UR18][R30.64] ;  /* 0x000000121e08d981 */ /* 0x0002a2000c1e1100 */
[----:B0-----:R-:W-:-:S04]  /*8860*/  IADD3 R7, P4, PT, R35, R2, RZ ;  /* 0x0000000223077210 */ /* 0x001fc80007f9e0ff */
[----:B------:R-:W-:Y:S01]  /*8870*/  LEA.HI.X.SX32 R9, R35, R3, 0x1, P4 ;  /* 0x0000000323097211 */ /* 0x000fe200020f0eff */
[----:B-1----:R-:W-:-:S04]  /*8880*/  @!P3 IMAD.MOV.U32 R30, RZ, RZ, R7 ;  /* 0x000000ffff1eb224 */ /* 0x002fc800078e0007 */
[----:B------:R-:W-:-:S05]  /*8890*/  @!P3 IMAD.MOV.U32 R31, RZ, RZ, R9 ;  /* 0x000000ffff1fb224 */ /* 0x000fca00078e0009 */
[----:B------:R-:W3:Y:S01]  /*88a0*/  @!P3 LDG.E.U8 R6, desc[UR18][R30.64] ;  /* 0x000000121e06b981 */ /* 0x000ee2000c1e1100 */
[----:B------:R-:W-:Y:S02]  /*88b0*/  IMAD.MOV.U32 R121, RZ, RZ, R122 ;  /* 0x000000ffff797224 */ /* 0x000fe400078e007a */
[----:B------:R-:W-:Y:S02]  /*88c0*/  IMAD.MOV.U32 R122, RZ, RZ, R152 ;  /* 0x000000ffff7a7224 */ /* 0x000fe400078e0098 */
[----:B------:R-:W-:Y:S02]  /*88d0*/  IMAD.MOV.U32 R152, RZ, RZ, R38 ;  /* 0x000000ffff987224 */ /* 0x000fe400078e0026 */
[----:B------:R-:W-:Y:S01]  /*88e0*/  VIADD R38, R12, 0xffffffb0 ;  /* 0xffffffb00c267836 */ /* 0x000fe20000000000 */
[----:B------:R-:W-:Y:S04]  /*88f0*/  STL [R1+0x5f4], R7 ;  /* 0x0005f40701007387 */ /* 0x000fe80000100800 */
[----:B------:R-:W-:Y:S01]  /*8900*/  ISETP.GE.U32.AND P0, PT, R38, 0x7fffff31, PT ;  /* 0x7fffff312600780c */ /* 0x000fe20003f06070 */
[----:B------:R-:W-:-:S02]  /*8910*/  IMAD R38, R36, 0x47, RZ ;  /* 0x0000004724267824 */ /* 0x000fc400078e02ff */
[----:B------:R-:W-:Y:S01]  /*8920*/  IMAD R28, R36, 0x4f, RZ ;  /* 0x0000004f241c7824 */ /* 0x000fe200078e02ff */
[----:B------:R-:W-:Y:S02]  /*8930*/  PRMT R4, RZ, 0x7610, R4 ;  /* 0x00007610ff047816 */ /* 0x000fe40000000004 */
[----:B------:R-:W-:Y:S01]  /*8940*/  PRMT R5, RZ, 0x7610, R5 ;  /* 0x00007610ff057816 */ /* 0x000fe20000000005 */
[----:B------:R-:W-:Y:S01]  /*8950*/  IMAD.MOV.U32 R120, RZ, RZ, R121 ;  /* 0x000000ffff787224 */ /* 0x000fe200078e0079 */
[----:B--2---:R0:W-:Y:S04]  /*8960*/  STL [R1+0x70], R8 ;  /* 0x0000700801007387 */ /* 0x0041e80000100800 */
[----:B------:R1:W-:Y:S01]  /*8970*/  STL [R1+0x5f0], R9 ;  /* 0x0005f00901007387 */ /* 0x0003e20000100800 */
[----:B0-----:R-:W-:-:S03]  /*8980*/  IADD3 R8, P4, PT, R38, R2, RZ ;  /* 0x0000000226087210 */ /* 0x001fc60007f9e0ff */
[----:B------:R-:W-:Y:S01]  /*8990*/  STL [R1+0xb90], R36 ;  /* 0x000b902401007387 */ /* 0x000fe20000100800 */
[----:B-1----:R-:W-:-:S03]  /*89a0*/  LEA.HI.X.SX32 R9, R38, R3, 0x1, P4 ;  /* 0x0000000326097211 */ /* 0x002fc600020f0eff */
[----:B------:R-:W-:Y:S04]  /*89b0*/  STL [R1+0x634], R8 ;  /* 0x0006340801007387 */ /* 0x000fe80000100800 */
[----:B---3--:R0:W-:Y:S01]  /*89c0*/  STL [R1+0x6c], R6 ;  /* 0x00006c0601007387 */ /* 0x0081e20000100800 */
[----:B------:R-:W-:Y:S02]  /*89d0*/  @!P2 IMAD.MOV.U32 R30, RZ, RZ, R8 ;  /* 0x000000ffff1ea224 */ /* 0x000fe400078e0008 */
[----:B------:R-:W-:-:S05]  /*89e0*/  @!P2 IMAD.MOV.U32 R31, RZ, RZ, R9 ;  /* 0x000000ffff1fa224 */ /* 0x000fca00078e0009 */
[----:B------:R1:W2:Y:S01]  /*89f0*/  @!P2 LDG.E.U8 R4, desc[UR18][R30.64] ;  /* 0x000000121e04a981 */ /* 0x0002a2000c1e1100 */
[----:B0-----:R-:W-:-:S04]  /*8a00*/  IADD3 R6, P3, PT, R28, R2, RZ ;  /* 0x000000021c067210 */ /* 0x001fc80007f7e0ff */
[----:B------:R-:W-:Y:S01]  /*8a10*/  LEA.HI.X.SX32 R7, R28, R3, 0x1, P3 ;  /* 0x000000031c077211 */ /* 0x000fe200018f0eff */
[----:B-1----:R-:W-:-:S04]  /*8a20*/  @!P0 IMAD.MOV.U32 R30, RZ, RZ, R6 ;  /* 0x000000ffff1e8224 */ /* 0x002fc800078e0006 */
[----:B------:R-:W-:Y:S01]  /*8a30*/  @!P0 IMAD.MOV.U32 R31, RZ, RZ, R7 ;  /* 0x000000ffff1f8224 */ /* 0x000fe200078e0007 */
[----:B------:R-:W-:Y:S04]  /*8a40*/  STL [R1+0xb94], R2 ;  /* 0x000b940201007387 */ /* 0x000fe80000100800 */
[----:B------:R0:W3:Y:S04]  /*8a50*/  @!P0 LDG.E.U8 R5, desc[UR18][R30.64] ;  /* 0x000000121e058981 */ /* 0x0000e8000c1e1100 */
[----:B------:R-:W-:Y:S04]  /*8a60*/  STL [R1+0x674], R6 ;  /* 0x0006740601007387 */ /* 0x000fe80000100800 */
[----:B------:R-:W-:Y:S04]  /*8a70*/  STL [R1+0x630], R9 ;  /* 0x0006300901007387 */ /* 0x000fe80000100800 */
[----:B------:R1:W-:Y:S04]  /*8a80*/  STL [R1+0xb98], R3 ;  /* 0x000b980301007387 */ /* 0x0003e80000100800 */
[----:B------:R-:W-:Y:S04]  /*8a90*/  STL [R1+0x670], R7 ;  /* 0x0006700701007387 */ /* 0x000fe80000100800 */
[----:B------:R-:W4:Y:S01]  /*8aa0*/  LDL R121, [R1+0x8e0] ;  /* 0x0008e00001797983 */ /* 0x000f220000100800 */
[----:B------:R-:W-:-:S05]  /*8ab0*/  IMAD R35, R107, R37, RZ ;  /* 0x000000256b237224 */ /* 0x000fca00078e02ff */
[----:B------:R-:W-:Y:S01]  /*8ac0*/  IADD3 R38, P3, PT, R35, UR14, RZ ;  /* 0x0000000e23267c10 */ /* 0x000fe2000ff7e0ff */
[C---:B-1----:R-:W-:Y:S01]  /*8ad0*/  VIADD R3, R0.reuse, 0x73 ;  /* 0x0000007300037836 */ /* 0x042fe20000000000 */
[C---:B------:R-:W-:Y:S02]  /*8ae0*/  ISETP.GT.U32.AND P6, PT, R39.reuse, R46, PT ;  /* 0x0000002e2700720c */ /* 0x040fe40003fc4070 */
[C---:B------:R-:W-:Y:S02]  /*8af0*/  ISETP.GT.U32.AND P2, PT, R39.reuse, R45, PT ;  /* 0x0000002d2700720c */ /* 0x040fe40003f44070 */
[C---:B------:R-:W-:Y:S02]  /*8b00*/  ISETP.GT.U32.AND P4, PT, R39.reuse, R47, PT ;  /* 0x0000002f2700720c */ /* 0x040fe40003f84070 */
[----:B------:R-:W-:Y:S01]  /*8b10*/  ISETP.GT.U32.AND P5, PT, R39, R44, PT ;  /* 0x0000002c2700720c */ /* 0x000fe20003fa4070 */
[C---:B------:R-:W-:Y:S01]  /*8b20*/  VIADD R2, R0.reuse, 0x7b ;  /* 0x0000007b00027836 */ /* 0x040fe20000000000 */
[----:B------:R-:W-:Y:S01]  /*8b30*/  LEA.HI.X.SX32 R35, R35, UR15, 0x1, P3 ;  /* 0x0000000f23237c11 */ /* 0x000fe200098f0eff */
[C---:B------:R-:W-:Y:S01]  /*8b40*/  VIADD R13, R0.reuse, 0x2c ;  /* 0x0000002c000d7836 */ /* 0x040fe20000000000 */
[C---:B------:R-:W-:Y:S01]  /*8b50*/  ISETP.GT.U32.AND P3, PT, R39.reuse, R42, PT ;  /* 0x0000002a2700720c */ /* 0x040fe20003f64070 */
[----:B------:R-:W-:Y:S01]  /*8b60*/  VIADD R22, R0, 0x34 ;  /* 0x0000003400167836 */ /* 0x000fe20000000000 */
[----:B--2---:R1:W-:Y:S11]  /*8b70*/  STL [R1+0x68], R4 ;  /* 0x0000680401007387 */ /* 0x0043f60000100800 */
[--C-:B------:R-:W-:Y:S01]  /*8b80*/  @!P3 IMAD.IADD R42, R42, 0x1, -R39.reuse ;  /* 0x000000012a2ab824 */ /* 0x100fe200078e0a27 */
[----:B------:R-:W-:Y:S01]  /*8b90*/  ISETP.GT.U32.AND P0, PT, R39, R43, PT ;  /* 0x0000002b2700720c */ /* 0x000fe20003f04070 */
[--C-:B------:R-:W-:Y:S01]  /*8ba0*/  @!P6 IMAD.IADD R46, R46, 0x1, -R39.reuse ;  /* 0x000000012e2ee824 */ /* 0x100fe200078e0a27 */
[----:B0-----:R-:W-:Y:S01]  /*8bb0*/  IABS R30, R3 ;  /* 0x00000003001e7213 */ /* 0x001fe20000000000 */
[----:B------:R-:W-:Y:S01]  /*8bc0*/  @!P2 IMAD.IADD R45, R45, 0x1, -R39 ;  /* 0x000000012d2da824 */ /* 0x000fe200078e0a27 */
[----:B------:R-:W0:Y:S01]  /*8bd0*/  LDCU UR14, c[0x0][0x3b0] ;  /* 0x00007600ff0e77ac */ /* 0x000e220008000800 */
[----:B-1----:R-:W-:Y:S01]  /*8be0*/  VIADD R4, R0, 0x6b ;  /* 0x0000006b00047836 */ /* 0x002fe20000000000 */
[----:B------:R-:W1:Y:S01]  /*8bf0*/  LDCU UR15, c[0x0][0x3b0] ;  /* 0x00007600ff0f77ac */ /* 0x000e620008000800 */
[----:B---3--:R2:W-:Y:S02]  /*8c00*/  STL [R1+0x64], R5 ;  /* 0x0000640501007387 */ /* 0x0085e40000100800 */
[----:B--2---:R-:W-:-:S02]  /*8c10*/  IMAD.MOV.U32 R5, RZ, RZ, R101 ;  /* 0x000000ffff057224 */ /* 0x004fc400078e0065 */
[----:B------:R-:W-:Y:S03]  /*8c20*/  STL [R1+0x8dc], R4 ;  /* 0x0008dc0401007387 */ /* 0x000fe60000100800 */
[----:B------:R-:W-:Y:S01]  /*8c30*/  ISETP.GE.AND P3, PT, R5, RZ, PT ;  /* 0x000000ff0500720c */ /* 0x000fe20003f66270 */
[----:B------:R-:W-:Y:S01]  /*8c40*/  IMAD.MOV.U32 R5, RZ, RZ, R120 ;  /* 0x000000ffff057224 */ /* 0x000fe200078e0078 */
[----:B------:R-:W-:Y:S01]  /*8c50*/  STL [R1+0x8d8], R3 ;  /* 0x0008d80301007387 */ /* 0x000fe20000100800 */
[----:B----4-:R-:W-:Y:S02]  /*8c60*/  IMAD.MOV.U32 R120, RZ, RZ, R121 ;  /* 0x000000ffff787224 */ /* 0x010fe400078e0079 */
[----:B------:R-:W-:Y:S01]  /*8c70*/  IMAD.MOV.U32 R121, RZ, RZ, R122 ;  /* 0x000000ffff797224 */ /* 0x000fe200078e007a */
[----:B------:R-:W-:Y:S01]  /*8c80*/  STL [R1+0xa8c], R37 ;  /* 0x000a8c2501007387 */ /* 0x000fe20000100800 */
[----:B------:R-:W-:-:S02]  /*8c90*/  IMAD.MOV.U32 R122, RZ, RZ, R124 ;  /* 0x000000ffff7a7224 */ /* 0x000fc400078e007c */
[----:B------:R-:W-:Y:S02]  /*8ca0*/  IMAD.MOV.U32 R124, RZ, RZ, R129 ;  /* 0x000000ffff7c7224 */ /* 0x000fe400078e0081 */
[----:B------:R-:W2:Y:S01]  /*8cb0*/  LDL R129, [R1+0x8f4] ;  /* 0x0008f40001817983 */ /* 0x000ea20000100800 */
[----:B------:R-:W-:Y:S01]  /*8cc0*/  ISETP.GT.U32.AND P2, PT, R39, R46, PT ;  /* 0x0000002e2700720c */ /* 0x000fe20003f44070 */
[--C-:B------:R-:W-:Y:S01]  /*8cd0*/  @!P0 IMAD.IADD R43, R43, 0x1, -R39.reuse ;  /* 0x000000012b2b8824 */ /* 0x100fe200078e0a27 */
[----:B------:R-:W-:Y:S01]  /*8ce0*/  ISETP.GT.U32.AND P0, PT, R39, R45, PT ;  /* 0x0000002d2700720c */ /* 0x000fe20003f04070 */
[--C-:B------:R-:W-:Y:S02]  /*8cf0*/  @!P4 IMAD.IADD R47, R47, 0x1, -R39.reuse ;  /* 0x000000012f2fc824 */ /* 0x100fe400078e0a27 */
[----:B------:R-:W-:-:S03]  /*8d00*/  @!P5 IMAD.IADD R44, R44, 0x1, -R39 ;  /* 0x000000012c2cd824 */ /* 0x000fc600078e0a27 */
[C---:B------:R-:W-:Y:S02]  /*8d10*/  ISETP.GT.U32.AND P4, PT, R39.reuse, R47, PT ;  /* 0x0000002f2700720c */ /* 0x040fe40003f84070 */
[----:B------:R-:W-:-:S03]  /*8d20*/  ISETP.GT.U32.AND P5, PT, R39, R44, PT ;  /* 0x0000002c2700720c */ /* 0x000fc60003fa4070 */
[--C-:B------:R-:W-:Y:S01]  /*8d30*/  @!P2 IMAD.IADD R46, R46, 0x1, -R39.reuse ;  /* 0x000000012e2ea824 */ /* 0x100fe200078e0a27 */
[----:B------:R-:W-:Y:S01]  /*8d40*/  ISETP.GT.U32.AND P2, PT, R39, R34, PT ;  /* 0x000000222700720c */ /* 0x000fe20003f44070 */
[----:B------:R-:W-:Y:S01]  /*8d50*/  @!P0 IMAD.IADD R45, R45, 0x1, -R39 ;  /* 0x000000012d2d8824 */ /* 0x000fe200078e0a27 */
[C---:B------:R-:W-:Y:S02]  /*8d60*/  ISETP.GT.U32.AND P0, PT, R39.reuse, R33, PT ;  /* 0x000000212700720c */ /* 0x040fe40003f04070 */
[----:B------:R-:W-:-:S03]  /*8d70*/  ISETP.GT.U32.AND P6, PT, R39, R43, PT ;  /* 0x0000002b2700720c */ /* 0x000fc60003fc4070 */
[--C-:B------:R-:W-:Y:S01]  /*8d80*/  @!P4 IMAD.IADD R47, R47, 0x1, -R39.reuse ;  /* 0x000000012f2fc824 */ /* 0x100fe200078e0a27 */
[C---:B------:R-:W-:Y:S01]  /*8d90*/  ISETP.GT.U32.AND P4, PT, R39.reuse, R41, PT ;  /* 0x000000292700720c */ /* 0x040fe20003f84070 */
[----:B------:R-:W-:Y:S01]  /*8da0*/  @!P5 IMAD.IADD R44, R44, 0x1, -R39 ;  /* 0x000000012c2cd824 */ /* 0x000fe200078e0a27 */
[----:B------:R-:W-:-:S03]  /*8db0*/  ISETP.GT.U32.AND P5, PT, R39, R32, PT ;  /* 0x000000202700720c */ /* 0x000fc60003fa4070 */
[----:B------:R-:W-:Y:S01]  /*8dc0*/  @!P2 IMAD.IADD R34, R34, 0x1, -R39 ;  /* 0x000000012222a824 */ /* 0x000fe200078e0a27 */
[----:B------:R-:W-:Y:S01]  /*8dd0*/  ISETP.GE.AND P2, PT, R120, RZ, PT ;  /* 0x000000ff7800720c */ /* 0x000fe20003f46270 */
[----:B------:R-:W-:Y:S02]  /*8de0*/  IMAD.MOV.U32 R120, RZ, RZ, R121 ;  /* 0x000000ffff787224 */ /* 0x000fe400078e0079 */
[----:B------:R-:W-:Y:S02]  /*8df0*/  IMAD.MOV.U32 R121, RZ, RZ, R124 ;  /* 0x000000ffff797224 */ /* 0x000fe400078e007c */
[--C-:B------:R-:W-:Y:S01]  /*8e00*/  @!P0 IMAD.IADD R33, R33, 0x1, -R39.reuse ;  /* 0x0000000121218824 */ /* 0x100fe200078e0a27 */
[----:B------:R-:W-:Y:S01]  /*8e10*/  ISETP.GE.AND P0, PT, R120, RZ, PT ;  /* 0x000000ff7800720c */ /* 0x000fe20003f06270 */
[--C-:B------:R-:W-:Y:S02]  /*8e20*/  @!P6 IMAD.IADD R43, R43, 0x1, -R39.reuse ;  /* 0x000000012b2be824 */ /* 0x100fe400078e0a27 */
[--C-:B------:R-:W-:Y:S01]  /*8e30*/  @!P4 IMAD.IADD R41, R41, 0x1, -R39.reuse ;  /* 0x000000012929c824 */ /* 0x100fe200078e0a27 */
[----:B------:R-:W-:Y:S01]  /*8e40*/  ISETP.GE.AND P4, PT, R5, RZ, PT ;  /* 0x000000ff0500720c */ /* 0x000fe20003f86270 */
[----:B------:R-:W-:Y:S01]  /*8e50*/  @!P5 IMAD.IADD R32, R32, 0x1, -R39 ;  /* 0x000000012020d824 */ /* 0x000fe200078e0a27 */
[----:B------:R-:W-:Y:S01]  /*8e60*/  ISETP.GT.U32.AND P5, PT, R39, R42, PT ;  /* 0x0000002a2700720c */ /* 0x000fe20003fa4070 */
[----:B------:R-:W-:-:S02]  /*8e70*/  IMAD.MOV.U32 R5, RZ, RZ, R131 ;  /* 0x000000ffff057224 */ /* 0x000fc400078e0083 */
[----:B------:R-:W-:Y:S02]  /*8e80*/  IMAD.MOV.U32 R131, RZ, RZ, R105 ;  /* 0x000000ffff837224 */ /* 0x000fe400078e0069 */
[----:B------:R-:W-:-:S04]  /*8e90*/  IMAD.MOV.U32 R105, RZ, RZ, R43 ;  /* 0x000000ffff697224 */ /* 0x000fc800078e002b */
[----:B------:R-:W-:Y:S01]  /*8ea0*/  @!P0 IMAD.MOV R105, RZ, RZ, -R105 ;  /* 0x000000ffff698224 */ /* 0x000fe200078e0a69 */
[----:B------:R-:W-:-:S03]  /*8eb0*/  ISETP.GT.U32.AND P0, PT, R39, R100, PT ;  /* 0x000000642700720c */ /* 0x000fc60003f04070 */
[--C-:B------:R-:W-:Y:S01]  /*8ec0*/  @!P5 IMAD.IADD R42, R42, 0x1, -R39.reuse ;  /* 0x000000012a2ad824 */ /* 0x100fe200078e0a27 */
[----:B------:R-:W-:Y:S01]  /*8ed0*/  ISETP.GT.U32.AND P5, PT, R39, R96, PT ;  /* 0x000000602700720c */ /* 0x000fe20003fa4070 */
[----:B------:R-:W-:Y:S08]  /*8ee0*/  STL [R1+0xb9c], R105 ;  /* 0x000b9c6901007387 */ /* 0x000ff00000100800 */
[--C-:B------:R-:W-:Y:S01]  /*8ef0*/  @!P0 IMAD.IADD R100, R100, 0x1, -R39.reuse ;  /* 0x0000000164648824 */ /* 0x100fe200078e0a27 */
[----:B------:R-:W-:Y:S03]  /*8f00*/  STL [R1+0x8d4], R2 ;  /* 0x0008d40201007387 */ /* 0x000fe60000100800 */
[----:B------:R-:W-:-:S02]  /*8f10*/  @!P5 IMAD.IADD R96, R96, 0x1, -R39 ;  /* 0x000000016060d824 */ /* 0x000fc400078e0a27 */
[----:B--2---:R-:W-:Y:S02]  /*8f20*/  IMAD.MOV.U32 R124, RZ, RZ, R129 ;  /* 0x000000ffff7c7224 */ /* 0x004fe400078e0081 */
[----:B------:R-:W-:Y:S02]  /*8f30*/  IMAD.MOV.U32 R129, RZ, RZ, R103 ;  /* 0x000000ffff817224 */ /* 0x000fe400078e0067 */
[----:B------:R-:W-:Y:S02]  /*8f40*/  IMAD.MOV.U32 R103, RZ, RZ, R47 ;  /* 0x000000ffff677224 */ /* 0x000fe400078e002f */
[----:B------:R-:W-:-:S04]  /*8f50*/  IMAD.MOV.U32 R47, RZ, RZ, R44 ;  /* 0x000000ffff2f7224 */ /* 0x000fc800078e002c */
[----:B------:R-:W-:Y:S01]  /*8f60*/  @!P2 IMAD.MOV R47, RZ, RZ, -R47 ;  /* 0x000000ffff2fa224 */ /* 0x000fe200078e0a2f */
[----:B------:R-:W-:Y:S01]  /*8f70*/  ISETP.GT.U32.AND P2, PT, R39, R33, PT ;  /* 0x000000212700720c */ /* 0x000fe20003f44070 */
[----:B------:R-:W-:-:S12]  /*8f80*/  IMAD.MOV.U32 R120, RZ, RZ, R124 ;  /* 0x000000ffff787224 */ /* 0x000fd800078e007c */
[----:B------:R-:W-:Y:S01]  /*8f90*/  @!P2 IMAD.IADD R33, R33, 0x1, -R39 ;  /* 0x000000012121a824 */ /* 0x000fe200078e0a27 */
[----:B------:R-:W-:Y:S01]  /*8fa0*/  ISETP.GE.AND P2, PT, R5, RZ, PT ;  /* 0x000000ff0500720c */ /* 0x000fe20003f46270 */
[----:B------:R-:W-:Y:S02]  /*8fb0*/  IMAD.MOV.U32 R5, RZ, RZ, R120 ;  /* 0x000000ffff057224 */ /* 0x000fe400078e0078 */
[----:B------:R-:W-:Y:S02]  /*8fc0*/  IMAD.MOV.U32 R120, RZ, RZ, R121 ;  /* 0x000000ffff787224 */ /* 0x000fe400078e0079 */
[----:B------:R-:W-:Y:S01]  /*8fd0*/  IMAD.MOV.U32 R121, RZ, RZ, R122 ;  /* 0x000000ffff797224 */ /* 0x000fe200078e007a */
[----:B------:R-:W-:Y:S01]  /*8fe0*/  ISETP.GE.AND P0, PT, R5, RZ, PT ;  /* 0x000000ff0500720c */ /* 0x000fe20003f06270 */
[----:B------:R-:W-:Y:S02]  /*8ff0*/  IMAD.MOV.U32 R122, RZ, RZ, R127 ;  /* 0x000000ffff7a7224 */ /* 0x000fe400078e007f */
[----:B------:R-:W-:-:S02]  /*9000*/  IMAD.MOV.U32 R5, RZ, RZ, R120 ;  /* 0x000000ffff057224 */ /* 0x000fc400078e0078 */
[----:B------:R-:W-:Y:S02]  /*9010*/  IMAD.MOV.U32 R120, RZ, RZ, R121 ;  /* 0x000000ffff787224 */ /* 0x000fe400078e0079 */
[----:B------:R-:W-:Y:S01]  /*9020*/  IMAD.MOV.U32 R121, RZ, RZ, R122 ;  /* 0x000000ffff797224 */ /* 0x000fe200078e007a */
[----:B------:R-:W-:Y:S01]  /*9030*/  ISETP.GE.AND P5, PT, R5, RZ, PT ;  /* 0x000000ff0500720c */ /* 0x000fe20003fa6270 */
[----:B------:R-:W-:Y:S01]  /*9040*/  IMAD.MOV.U32 R5, RZ, RZ, R120 ;  /* 0x000000ffff057224 */ /* 0x000fe200078e0078 */
[----:B------:R-:W2:Y:S01]  /*9050*/  LDL R122, [R1+0x934] ;  /* 0x00093400017a7983 */ /* 0x000ea20000100800 */
[----:B------:R-:W-:-:S03]  /*9060*/  IMAD.MOV.U32 R120, RZ, RZ, R121 ;  /* 0x000000ffff787224 */ /* 0x000fc600078e0079 */
[----:B------:R-:W3:Y:S01]  /*9070*/  LDL R121, [R1+0x930] ;  /* 0x0009300001797983 */ /* 0x000ee20000100800 */
[----:B------:R-:W-:Y:S01]  /*9080*/  IABS R31, R4 ;  /* 0x00000004001f7213 */ /* 0x000fe20000000000 */
[----:B------:R-:W-:-:S04]  /*9090*/  IMAD.MOV.U32 R124, RZ, RZ, R129 ;  /* 0x000000ffff7c7224 */ /* 0x000fc800078e0081 */
[----:B------:R-:W-:Y:S01]  /*90a0*/  IMAD.HI.U32 R28, R40, R31, RZ ;  /* 0x0000001f281c7227 */ /* 0x000fe200078e00ff */
[----:B------:R-:W-:-:S03]  /*90b0*/  ISETP.GE.AND P6, PT, R0, RZ, PT ;  /* 0x000000ff0000720c */ /* 0x000fc60003fc6270 */
[----:B------:R-:W-:Y:S02]  /*90c0*/  IMAD.MOV.U32 R129, RZ, RZ, R102 ;  /* 0x000000ffff817224 */ /* 0x000fe400078e0066 */
[----:B------:R-:W-:Y:S02]  /*90d0*/  IMAD.MOV R28, RZ, RZ, -R28 ;  /* 0x000000ffff1c7224 */ /* 0x000fe400078e0a1c */
[----:B------:R-:W-:Y:S02]  /*90e0*/  IMAD.MOV.U32 R102, RZ, RZ, R46 ;  /* 0x000000ffff667224 */ /* 0x000fe400078e002e */
[----:B------:R-:W-:-:S04]  /*90f0*/  IMAD.HI.U32 R101, R40, R30, RZ ;  /* 0x0000001e28657227 */ /* 0x000fc800078e00ff */
[C---:B------:R-:W-:Y:S02]  /*9100*/  IMAD R31, R39.reuse, R28, R31 ;  /* 0x0000001c271f7224 */ /* 0x040fe400078e021f */
[----:B------:R-:W-:Y:S01]  /*9110*/  @!P3 IMAD.MOV R102, RZ, RZ, -R102 ;  /* 0x000000ffff66b224 */ /* 0x000fe200078e0a66 */
[----:B------:R-:W-:Y:S01]  /*9120*/  ISETP.GT.U32.AND P3, PT, R39, R41, PT ;  /* 0x000000292700720c */ /* 0x000fe20003f64070 */
[----:B------:R-:W-:Y:S02]  /*9130*/  IMAD.MOV R28, RZ, RZ, -R101 ;  /* 0x000000ffff1c7224 */ /* 0x000fe400078e0a65 */
[----:B------:R-:W-:-:S04]  /*9140*/  IMAD.MOV.U32 R101, RZ, RZ, R45 ;  /* 0x000000ffff657224 */ /* 0x000fc800078e002d */
[----:B------:R-:W-:Y:S01]  /*9150*/  @!P4 IMAD.MOV R101, RZ, RZ, -R101 ;  /* 0x000000ffff65c224 */ /* 0x000fe200078e0a65 */
[C---:B------:R-:W-:Y:S01]  /*9160*/  ISETP.GT.U32.AND P4, PT, R39.reuse, R34, PT ;  /* 0x000000222700720c */ /* 0x040fe20003f84070 */
[----:B------:R-:W-:Y:S01]  /*9170*/  @!P6 IMAD.MOV R103, RZ, RZ, -R103 ;  /* 0x000000ffff67e224 */ /* 0x000fe200078e0a67 */
[----:B------:R-:W-:-:S03]  /*9180*/  ISETP.GT.U32.AND P6, PT, R39, R32, PT ;  /* 0x000000202700720c */ /* 0x000fc60003fc4070 */
[----:B------:R-:W-:Y:S01]  /*9190*/  @!P3 IMAD.IADD R41, R41, 0x1, -R39 ;  /* 0x000000012929b824 */ /* 0x000fe200078e0a27 */
[----:B------:R-:W-:-:S07]  /*91a0*/  ISETP.GT.U32.AND P3, PT, R39, R92, PT ;  /* 0x0000005c2700720c */ /* 0x000fce0003f64070 */
[--C-:B------:R-:W-:Y:S01]  /*91b0*/  @!P4 IMAD.IADD R34, R34, 0x1, -R39.reuse ;  /* 0x000000012222c824 */ /* 0x100fe200078e0a27 */
[C---:B------:R-:W-:Y:S01]  /*91c0*/  ISETP.GT.U32.AND P4, PT, R39.reuse, R88, PT ;  /* 0x000000582700720c */ /* 0x040fe20003f84070 */
[----:B------:R-:W-:Y:S01]  /*91d0*/  @!P6 IMAD.IADD R32, R32, 0x1, -R39 ;  /* 0x000000012020e824 */ /* 0x000fe200078e0a27 */
[----:B------:R-:W-:-:S03]  /*91e0*/  ISETP.GT.U32.AND P6, PT, R39, R84, PT ;  /* 0x000000542700720c */ /* 0x000fc60003fc4070 */
[----:B------:R-:W-:Y:S01]  /*91f0*/  @!P3 IMAD.IADD R92, R92, 0x1, -R39 ;  /* 0x000000015c5cb824 */ /* 0x000fe200078e0a27 */
[----:B------:R-:W-:Y:S01]  /*9200*/  ISETP.GE.AND P3, PT, R5, RZ, PT ;  /* 0x000000ff0500720c */ /* 0x000fe20003f66270 */
[----:B------:R-:W-:Y:S02]  /*9210*/  IMAD.MOV.U32 R5, RZ, RZ, R120 ;  /* 0x000000ffff057224 */ /* 0x000fe400078e0078 */
[----:B------:R-:W-:-:S04]  /*9220*/  IMAD.MOV.U32 R46, RZ, RZ, R42 ;  /* 0x000000ffff2e7224 */ /* 0x000fc800078e002a */
[--C-:B------:R-:W-:Y:S01]  /*9230*/  @!P4 IMAD.IADD R88, R88, 0x1, -R39.reuse ;  /* 0x000000015858c824 */ /* 0x100fe200078e0a27 */
[----:B------:R-:W-:Y:S01]  /*9240*/  ISETP.GE.AND P4, PT, R5, RZ, PT ;  /* 0x000000ff0500720c */ /* 0x000fe20003f86270 */
[----:B------:R-:W-:Y:S02]  /*9250*/  @!P6 IMAD.IADD R84, R84, 0x1, -R39 ;  /* 0x000000015454e824 */ /* 0x000fe400078e0a27 */
[----:B------:R-:W-:Y:S01]  /*9260*/  @!P2 IMAD.MOV R46, RZ, RZ, -R46 ;  /* 0x000000ffff2ea224 */ /* 0x000fe200078e0a2e */
[C---:B------:R-:W-:Y:S01]  /*9270*/  ISETP.GT.U32.AND P2, PT, R39.reuse, R100, PT ;  /* 0x000000642700720c */ /* 0x040fe20003f44070 */
[----:B------:R-:W-:Y:S01]  /*9280*/  IMAD.MOV.U32 R5, RZ, RZ, R104 ;  /* 0x000000ffff057224 */ /* 0x000fe200078e0068 */
[----:B------:R-:W-:Y:S01]  /*9290*/  ISETP.GT.U32.AND P6, PT, R39, R84, PT ;  /* 0x000000542700720c */ /* 0x000fe20003fc4070 */
[----:B------:R-:W-:-:S06]  /*92a0*/  IMAD.MOV.U32 R104, RZ, RZ, R32 ;  /* 0x000000ffff687224 */ /* 0x000fcc00078e0020 */
[----:B------:R-:W-:Y:S01]  /*92b0*/  @!P4 IMAD.MOV R104, RZ, RZ, -R104 ;  /* 0x000000ffff68c224 */ /* 0x000fe200078e0a68 */
[C---:B------:R-:W-:Y:S01]  /*92c0*/  ISETP.GT.U32.AND P4, PT, R39.reuse, R80, PT ;  /* 0x000000502700720c */ /* 0x040fe20003f84070 */
[----:B------:R-:W-:Y:S02]  /*92d0*/  IMAD.MOV.U32 R120, RZ, RZ, R143 ;  /* 0x000000ffff787224 */ /* 0x000fe400078e008f */
[--C-:B------:R-:W-:Y:S01]  /*92e0*/  @!P2 IMAD.IADD R100, R100, 0x1, -R39.reuse ;  /* 0x000000016464a824 */ /* 0x100fe200078e0a27 */
[----:B------:R-:W-:Y:S01]  /*92f0*/  ISETP.GT.U32.AND P2, PT, R39, R76, PT ;  /* 0x0000004c2700720c */ /* 0x000fe20003f44070 */
[----:B------:R-:W-:Y:S01]  /*9300*/  @!P6 IMAD.IADD R84, R84, 0x1, -R39 ;  /* 0x000000015454e824 */ /* 0x000fe200078e0a27 */
[----:B------:R-:W-:Y:S01]  /*9310*/  ISETP.GE.AND P6, PT, R5, RZ, PT ;  /* 0x000000ff0500720c */ /* 0x000fe20003fc6270 */
[----:B------:R-:W-:Y:S01]  /*9320*/  IMAD.MOV.U32 R5, RZ, RZ, R120 ;  /* 0x000000ffff057224 */ /* 0x000fe200078e0078 */
[----:B------:R-:W4:Y:S01]  /*9330*/  LDL R143, [R1+0x928] ;  /* 0x00092800018f7983 */ /* 0x000f220000100800 */
[----:B------:R-:W-:-:S02]  /*9340*/  IMAD.MOV.U32 R127, RZ, RZ, R133 ;  /* 0x000000ffff7f7224 */ /* 0x000fc400078e0085 */
[----:B------:R-:W-:Y:S02]  /*9350*/  IMAD.MOV.U32 R133, RZ, RZ, R136 ;  /* 0x000000ffff857224 */ /* 0x000fe400078e0088 */
[----:B------:R-:W-:Y:S01]  /*9360*/  @!P4 IMAD.IADD R80, R80, 0x1, -R39 ;  /* 0x000000015050c824 */ /* 0x000fe200078e0a27 */
[----:B------:R-:W-:Y:S01]  /*9370*/  ISETP.GE.AND P4, PT, R5, RZ, PT ;  /* 0x000000ff0500720c */ /* 0x000fe20003f86270 */
[----:B------:R-:W-:Y:S02]  /*9380*/  IMAD.MOV.U32 R136, RZ, RZ, R140 ;  /* 0x000000ffff887224 */ /* 0x000fe400078e008c */
[----:B------:R-:W-:Y:S02]  /*9390*/  IMAD.MOV.U32 R140, RZ, RZ, R141 ;  /* 0x000000ffff8c7224 */ /* 0x000fe400078e008d */
[----:B------:R-:W-:Y:S02]  /*93a0*/  IMAD.MOV.U32 R141, RZ, RZ, R147 ;  /* 0x000000ffff8d7224 */ /* 0x000fe400078e0093 */
[----:B------:R-:W-:-:S02]  /*93b0*/  IMAD.MOV.U32 R147, RZ, RZ, R148 ;  /* 0x000000ffff937224 */ /* 0x000fc400078e0094 */
[----:B------:R-:W-:Y:S02]  /*93c0*/  IMAD.MOV.U32 R148, RZ, RZ, R153 ;  /* 0x000000ffff947224 */ /* 0x000fe400078e0099 */
[----:B------:R-:W-:Y:S02]  /*93d0*/  IMAD.MOV.U32 R153, RZ, RZ, R154 ;  /* 0x000000ffff997224 */ /* 0x000fe400078e009a */
[----:B------:R-:W-:Y:S02]  /*93e0*/  @!P2 IMAD.IADD R76, R76, 0x1, -R39 ;  /* 0x000000014c4ca824 */ /* 0x000fe400078e0a27 */
[----:B------:R-:W-:Y:S02]  /*93f0*/  IMAD.MOV.U32 R154, RZ, RZ, R159 ;  /* 0x000000ffff9a7224 */ /* 0x000fe400078e009f */
[----:B------:R-:W4:Y:S04]  /*9400*/  LDL R159, [R1+0x954] ;  /* 0x00095400019f7983 */ /* 0x000f280000100800 */
[----:B------:R-:W-:Y:S01]  /*9410*/  STL [R1+0xba0], R104 ;  /* 0x000ba06801007387 */ /* 0x000fe20000100800 */
[----:B---3--:R-:W-:-:S02]  /*9420*/  IMAD.MOV.U32 R120, RZ, RZ, R121 ;  /* 0x000000ffff787224 */ /* 0x008fc400078e0079 */
[----:B--2---:R-:W-:Y:S02]  /*9430*/  IMAD.MOV.U32 R121, RZ, RZ, R122 ;  /* 0x000000ffff797224 */ /* 0x004fe400078e007a */
[----:B------:R-:W-:Y:S02]  /*9440*/  IMAD.MOV.U32 R122, RZ, RZ, R124 ;  /* 0x000000ffff7a7224 */ /* 0x000fe400078e007c */
[----:B------:R-:W-:Y:S02]  /*9450*/  IMAD.MOV.U32 R124, RZ, RZ, R128 ;  /* 0x000000ffff7c7224 */ /* 0x000fe400078e0080 */
[----:B------:R-:W-:Y:S02]  /*9460*/  IMAD.MOV.U32 R128, RZ, RZ, R134 ;  /* 0x000000ffff807224 */ /* 0x000fe400078e0086 */
[----:B------:R-:W-:Y:S02]  /*9470*/  IMAD.MOV.U32 R134, RZ, RZ, R142 ;  /* 0x000000ffff867224 */ /* 0x000fe400078e008e */
[----:B------:R-:W-:Y:S01]  /*9480*/  IMAD.MOV.U32 R5, RZ, RZ, R120 ;  /* 0x000000ffff057224 */ /* 0x000fe200078e0078 */
[----:B------:R-:W2:Y:S01]  /*9490*/  LDL R142, [R1+0x990] ;  /* 0x00099000018e7983 */ /* 0x000ea20000100800 */
[----:B------:R-:W-:-:S02]  /*94a0*/  IMAD.MOV.U32 R120, RZ, RZ, R121 ;  /* 0x000000ffff787224 */ /* 0x000fc400078e0079 */
[----:B------:R-:W-:Y:S02]  /*94b0*/  IMAD.MOV.U32 R121, RZ, RZ, R122 ;  /* 0x000000ffff797224 */ /* 0x000fe400078e007a */
[----:B------:R-:W-:Y:S02]  /*94c0*/  IMAD.MOV.U32 R122, RZ, RZ, R128 ;  /* 0x000000ffff7a7224 */ /* 0x000fe400078e0080 */
[----:B------:R-:W-:Y:S01]  /*94d0*/  IMAD.MOV.U32 R128, RZ, RZ, R134 ;  /* 0x000000ffff807224 */ /* 0x000fe200078e0086 */
[----:B------:R-:W-:Y:S01]  /*94e0*/  ISETP.GE.AND P2, PT, R5, RZ, PT ;  /* 0x000000ff0500720c */ /* 0x000fe20003f46270 */
[----:B------:R-:W-:Y:S02]  /*94f0*/  IMAD.MOV.U32 R5, RZ, RZ, R120 ;  /* 0x000000ffff057224 */ /* 0x000fe400078e0078 */
[----:B------:R-:W-:Y:S02]  /*9500*/  IMAD.MOV.U32 R120, RZ, RZ, R121 ;  /* 0x000000ffff787224 */ /* 0x000fe400078e0079 */
[----:B------:R-:W-:-:S02]  /*9510*/  IMAD.MOV.U32 R121, RZ, RZ, R128 ;  /* 0x000000ffff797224 */ /* 0x000fc400078e0080 */
[----:B------:R-:W3:Y:S01]  /*9520*/  LDL R128, [R1+0x964] ;  /* 0x0009640001807983 */ /* 0x000ee20000100800 */
[----:B------:R-:W-:Y:S02]  /*9530*/  IMAD.MOV.U32 R45, RZ, RZ, R41 ;  /* 0x000000ffff2d7224 */ /* 0x000fe400078e0029 */
[C---:B------:R-:W-:Y:S01]  /*9540*/  IMAD R30, R39.reuse, R28, R30 ;  /* 0x0000001c271e7224 */ /* 0x040fe200078e021e */
[----:B------:R-:W-:Y:S01]  /*9550*/  IABS R28, R2 ;  /* 0x00000002001c7213 */ /* 0x000fe20000000000 */
[----:B------:R-:W-:Y:S01]  /*9560*/  @!P0 IMAD.MOV R45, RZ, RZ, -R45 ;  /* 0x000000ffff2d8224 */ /* 0x000fe200078e0a2d */
[----:B------:R-:W-:Y:S01]  /*9570*/  ISETP.GT.U32.AND P0, PT, R39, R96, PT ;  /* 0x000000602700720c */ /* 0x000fe20003f04070 */
[----:B------:R-:W-:Y:S02]  /*9580*/  IMAD.MOV.U32 R44, RZ, RZ, R34 ;  /* 0x000000ffff2c7224 */ /* 0x000fe400078e0022 */
[----:B------:R-:W-:-:S04]  /*9590*/  IMAD.HI.U32 R43, R40, R28, RZ ;  /* 0x0000001c282b7227 */ /* 0x000fc800078e00ff */
[----:B------:R-:W-:Y:S01]  /*95a0*/  @!P5 IMAD.MOV R44, RZ, RZ, -R44 ;  /* 0x000000ffff2cd224 */ /* 0x000fe200078e0a2c */
[C---:B------:R-:W-:Y:S01]  /*95b0*/  ISETP.GT.U32.AND P5, PT, R39.reuse, R92, PT ;  /* 0x0000005c2700720c */ /* 0x040fe20003fa4070 */
[----:B------:R-:W-:Y:S02]  /*95c0*/  IMAD.MOV R42, RZ, RZ, -R43 ;  /* 0x000000ffff2a7224 */ /* 0x000fe400078e0a2b */
[----:B------:R-:W-:Y:S02]  /*95d0*/  IMAD.MOV.U32 R43, RZ, RZ, R33 ;  /* 0x000000ffff2b7224 */ /* 0x000fe400078e0021 */
[----:B------:R-:W-:Y:S02]  /*95e0*/  @!P0 IMAD.IADD R96, R96, 0x1, -R39 ;  /* 0x0000000160608824 */ /* 0x000fe400078e0a27 */
[----:B------:R-:W-:Y:S01]  /*95f0*/  @!P3 IMAD.MOV R43, RZ, RZ, -R43 ;  /* 0x000000ffff2bb224 */ /* 0x000fe200078e0a2b */
[C---:B------:R-:W-:Y:S02]  /*9600*/  ISETP.GT.U32.AND P3, PT, R39.reuse, R88, PT ;  /* 0x000000582700720c */ /* 0x040fe40003f64070 */
[----:B------:R-:W-:-:S03]  /*9610*/  ISETP.GT.U32.AND P0, PT, R39, R72, PT ;  /* 0x000000482700720c */ /* 0x000fc60003f04070 */
[----:B------:R-:W-:Y:S01]  /*9620*/  @!P5 IMAD.IADD R92, R92, 0x1, -R39 ;  /* 0x000000015c5cd824 */ /* 0x000fe200078e0a27 */
[----:B------:R-:W-:-:S07]  /*9630*/  ISETP.GT.U32.AND P5, PT, R39, R68, PT ;  /* 0x000000442700720c */ /* 0x000fce0003fa4070 */
[--C-:B------:R-:W-:Y:S01]  /*9640*/  @!P3 IMAD.IADD R88, R88, 0x1, -R39.reuse ;  /* 0x000000015858b824 */ /* 0x100fe200078e0a27 */
[----:B------:R-:W-:Y:S01]  /*9650*/  ISETP.GT.U32.AND P3, PT, R39, R64, PT ;  /* 0x000000402700720c */ /* 0x000fe20003f64070 */
[--C-:B------:R-:W-:Y:S01]  /*9660*/  @!P0 IMAD.IADD R72, R72, 0x1, -R39.reuse ;  /* 0x0000000148488824 */ /* 0x100fe200078e0a27 */
[----:B------:R-:W-:Y:S01]  /*9670*/  ISETP.GE.AND P0, PT, R5, RZ, PT ;  /* 0x000000ff0500720c */ /* 0x000fe20003f06270 */
[----:B------:R-:W-:Y:S02]  /*9680*/  IMAD.MOV.U32 R5, RZ, RZ, R120 ;  /* 0x000000ffff057224 */ /* 0x000fe400078e0078 */
[----:B------:R-:W-:-:S03]  /*9690*/  @!P5 IMAD.IADD R68, R68, 0x1, -R39 ;  /* 0x000000014444d824 */ /* 0x000fc600078e0a27 */
[----:B------:R-:W-:-:S05]  /*96a0*/  ISETP.GE.AND P5, PT, R5, RZ, PT ;  /* 0x000000ff0500720c */ /* 0x000fca0003fa6270 */
[--C-:B------:R-:W-:Y:S01]  /*96b0*/  @!P3 IMAD.IADD R64, R64, 0x1, -R39.reuse ;  /* 0x000000014040b824 */ /* 0x100fe200078e0a27 */
[C---:B------:R-:W-:Y:S01]  /*96c0*/  ISETP.GT.U32.AND P3, PT, R39.reuse, R80, PT ;  /* 0x000000502700720c */ /* 0x040fe20003f64070 */
[----:B------:R-:W-:Y:S01]  /*96d0*/  @!P0 IMAD.MOV R88, RZ, RZ, -R88 ;  /* 0x000000ffff588224 */ /* 0x000fe200078e0a58 */
[C---:B------:R-:W-:Y:S01]  /*96e0*/  ISETP.GT.U32.AND P0, PT, R39.reuse, R68, PT ;  /* 0x000000442700720c */ /* 0x040fe20003f04070 */
[----:B------:R-:W-:Y:S01]  /*96f0*/  @!P4 IMAD.MOV R96, RZ, RZ, -R96 ;  /* 0x000000ffff60c224 */ /* 0x000fe200078e0a60 */
[C---:B------:R-:W-:Y:S01]  /*9700*/  ISETP.GT.U32.AND P4, PT, R39.reuse, R76, PT ;  /* 0x0000004c2700720c */ /* 0x040fe20003f84070 */
[----:B------:R-:W-:Y:S02]  /*9710*/  VIADD R5, R0, 0x14 ;  /* 0x0000001400057836 */ /* 0x000fe40000000000 */
[----:B------:R-:W-:Y:S01]  /*9720*/  @!P5 IMAD.MOV R84, RZ, RZ, -R84 ;  /* 0x000000ffff54d224 */ /* 0x000fe200078e0a54 */
[C---:B------:R-:W-:Y:S01]  /*9730*/  ISETP.GT.U32.AND P5, PT, R39.reuse, R60, PT ;  /* 0x0000003c2700720c */ /* 0x040fe20003fa4070 */
[C---:B------:R-:W-:Y:S01]  /*9740*/  IMAD R28, R39.reuse, R42, R28 ;  /* 0x0000002a271c7224 */ /* 0x040fe200078e021c */
[----:B------:R-:W-:Y:S01]  /*9750*/  IABS R42, R5 ;  /* 0x00000005002a7213 */ /* 0x000fe20000000000 */
[----:B------:R-:W-:Y:S01]  /*9760*/  @!P2 IMAD.MOV R92, RZ, RZ, -R92 ;  /* 0x000000ffff5ca224 */ /* 0x000fe200078e0a5c */
[C---:B------:R-:W-:Y:S01]  /*9770*/  ISETP.GT.U32.AND P2, PT, R39.reuse, R72, PT ;  /* 0x000000482700720c */ /* 0x040fe20003f44070 */
[--C-:B------:R-:W-:Y:S01]  /*9780*/  @!P3 IMAD.IADD R80, R80, 0x1, -R39.reuse ;  /* 0x000000015050b824 */ /* 0x100fe200078e0a27 */
[----:B------:R-:W-:Y:S01]  /*9790*/  ISETP.GT.U32.AND P3, PT, R39, R56, PT ;  /* 0x000000382700720c */ /* 0x000fe20003f64070 */
[----:B------:R-:W-:-:S02]  /*97a0*/  @!P0 IMAD.IADD R68, R68, 0x1, -R39 ;  /* 0x0000000144448824 */ /* 0x000fc400078e0a27 */
[----:B------:R-:W-:Y:S01]  /*97b0*/  @!P4 IMAD.IADD R76, R76, 0x1, -R39 ;  /* 0x000000014c4cc824 */ /* 0x000fe200078e0a27 */
[----:B------:R-:W-:-:S03]  /*97c0*/  ISETP.GT.U32.AND P4, PT, R39, R53, PT ;  /* 0x000000352700720c */ /* 0x000fc60003f84070 */
[----:B------:R-:W-:-:S04]  /*97d0*/  @!P5 IMAD.IADD R60, R60, 0x1, -R39 ;  /* 0x000000013c3cd824 */ /* 0x000fc800078e0a27 */
[--C-:B------:R-:W-:Y:S01]  /*97e0*/  @!P2 IMAD.IADD R72, R72, 0x1, -R39.reuse ;  /* 0x000000014848a824 */ /* 0x100fe200078e0a27 */
[----:B------:R-:W-:Y:S01]  /*97f0*/  ISETP.GT.U32.AND P2, PT, R39, R50, PT ;  /* 0x000000322700720c */ /* 0x000fe20003f44070 */
[----:B------:R-:W-:-:S04]  /*9800*/  @!P3 IMAD.IADD R56, R56, 0x1, -R39 ;  /* 0x000000013838b824 */ /* 0x000fc800078e0a27 */
[----:B------:R-:W-:-:S08]  /*9810*/  @!P4 IMAD.IADD R53, R53, 0x1, -R39 ;  /* 0x000000013535c824 */ /* 0x000fd000078e0a27 */
[----:B------:R-:W-:Y:S02]  /*9820*/  @!P2 IMAD.IADD R50, R50, 0x1, -R39 ;  /* 0x000000013232a824 */ /* 0x000fe400078e0a27 */
[----:B--2---:R-:W-:Y:S02]  /*9830*/  IMAD.MOV.U32 R134, RZ, RZ, R142 ;  /* 0x000000ffff867224 */ /* 0x004fe400078e008e */
[----:B----4-:R-:W-:Y:S02]  /*9840*/  IMAD.MOV.U32 R142, RZ, RZ, R143 ;  /* 0x000000ffff8e7224 */ /* 0x010fe400078e008f */
[----:B------:R-:W-:Y:S02]  /*9850*/  IMAD.MOV.U32 R143, RZ, RZ, R144 ;  /* 0x000000ffff8f7224 */ /* 0x000fe400078e0090 */
[----:B------:R-:W2:Y:S01]  /*9860*/  LDL R144, [R1+0x950] ;  /* 0x0009500001907983 */ /* 0x000ea20000100800 */
[----:B---3--:R-:W-:-:S03]  /*9870*/  IMAD.MOV.U32 R120, RZ, RZ, R128 ;  /* 0x000000ffff787224 */ /* 0x008fc600078e0080 */
[----:B------:R-:W3:Y:S04]  /*9880*/  LDL R128, [R1+0x938] ;  /* 0x0009380001807983 */ /* 0x000ee80000100800 */
[----:B------:R4:W-:Y:S02]  /*9890*/  STL [R1+0x8c4], R5 ;  /* 0x0008c40501007387 */ /* 0x0009e40000100800 */
[----:B----4-:R-:W-:Y:S02]  /*98a0*/  IMAD.MOV.U32 R5, RZ, RZ, R120 ;  /* 0x000000ffff057224 */ /* 0x010fe400078e0078 */
[----:B------:R-:W-:Y:S02]  /*98b0*/  IMAD.MOV.U32 R120, RZ, RZ, R121 ;  /* 0x000000ffff787224 */ /* 0x000fe400078e0079 */
[----:B------:R-:W-:Y:S01]  /*98c0*/  IMAD.MOV.U32 R121, RZ, RZ, R124 ;  /* 0x000000ffff797224 */ /* 0x000fe200078e007c */
[----:B------:R-:W-:Y:S01]  /*98d0*/  ISETP.GE.AND P0, PT, R5, RZ, PT ;  /* 0x000000ff0500720c */ /* 0x000fe20003f06270 */
[----:B------:R-:W-:-:S02]  /*98e0*/  IMAD.MOV.U32 R124, RZ, RZ, R133 ;  /* 0x000000ffff7c7224 */ /* 0x000fc400078e0085 */
[----:B------:R-:W-:Y:S02]  /*98f0*/  IMAD.MOV.U32 R5, RZ, RZ, R120 ;  /* 0x000000ffff057224 */ /* 0x000fe400078e0078 */
[----:B------:R-:W-:Y:S02]  /*9900*/  IMAD.MOV.U32 R133, RZ, RZ, R140 ;  /* 0x000000ffff857224 */ /* 0x000fe400078e008c */
[----:B------:R-:W-:Y:S01]  /*9910*/  IMAD.MOV.U32 R120, RZ, RZ, R121 ;  /* 0x000000ffff787224 */ /* 0x000fe200078e0079 */
[----:B------:R-:W-:Y:S01]  /*9920*/  ISETP.GE.AND P5, PT, R5, RZ, PT ;  /* 0x000000ff0500720c */ /* 0x000fe20003fa6270 */
[----:B------:R-:W-:Y:S02]  /*9930*/  IMAD.MOV.U32 R121, RZ, RZ, R124 ;  /* 0x000000ffff797224 */ /* 0x000fe400078e007c */
[----:B------:R-:W-:Y:S02]  /*9940*/  IMAD.MOV.U32 R124, RZ, RZ, R133 ;  /* 0x000000ffff7c7224 */ /* 0x000fe400078e0085 */
[----:B------:R-:W-:Y:S01]  /*9950*/  IMAD.MOV.U32 R5, RZ, RZ, R120 ;  /* 0x000000ffff057224 */ /* 0x000fe200078e0078 */
[----:B------:R-:W4:Y:S01]  /*9960*/  LDL R133, [R1+0x9b0] ;  /* 0x0009b00001857983 */ /* 0x000f220000100800 */
[----:B------:R-:W-:-:S02]  /*9970*/  IMAD.MOV.U32 R120, RZ, RZ, R121 ;  /* 0x000000ffff787224 */ /* 0x000fc400078e0079 */
[----:B------:R-:W-:Y:S01]  /*9980*/  IMAD.MOV.U32 R121, RZ, RZ, R124 ;  /* 0x000000ffff797224 */ /* 0x000fe200078e007c */
[----:B------:R-:W-:Y:S01]  /*9990*/  ISETP.GE.AND P3, PT, R5, RZ, PT ;  /* 0x000000ff0500720c */ /* 0x000fe20003f66270 */
[----:B------:R-:W-:Y:S01]  /*99a0*/  IMAD.MOV.U32 R5, RZ, RZ, R120 ;  /* 0x000000ffff057224 */ /* 0x000fe200078e0078 */
[----:B------:R-:W2:Y:S01]  /*99b0*/  LDL R124, [R1+0x95c] ;  /* 0x00095c00017c7983 */ /* 0x000ea20000100800 */
[----:B------:R-:W-:-:S03]  /*99c0*/  IMAD.MOV.U32 R120, RZ, RZ, R121 ;  /* 0x000000ffff787224 */ /* 0x000fc600078e0079 */
[----:B------:R-:W-:Y:S01]  /*99d0*/  ISETP.GE.AND P4, PT, R5, RZ, PT ;  /* 0x000000ff0500720c */ /* 0x000fe20003f86270 */
[----:B------:R-:W-:Y:S01]  /*99e0*/  IMAD.MOV.U32 R5, RZ, RZ, R120 ;  /* 0x000000ffff057224 */ /* 0x000fe200078e0078 */
[----:B------:R-:W2:Y:S04]  /*99f0*/  LDL R121, [R1+0x978] ;  /* 0x0009780001797983 */ /* 0x000ea80000100800 */
[----:B------:R-:W-:Y:S02]  /*9a00*/  ISETP.GE.AND P2, PT, R5, RZ, PT ;  /* 0x000000ff0500720c */ /* 0x000fe40003f46270 */
[----:B------:R-:W2:Y:S01]  /*9a10*/  LDL R5, [R1+0x99c] ;  /* 0x00099c0001057983 */ /* 0x000ea20000100800 */
[----:B------:R-:W-:Y:S01]  /*9a20*/  @!P6 IMAD.MOV R100, RZ, RZ, -R100 ;  /* 0x000000ffff64e224 */ /* 0x000fe200078e0a64 */
[----:B------:R-:W-:-:S13]  /*9a30*/  ISETP.GT.U32.AND P6, PT, R39, R64, PT ;  /* 0x000000402700720c */ /* 0x000fda0003fc4070 */
[----:B------:R-:W-:Y:S01]  /*9a40*/  @!P6 IMAD.IADD R64, R64, 0x1, -R39 ;  /* 0x000000014040e824 */ /* 0x000fe200078e0a27 */
[C---:B------:R-:W-:Y:S01]  /*9a50*/  ISETP.GT.U32.AND P6, PT, R39.reuse, R99, PT ;  /* 0x000000632700720c */ /* 0x040fe20003fc4070 */
[----:B------:R-:W-:Y:S01]  /*9a60*/  @!P0 IMAD.MOV R80, RZ, RZ, -R80 ;  /* 0x000000ffff508224 */ /* 0x000fe200078e0a50 */
[C---:B------:R-:W-:Y:S01]  /*9a70*/  ISETP.GT.U32.AND P0, PT, R39.reuse, R60, PT ;  /* 0x0000003c2700720c */ /* 0x040fe20003f04070 */
[----:B------:R-:W-:Y:S01]  /*9a80*/  @!P5 IMAD.MOV R76, RZ, RZ, -R76 ;  /* 0x000000ffff4cd224 */ /* 0x000fe200078e0a4c */
[----:B------:R-:W-:-:S09]  /*9a90*/  ISETP.GT.U32.AND P5, PT, R39, R56, PT ;  /* 0x000000382700720c */ /* 0x000fd20003fa4070 */
[----:B------:R-:W-:-:S05]  /*9aa0*/  @!P6 IMAD.IADD R99, R99, 0x1, -R39 ;  /* 0x000000016363e824 */ /* 0x000fca00078e0a27 */
[C---:B------:R-:W-:Y:S01]  /*9ab0*/  ISETP.GT.U32.AND P6, PT, R39.reuse, R99, PT ;  /* 0x000000632700720c */ /* 0x040fe20003fc4070 */
[----:B------:R-:W-:Y:S01]  /*9ac0*/  @!P2 IMAD.MOV R64, RZ, RZ, -R64 ;  /* 0x000000ffff40a224 */ /* 0x000fe200078e0a40 */
[C---:B------:R-:W-:Y:S01]  /*9ad0*/  ISETP.GT.U32.AND P2, PT, R39.reuse, R95, PT ;  /* 0x0000005f2700720c */ /* 0x040fe20003f44070 */
[----:B------:R-:W-:Y:S02]  /*9ae0*/  IMAD.MOV.U32 R120, RZ, RZ, R137 ;  /* 0x000000ffff787224 */ /* 0x000fe400078e0089 */
[--C-:B------:R-:W-:Y:S01]  /*9af0*/  @!P0 IMAD.IADD R60, R60, 0x1, -R39.reuse ;  /* 0x000000013c3c8824 */ /* 0x100fe200078e0a27 */
[C---:B------:R-:W-:Y:S01]  /*9b00*/  ISETP.GT.U32.AND P0, PT, R39.reuse, R91, PT ;  /* 0x0000005b2700720c */ /* 0x040fe20003f04070 */
[--C-:B------:R-:W-:Y:S01]  /*9b10*/  @!P5 IMAD.IADD R56, R56, 0x1, -R39.reuse ;  /* 0x000000013838d824 */ /* 0x100fe200078e0a27 */
[----:B------:R-:W-:Y:S01]  /*9b20*/  ISETP.GT.U32.AND P5, PT, R39, R87, PT ;  /* 0x000000572700720c */ /* 0x000fe20003fa4070 */
[----:B------:R-:W-:Y:S01]  /*9b30*/  IMAD.HI.U32 R32, R40, R42, RZ ;  /* 0x0000002a28207227 */ /* 0x000fe200078e00ff */
[----:B------:R-:W3:Y:S03]  /*9b40*/  LDL R137, [R1+0x958] ;  /* 0x0009580001897983 */ /* 0x000ee60000100800 */
[----:B------:R-:W-:-:S02]  /*9b50*/  @!P6 IMAD.IADD R99, R99, 0x1, -R39 ;  /* 0x000000016363e824 */ /* 0x000fc400078e0a27 */
[--C-:B------:R-:W-:Y:S02]  /*9b60*/  @!P2 IMAD.IADD R95, R95, 0x1, -R39.reuse ;  /* 0x000000015f5fa824 */ /* 0x100fe400078e0a27 */
[----:B------:R-:W-:Y:S02]  /*9b70*/  IMAD.MOV R32, RZ, RZ, -R32 ;  /* 0x000000ffff207224 */ /* 0x000fe400078e0a20 */
[----:B------:R-:W-:Y:S02]  /*9b80*/  @!P0 IMAD.IADD R91, R91, 0x1, -R39 ;  /* 0x000000015b5b8824 */ /* 0x000fe400078e0a27 */
[----:B------:R-:W-:Y:S02]  /*9b90*/  IMAD R42, R39, R32, R42 ;  /* 0x00000020272a7224 */ /* 0x000fe400078e022a */
[----:B------:R-:W-:Y:S02]  /*9ba0*/  IMAD.MOV.U32 R140, RZ, RZ, R141 ;  /* 0x000000ffff8c7224 */ /* 0x000fe400078e008d */
[----:B------:R-:W-:-:S02]  /*9bb0*/  @!P5 IMAD.IADD R87, R87, 0x1, -R39 ;  /* 0x000000015757d824 */ /* 0x000fc400078e0a27 */
[----:B------:R-:W-:Y:S02]  /*9bc0*/  IMAD.MOV.U32 R141, RZ, RZ, R147 ;  /* 0x000000ffff8d7224 */ /* 0x000fe400078e0093 */
[----:B------:R-:W3:Y:S04]  /*9bd0*/  LDL R147, [R1+0x9a4] ;  /* 0x0009a40001937983 */ /* 0x000ee80000100800 */
[----:B------:R-:W-:Y:S01]  /*9be0*/  STL [R1+0xbf0], R42 ;  /* 0x000bf02a01007387 */ /* 0x000fe20000100800 */
[----:B--2---:R-:W-:Y:S01]  /*9bf0*/  ISETP.GE.AND P6, PT, R5, RZ, PT ;  /* 0x000000ff0500720c */ /* 0x004fe20003fc6270 */
[----:B------:R-:W-:Y:S02]  /*9c00*/  IMAD.MOV.U32 R5, RZ, RZ, R120 ;  /* 0x000000ffff057224 */ /* 0x000fe400078e0078 */
[----:B------:R-:W-:-:S02]  /*9c10*/  IMAD.MOV.U32 R120, RZ, RZ, R121 ;  /* 0x000000ffff787224 */ /* 0x000fc400078e0079 */
[----:B------:R-:W-:Y:S01]  /*9c20*/  IMAD.MOV.U32 R121, RZ, RZ, R122 ;  /* 0x000000ffff797224 */ /* 0x000fe200078e007a */
[----:B------:R-:W-:Y:S01]  /*9c30*/  ISETP.GE.AND P2, PT, R5, RZ, PT ;  /* 0x000000ff0500720c */ /* 0x000fe20003f46270 */
[----:B------:R-:W-:Y:S02]  /*9c40*/  IMAD.MOV.U32 R122, RZ, RZ, R124 ;  /* 0x000000ffff7a7224 */ /* 0x000fe400078e007c */
[----:B------:R-:W-:Y:S02]  /*9c50*/  IMAD.MOV.U32 R124, RZ, RZ, R129 ;  /* 0x000000ffff7c7224 */ /* 0x000fe400078e0081 */
[----:B------:R-:W-:Y:S02]  /*9c60*/  IMAD.MOV.U32 R5, RZ, RZ, R120 ;  /* 0x000000ffff057224 */ /* 0x000fe400078e0078 */
[----:B------:R-:W-:Y:S02]  /*9c70*/  IMAD.MOV.U32 R120, RZ, RZ, R122 ;  /* 0x000000ffff787224 */ /* 0x000fe400078e007a */
[----:B------:R-:W-:Y:S01]  /*9c80*/  IMAD.MOV.U32 R122, RZ, RZ, R124 ;  /* 0x000000ffff7a7224 */ /* 0x000fe200078e007c */
[----:B------:R-:W-:Y:S01]  /*9c90*/  ISETP.GE.AND P0, PT, R5, RZ, PT ;  /* 0x000000ff0500720c */ /* 0x000fe20003f06270 */
[----:B------:R-:W-:Y:S01]  /*9ca0*/  IMAD.MOV.U32 R5, RZ, RZ, R120 ;  /* 0x000000ffff057224 */ /* 0x000fe200078e0078 */
[----:B------:R-:W2:Y:S01]  /*9cb0*/  LDL R124, [R1+0x968] ;  /* 0x00096800017c7983 */ /* 0x000ea20000100800 */
[----:B------:R-:W-:-:S03]  /*9cc0*/  IMAD.MOV.U32 R120, RZ, RZ, R122 ;  /* 0x000000ffff787224 */ /* 0x000fc600078e007a */
[----:B------:R-:W-:Y:S01]  /*9cd0*/  ISETP.GE.AND P5, PT, R5, RZ, PT ;  /* 0x000000ff0500720c */ /* 0x000fe20003fa6270 */
[----:B------:R-:W-:Y:S01]  /*9ce0*/  IMAD.MOV.U32 R5, RZ, RZ, R120 ;  /* 0x000000ffff057224 */ /* 0x000fe200078e0078 */
[----:B------:R-:W3:Y:S01]  /*9cf0*/  LDL R122, [R1+0x948] ;  /* 0x00094800017a7983 */ /* 0x000ee20000100800 */
[----:B------:R-:W-:-:S03]  /*9d00*/  IMAD.MOV.U32 R120, RZ, RZ, R121 ;  /* 0x000000ffff787224 */ /* 0x000fc600078e0079 */
[----:B------:R-:W3:Y:S01]  /*9d10*/  LDL R121, [R1+0x918] ;  /* 0x0009180001797983 */ /* 0x000ee20000100800 */
[----:B------:R-:W-:Y:S02]  /*9d20*/  IMAD.MOV.U32 R129, RZ, RZ, R131 ;  /* 0x000000ffff817224 */ /* 0x000fe400078e0083 */
[----:B----4-:R-:W-:Y:S02]  /*9d30*/  IMAD.MOV.U32 R131, RZ, RZ, R133 ;  /* 0x000000ffff837224 */ /* 0x010fe400078e0085 */
[----:B------:R-:W-:Y:S02]  /*9d40*/  IMAD.MOV.U32 R133, RZ, RZ, R134 ;  /* 0x000000ffff857224 */ /* 0x000fe400078e0086 */
[----:B------:R-:W4:Y:S01]  /*9d50*/  LDL R134, [R1+0x980] ;  /* 0x0009800001867983 */ /* 0x000f220000100800 */
[----:B------:R-:W-:Y:S01]  /*9d60*/  @!P3 IMAD.MOV R72, RZ, RZ, -R72 ;  /* 0x000000ffff48b224 */ /* 0x000fe200078e0a48 */
[C---:B------:R-:W-:Y:S01]  /*9d70*/  ISETP.GT.U32.AND P3, PT, R39.reuse, R53, PT ;  /* 0x000000352700720c */ /* 0x040fe20003f64070 */
[----:B------:R-:W-:Y:S01]  /*9d80*/  @!P4 IMAD.MOV R68, RZ, RZ, -R68 ;  /* 0x000000ffff44c224 */ /* 0x000fe200078e0a44 */
[----:B------:R-:W-:-:S11]  /*9d90*/  ISETP.GT.U32.AND P4, PT, R39, R50, PT ;  /* 0x000000322700720c */ /* 0x000fd60003f84070 */
[--C-:B------:R-:W-:Y:S01]  /*9da0*/  @!P3 IMAD.IADD R53, R53, 0x1, -R39.reuse ;  /* 0x000000013535b824 */ /* 0x100fe200078e0a27 */
[C---:B------:R-:W-:Y:S01]  /*9db0*/  ISETP.GT.U32.AND P3, PT, R39.reuse, R83, PT ;  /* 0x000000532700720c */ /* 0x040fe20003f64070 */
[----:B------:R-:W-:Y:S01]  /*9dc0*/  @!P4 IMAD.IADD R50, R50, 0x1, -R39 ;  /* 0x000000013232c824 */ /* 0x000fe200078e0a27 */
[C---:B------:R-:W-:Y:S01]  /*9dd0*/  ISETP.GT.U32.AND P4, PT, R39.reuse, R79, PT ;  /* 0x0000004f2700720c */ /* 0x040fe20003f84070 */
[----:B------:R-:W-:Y:S01]  /*9de0*/  @!P0 IMAD.MOV R53, RZ, RZ, -R53 ;  /* 0x000000ffff358224 */ /* 0x000fe200078e0a35 */
[----:B------:R-:W-:-:S09]  /*9df0*/  ISETP.GT.U32.AND P0, PT, R39, R87, PT ;  /* 0x000000572700720c */ /* 0x000fd20003f04070 */
[--C-:B------:R-:W-:Y:S01]  /*9e00*/  @!P3 IMAD.IADD R83, R83, 0x1, -R39.reuse ;  /* 0x000000015353b824 */ /* 0x100fe200078e0a27 */
[----:B------:R-:W-:Y:S01]  /*9e10*/  ISETP.GE.AND P3, PT, R5, RZ, PT ;  /* 0x000000ff0500720c */ /* 0x000fe20003f66270 */
[--C-:B------:R-:W-:Y:S01]  /*9e20*/  @!P4 IMAD.IADD R79, R79, 0x1, -R39.reuse ;  /* 0x000000014f4fc824 */ /* 0x100fe200078e0a27 */
[C---:B------:R-:W-:Y:S01]  /*9e30*/  ISETP.GT.U32.AND P4, PT, R39.reuse, R95, PT ;  /* 0x0000005f2700720c */ /* 0x040fe20003f84070 */
[----:B------:R-:W-:Y:S01]  /*9e40*/  @!P5 IMAD.MOV R50, RZ, RZ, -R50 ;  /* 0x000000ffff32d224 */ /* 0x000fe200078e0a32 */
[C---:B------:R-:W-:Y:S01]  /*9e50*/  ISETP.GT.U32.AND P5, PT, R39.reuse, R83, PT ;  /* 0x000000532700720c */ /* 0x040fe20003fa4070 */
[----:B------:R-:W-:Y:S01]  /*9e60*/  @!P2 IMAD.MOV R56, RZ, RZ, -R56 ;  /* 0x000000ffff38a224 */ /* 0x000fe200078e0a38 */
[----:B------:R-:W-:Y:S01]  /*9e70*/  ISETP.GT.U32.AND P2, PT, R39, R91, PT ;  /* 0x0000005b2700720c */ /* 0x000fe20003f44070 */
[----:B------:R-:W-:Y:S01]  /*9e80*/  @!P0 IMAD.IADD R87, R87, 0x1, -R39 ;  /* 0x0000000157578824 */ /* 0x000fe200078e0a27 */
[----:B------:R-:W-:-:S05]  /*9e90*/  ISETP.GT.U32.AND P0, PT, R39, R63, PT ;  /* 0x0000003f2700720c */ /* 0x000fca0003f04070 */
[----:B------:R-:W-:Y:S01]  /*9ea0*/  @!P3 IMAD.MOV R99, RZ, RZ, -R99 ;  /* 0x000000ffff63b224 */ /* 0x000fe200078e0a63 */
[----:B------:R-:W-:Y:S01]  /*9eb0*/  ISETP.GT.U32.AND P3, PT, R39, R75, PT ;  /* 0x0000004b2700720c */ /* 0x000fe20003f64070 */
[--C-:B------:R-:W-:Y:S01]  /*9ec0*/  @!P4 IMAD.IADD R95, R95, 0x1, -R39.reuse ;  /* 0x000000015f5fc824 */ /* 0x100fe200078e0a27 */
[C---:B------:R-:W-:Y:S01]  /*9ed0*/  ISETP.GT.U32.AND P4, PT, R39.reuse, R71, PT ;  /* 0x000000472700720c */ /* 0x040fe20003f84070 */
[----:B------:R-:W-:Y:S01]  /*9ee0*/  @!P6 IMAD.MOV R60, RZ, RZ, -R60 ;  /* 0x000000ffff3ce224 */ /* 0x000fe200078e0a3c */
[----:B------:R-:W-:Y:S01]  /*9ef0*/  ISETP.GT.U32.AND P6, PT, R39, R79, PT ;  /* 0x0000004f2700720c */ /* 0x000fe20003fc4070 */
[--C-:B------:R-:W-:Y:S02]  /*9f00*/  @!P5 IMAD.IADD R83, R83, 0x1, -R39.reuse ;  /* 0x000000015353d824 */ /* 0x100fe400078e0a27 */
[--C-:B------:R-:W-:Y:S01]  /*9f10*/  @!P2 IMAD.IADD R91, R91, 0x1, -R39.reuse ;  /* 0x000000015b5ba824 */ /* 0x100fe200078e0a27 */
[----:B------:R-:W-:Y:S01]  /*9f20*/  ISETP.GT.U32.AND P2, PT, R39, R67, PT ;  /* 0x000000432700720c */ /* 0x000fe20003f44070 */
[----:B------:R-:W-:-:S04]  /*9f30*/  @!P0 IMAD.IADD R63, R63, 0x1, -R39 ;  /* 0x000000013f3f8824 */ /* 0x000fc800078e0a27 */
[--C-:B------:R-:W-:Y:S01]  /*9f40*/  @!P3 IMAD.IADD R75, R75, 0x1, -R39.reuse ;  /* 0x000000014b4bb824 */ /* 0x100fe200078e0a27 */
[----:B------:R-:W-:Y:S01]  /*9f50*/  ISETP.GE.AND P3, PT, R120, RZ, PT ;  /* 0x000000ff7800720c */ /* 0x000fe20003f66270 */
[--C-:B------:R-:W-:Y:S02]  /*9f60*/  @!P4 IMAD.IADD R71, R71, 0x1, -R39.reuse ;  /* 0x000000014747c824 */ /* 0x100fe400078e0a27 */
[----:B------:R-:W-:-:S04]  /*9f70*/  @!P6 IMAD.IADD R79, R79, 0x1, -R39 ;  /* 0x000000014f4fe824 */ /* 0x000fc800078e0a27 */
[----:B------:R-:W-:-:S06]  /*9f80*/  @!P2 IMAD.IADD R67, R67, 0x1, -R39 ;  /* 0x000000014343a824 */ /* 0x000fcc00078e0a27 */
[----:B------:R-:W-:Y:S01]  /*9f90*/  @!P3 IMAD.MOV R91, RZ, RZ, -R91 ;  /* 0x000000ffff5bb224 */ /* 0x000fe200078e0a5b */
[C---:B------:R-:W-:Y:S02]  /*9fa0*/  ISETP.GT.U32.AND P3, PT, R39.reuse, R71, PT ;  /* 0x000000472700720c */ /* 0x040fe40003f64070 */
[----:B------:R-:W-:-:S11]  /*9fb0*/  ISETP.GT.U32.AND P6, PT, R39, R59, PT ;  /* 0x0000003b2700720c */ /* 0x000fd60003fc4070 */
[--C-:B------:R-:W-:Y:S01]  /*9fc0*/  @!P3 IMAD.IADD R71, R71, 0x1, -R39.reuse ;  /* 0x000000014747b824 */ /* 0x100fe200078e0a27 */
[----:B------:R-:W-:Y:S01]  /*9fd0*/  ISETP.GT.U32.AND P3, PT, R39, R49, PT ;  /* 0x000000312700720c */ /* 0x000fe20003f64070 */
[----:B------:R-:W-:-:S05]  /*9fe0*/  @!P6 IMAD.IADD R59, R59, 0x1, -R39 ;  /* 0x000000013b3be824 */ /* 0x000fca00078e0a27 */
[----:B------:R-:W-:-:S07]  /*9ff0*/  ISETP.GT.U32.AND P6, PT, R39, R59, PT ;  /* 0x0000003b2700720c */ /* 0x000fce0003fc4070 */
[----:B------:R-:W-:Y:S01]  /*a000*/  @!P3 IMAD.IADD R49, R49, 0x1, -R39 ;  /* 0x000000013131b824 */ /* 0x000fe200078e0a27 */
[----:B------:R-:W-:-:S05]  /*a010*/  ISETP.GE.AND P3, PT, R131, RZ, PT ;  /* 0x000000ff8300720c */ /* 0x000fca0003f66270 */
[----:B------:R-:W-:Y:S01]  /*a020*/  @!P6 IMAD.IADD R59, R59, 0x1, -R39 ;  /* 0x000000013b3be824 */ /* 0x000fe200078e0a27 */
[----:B------:R-:W-:Y:S02]  /*a030*/  ISETP.GE.AND P6, PT, R127, RZ, PT ;  /* 0x000000ff7f00720c */ /* 0x000fe40003fc6270 */
[----:B--2---:R-:W-:Y:S01]  /*a040*/  ISETP.GE.AND P0, PT, R124, RZ, PT ;  /* 0x000000ff7c00720c */ /* 0x004fe20003f06270 */
[----:B---3--:R-:W-:-:S05]  /*a050*/  IMAD.MOV.U32 R5, RZ, RZ, R121 ;  /* 0x000000ffff057224 */ /* 0x008fca00078e0079 */
[----:B------:R-:W-:Y:S01]  /*a060*/  ISETP.GE.AND P5, PT, R5, RZ, PT ;  /* 0x000000ff0500720c */ /* 0x000fe20003fa6270 */
[----:B------:R-:W-:-:S05]  /*a070*/  IMAD.MOV.U32 R121, RZ, RZ, R128 ;  /* 0x000000ffff797224 */ /* 0x000fca00078e0080 */
[----:B------:R-:W-:Y:S01]  /*a080*/  ISETP.GE.AND P4, PT, R121, RZ, PT ;  /* 0x000000ff7900720c */ /* 0x000fe20003f86270 */
[----:B------:R-:W-:Y:S01]  /*a090*/  @!P0 IMAD.MOV R79, RZ, RZ, -R79 ;  /* 0x000000ffff4f8224 */ /* 0x000fe200078e0a4f */
[----:B------:R-:W-:-:S05]  /*a0a0*/  ISETP.GE.AND P2, PT, R122, RZ, PT ;  /* 0x000000ff7a00720c */ /* 0x000fca0003f46270 */
[----:B------:R-:W-:Y:S01]  /*a0b0*/  @!P5 IMAD.MOV R95, RZ, RZ, -R95 ;  /* 0x000000ffff5fd224 */ /* 0x000fe200078e0a5f */
[C---:B------:R-:W-:Y:S02]  /*a0c0*/  ISETP.GT.U32.AND P5, PT, R39.reuse, R75, PT ;  /* 0x0000004b2700720c */ /* 0x040fe40003fa4070 */
[----:B------:R-:W-:-:S03]  /*a0d0*/  ISETP.GT.U32.AND P0, PT, R39, R55, PT ;  /* 0x000000372700720c */ /* 0x000fc60003f04070 */
[----:B------:R-:W-:Y:S01]  /*a0e0*/  @!P4 IMAD.MOV R87, RZ, RZ, -R87 ;  /* 0x000000ffff57c224 */ /* 0x000fe200078e0a57 */
[----:B------:R-:W-:Y:S01]  /*a0f0*/  ISETP.GT.U32.AND P4, PT, R39, R67, PT ;  /* 0x000000432700720c */ /* 0x000fe20003f84070 */
[----:B------:R-:W-:Y:S02]  /*a100*/  IMAD.MOV.U32 R128, RZ, RZ, R149 ;  /* 0x000000ffff807224 */ /* 0x000fe400078e0095 */
[----:B------:R-:W-:-:S04]  /*a110*/  @!P2 IMAD.MOV R83, RZ, RZ, -R83 ;  /* 0x000000ffff53a224 */ /* 0x000fc800078e0a53 */
[--C-:B------:R-:W-:Y:S01]  /*a120*/  @!P5 IMAD.IADD R75, R75, 0x1, -R39.reuse ;  /* 0x000000014b4bd824 */ /* 0x100fe200078e0a27 */
[----:B------:R-:W-:Y:S01]  /*a130*/  ISETP.GT.U32.AND P5, PT, R39, R52, PT ;  /* 0x000000342700720c */ /* 0x000fe20003fa4070 */
[--C-:B------:R-:W-:Y:S01]  /*a140*/  @!P0 IMAD.IADD R55, R55, 0x1, -R39.reuse ;  /* 0x0000000137378824 */ /* 0x100fe200078e0a27 */
[----:B------:R-:W-:Y:S02]  /*a150*/  ISETP.GT.U32.AND P2, PT, R39, R63, PT ;  /* 0x0000003f2700720c */ /* 0x000fe40003f44070 */
[----:B------:R-:W-:Y:S01]  /*a160*/  ISETP.GE.AND P0, PT, R128, RZ, PT ;  /* 0x000000ff8000720c */ /* 0x000fe20003f06270 */
[----:B------:R-:W-:Y:S01]  /*a170*/  @!P4 IMAD.IADD R67, R67, 0x1, -R39 ;  /* 0x000000014343c824 */ /* 0x000fe200078e0a27 */
[----:B------:R-:W-:-:S07]  /*a180*/  ISETP.GT.U32.AND P4, PT, R39, R98, PT ;  /* 0x000000622700720c */ /* 0x000fce0003f84070 */
[--C-:B------:R-:W-:Y:S01]  /*a190*/  @!P5 IMAD.IADD R52, R52, 0x1, -R39.reuse ;  /* 0x000000013434d824 */ /* 0x100fe200078e0a27 */
[----:B------:R-:W-:Y:S01]  /*a1a0*/  ISETP.GE.AND P5, PT, R129, RZ, PT ;  /* 0x000000ff8100720c */ /* 0x000fe20003fa6270 */
[----:B------:R-:W-:Y:S01]  /*a1b0*/  @!P2 IMAD.IADD R63, R63, 0x1, -R39 ;  /* 0x000000013f3fa824 */ /* 0x000fe200078e0a27 */
[C---:B------:R-:W-:Y:S01]  /*a1c0*/  ISETP.GT.U32.AND P2, PT, R39.reuse, R94, PT ;  /* 0x0000005e2700720c */ /* 0x040fe20003f44070 */
[----:B------:R-:W-:Y:S01]  /*a1d0*/  @!P0 IMAD.MOV R71, RZ, RZ, -R71 ;  /* 0x000000ffff478224 */ /* 0x000fe200078e0a47 */
[----:B------:R-:W-:Y:S01]  /*a1e0*/  ISETP.GT.U32.AND P0, PT, R39, R52, PT ;  /* 0x000000342700720c */ /* 0x000fe20003f04070 */
[----:B------:R-:W-:Y:S01]  /*a1f0*/  @!P4 IMAD.IADD R98, R98, 0x1, -R39 ;  /* 0x000000016262c824 */ /* 0x000fe200078e0a27 */
[----:B------:R-:W-:Y:S01]  /*a200*/  ISETP.GE.AND P4, PT, R133, RZ, PT ;  /* 0x000000ff8500720c */ /* 0x000fe20003f86270 */
[----:B------:R-:W-:-:S03]  /*a210*/  @!P3 IMAD.MOV R63, RZ, RZ, -R63 ;  /* 0x000000ffff3fb224 */ /* 0x000fc600078e0a3f */
[----:B------:R-:W-:-:S03]  /*a220*/  ISETP.GT.U32.AND P3, PT, R39, R98, PT ;  /* 0x000000622700720c */ /* 0x000fc60003f64070 */
[----:B------:R-:W-:Y:S01]  /*a230*/  @!P5 IMAD.MOV R67, RZ, RZ, -R67 ;  /* 0x000000ffff43d224 */ /* 0x000fe200078e0a43 */
[C---:B------:R-:W-:Y:S01]  /*a240*/  ISETP.GT.U32.AND P5, PT, R39.reuse, R49, PT ;  /* 0x000000312700720c */ /* 0x040fe20003fa4070 */
[--C-:B------:R-:W-:Y:S01]  /*a250*/  @!P2 IMAD.IADD R94, R94, 0x1, -R39.reuse ;  /* 0x000000015e5ea824 */ /* 0x100fe200078e0a27 */
[C---:B------:R-:W-:Y:S01]  /*a260*/  ISETP.GT.U32.AND P2, PT, R39.reuse, R55, PT ;  /* 0x000000372700720c */ /* 0x040fe20003f44070 */
[----:B------:R-:W-:Y:S01]  /*a270*/  @!P0 IMAD.IADD R52, R52, 0x1, -R39 ;  /* 0x0000000134348824 */ /* 0x000fe200078e0a27 */
[C---:B------:R-:W-:Y:S01]  /*a280*/  ISETP.GT.U32.AND P0, PT, R39.reuse, R82, PT ;  /* 0x000000522700720c */ /* 0x040fe20003f04070 */
[----:B------:R-:W-:Y:S01]  /*a290*/  @!P4 IMAD.MOV R59, RZ, RZ, -R59 ;  /* 0x000000ffff3bc224 */ /* 0x000fe200078e0a3b */
[----:B------:R-:W-:Y:S01]  /*a2a0*/  ISETP.GT.U32.AND P4, PT, R39, R90, PT ;  /* 0x0000005a2700720c */ /* 0x000fe20003f84070 */
[----:B------:R-:W-:Y:S02]  /*a2b0*/  @!P6 IMAD.MOV R75, RZ, RZ, -R75 ;  /* 0x000000ffff4be224 */ /* 0x000fe400078e0a4b */
[----:B------:R-:W-:Y:S01]  /*a2c0*/  @!P3 IMAD.IADD R98, R98, 0x1, -R39 ;  /* 0x000000016262b824 */ /* 0x000fe200078e0a27 */
[----:B----4-:R-:W-:-:S03]  /*a2d0*/  ISETP.GE.AND P3, PT, R134, RZ, PT ;  /* 0x000000ff8600720c */ /* 0x010fc60003f66270 */
[--C-:B------:R-:W-:Y:S01]  /*a2e0*/  @!P5 IMAD.IADD R49, R49, 0x1, -R39.reuse ;  /* 0x000000013131d824 */ /* 0x100fe200078e0a27 */
[C---:B------:R-:W-:Y:S02]  /*a2f0*/  ISETP.GT.U32.AND P5, PT, R39.reuse, R78, PT ;  /* 0x0000004e2700720c */ /* 0x040fe40003fa4070 */
[----:B------:R-:W-:Y:S01]  /*a300*/  ISETP.GT.U32.AND P6, PT, R39, R94, PT ;  /* 0x0000005e2700720c */ /* 0x000fe20003fc4070 */
[--C-:B------:R-:W-:Y:S01]  /*a310*/  @!P2 IMAD.IADD R55, R55, 0x1, -R39.reuse ;  /* 0x000000013737a824 */ /* 0x100fe200078e0a27 */
[----:B------:R-:W-:Y:S01]  /*a320*/  ISETP.GT.U32.AND P2, PT, R39, R86, PT ;  /* 0x000000562700720c */ /* 0x000fe20003f44070 */
[--C-:B------:R-:W-:Y:S01]  /*a330*/  @!P0 IMAD.IADD R82, R82, 0x1, -R39.reuse ;  /* 0x0000000152528824 */ /* 0x100fe200078e0a27 */
[----:B------:R-:W-:Y:S01]  /*a340*/  ISETP.GE.AND P0, PT, R140, RZ, PT ;  /* 0x000000ff8c00720c */ /* 0x000fe20003f06270 */
[----:B------:R-:W-:Y:S01]  /*a350*/  @!P4 IMAD.IADD R90, R90, 0x1, -R39 ;  /* 0x000000015a5ac824 */ /* 0x000fe200078e0a27 */
[----:B------:R-:W-:Y:S01]  /*a360*/  ISETP.GE.AND P4, PT, R136, RZ, PT ;  /* 0x000000ff8800720c */ /* 0x000fe20003f86270 */
[----:B------:R-:W-:-:S03]  /*a370*/  @!P3 IMAD.MOV R55, RZ, RZ, -R55 ;  /* 0x000000ffff37b224 */ /* 0x000fc600078e0a37 */
[----:B------:R-:W-:Y:S01]  /*a380*/  ISETP.GT.U32.AND P3, PT, R39, R90, PT ;  /* 0x0000005a2700720c */ /* 0x000fe20003f64070 */
[--C-:B------:R-:W-:Y:S01]  /*a390*/  @!P5 IMAD.IADD R78, R78, 0x1, -R39.reuse ;  /* 0x000000014e4ed824 */ /* 0x100fe200078e0a27 */
[----:B------:R-:W-:Y:S01]  /*a3a0*/  ISETP.GE.AND P5, PT, R141, RZ, PT ;  /* 0x000000ff8d00720c */ /* 0x000fe20003fa6270 */
[--C-:B------:R-:W-:Y:S01]  /*a3b0*/  @!P6 IMAD.IADD R94, R94, 0x1, -R39.reuse ;  /* 0x000000015e5ee824 */ /* 0x100fe200078e0a27 */
[----:B------:R-:W-:Y:S01]  /*a3c0*/  ISETP.GT.U32.AND P6, PT, R39, R74, PT ;  /* 0x0000004a2700720c */ /* 0x000fe20003fc4070 */
[----:B------:R-:W-:Y:S01]  /*a3d0*/  @!P2 IMAD.IADD R86, R86, 0x1, -R39 ;  /* 0x000000015656a824 */ /* 0x000fe200078e0a27 */
[----:B------:R-:W-:Y:S01]  /*a3e0*/  ISETP.GE.AND P2, PT, R137, RZ, PT ;  /* 0x000000ff8900720c */ /* 0x000fe20003f46270 */
[----:B------:R-:W-:Y:S01]  /*a3f0*/  @!P0 IMAD.MOV R98, RZ, RZ, -R98 ;  /* 0x000000ffff628224 */ /* 0x000fe200078e0a62 */
[C---:B------:R-:W-:Y:S01]  /*a400*/  ISETP.GT.U32.AND P0, PT, R39.reuse, R78, PT ;  /* 0x0000004e2700720c */ /* 0x040fe20003f04070 */
[----:B------:R-:W-:Y:S01]  /*a410*/  @!P4 IMAD.MOV R52, RZ, RZ, -R52 ;  /* 0x000000ffff34c224 */ /* 0x000fe200078e0a34 */
[----:B------:R-:W-:-:S03]  /*a420*/  ISETP.GT.U32.AND P4, PT, R39, R86, PT ;  /* 0x000000562700720c */ /* 0x000fc60003f84070 */
[--C-:B------:R-:W-:Y:S01]  /*a430*/  @!P3 IMAD.IADD R90, R90, 0x1, -R39.reuse ;  /* 0x000000015a5ab824 */ /* 0x100fe200078e0a27 */
[C---:B------:R-:W-:Y:S01]  /*a440*/  ISETP.GT.U32.AND P3, PT, R39.reuse, R66, PT ;  /* 0x000000422700720c */ /* 0x040fe20003f64070 */
[----:B------:R-:W-:Y:S01]  /*a450*/  @!P5 IMAD.MOV R94, RZ, RZ, -R94 ;  /* 0x000000ffff5ed224 */ /* 0x000fe200078e0a5e */
[C---:B------:R-:W-:Y:S01]  /*a460*/  ISETP.GT.U32.AND P5, PT, R39.reuse, R70, PT ;  /* 0x000000462700720c */ /* 0x040fe20003fa4070 */
[----:B------:R-:W-:Y:S02]  /*a470*/  @!P6 IMAD.IADD R74, R74, 0x1, -R39 ;  /* 0x000000014a4ae824 */ /* 0x000fe400078e0a27 */
[----:B------:R-:W-:Y:S01]  /*a480*/  @!P2 IMAD.MOV R49, RZ, RZ, -R49 ;  /* 0x000000ffff31a224 */ /* 0x000fe200078e0a31 */
[C---:B------:R-:W-:Y:S01]  /*a490*/  ISETP.GT.U32.AND P2, PT, R39.reuse, R82, PT ;  /* 0x000000522700720c */ /* 0x040fe20003f44070 */
[--C-:B------:R-:W-:Y:S01]  /*a4a0*/  @!P0 IMAD.IADD R78, R78, 0x1, -R39.reuse ;  /* 0x000000014e4e8824 */ /* 0x100fe200078e0a27 */
[C---:B------:R-:W-:Y:S02]  /*a4b0*/  ISETP.GT.U32.AND P0, PT, R39.reuse, R54, PT ;  /* 0x000000362700720c */ /* 0x040fe40003f04070 */
[C---:B------:R-:W-:Y:S01]  /*a4c0*/  ISETP.GT.U32.AND P6, PT, R39.reuse, R74, PT ;  /* 0x0000004a2700720c */ /* 0x040fe20003fc4070 */
[--C-:B------:R-:W-:Y:S01]  /*a4d0*/  @!P4 IMAD.IADD R86, R86, 0x1, -R39.reuse ;  /* 0x000000015656c824 */ /* 0x100fe200078e0a27 */
[----:B------:R-:W-:Y:S01]  /*a4e0*/  ISETP.GT.U32.AND P4, PT, R39, R62, PT ;  /* 0x0000003e2700720c */ /* 0x000fe20003f84070 */
[--C-:B------:R-:W-:Y:S01]  /*a4f0*/  @!P3 IMAD.IADD R66, R66, 0x1, -R39.reuse ;  /* 0x000000014242b824 */ /* 0x100fe200078e0a27 */
[----:B------:R-:W-:Y:S01]  /*a500*/  ISETP.GE.AND P3, PT, R144, RZ, PT ;  /* 0x000000ff9000720c */ /* 0x000fe20003f66270 */
[----:B------:R-:W-:Y:S01]  /*a510*/  @!P5 IMAD.IADD R70, R70, 0x1, -R39 ;  /* 0x000000014646d824 */ /* 0x000fe200078e0a27 */
[----:B------:R-:W-:-:S03]  /*a520*/  ISETP.GE.AND P5, PT, R143, RZ, PT ;  /* 0x000000ff8f00720c */ /* 0x000fc60003fa6270 */
[--C-:B------:R-:W-:Y:S01]  /*a530*/  @!P2 IMAD.IADD R82, R82, 0x1, -R39.reuse ;  /* 0x000000015252a824 */ /* 0x100fe200078e0a27 */
[C---:B------:R-:W-:Y:S01]  /*a540*/  ISETP.GT.U32.AND P2, PT, R39.reuse, R58, PT ;  /* 0x0000003a2700720c */ /* 0x040fe20003f44070 */
[--C-:B------:R-:W-:Y:S01]  /*a550*/  @!P0 IMAD.IADD R54, R54, 0x1, -R39.reuse ;  /* 0x0000000136368824 */ /* 0x100fe200078e0a27 */
[----:B------:R-:W-:Y:S01]  /*a560*/  ISETP.GT.U32.AND P0, PT, R39, R70, PT ;  /* 0x000000462700720c */ /* 0x000fe20003f04070 */
[--C-:B------:R-:W-:Y:S01]  /*a570*/  @!P6 IMAD.IADD R74, R74, 0x1, -R39.reuse ;  /* 0x000000014a4ae824 */ /* 0x100fe200078e0a27 */
[----:B------:R-:W-:Y:S01]  /*a580*/  ISETP.GE.AND P6, PT, R142, RZ, PT ;  /* 0x000000ff8e00720c */ /* 0x000fe20003fc6270 */
[----:B------:R-:W-:Y:S01]  /*a590*/  @!P4 IMAD.IADD R62, R62, 0x1, -R39 ;  /* 0x000000013e3ec824 */ /* 0x000fe200078e0a27 */
[----:B------:R-:W-:Y:S01]  /*a5a0*/  ISETP.GE.AND P4, PT, R145, RZ, PT ;  /* 0x000000ff9100720c */ /* 0x000fe20003f86270 */
[----:B------:R-:W-:Y:S02]  /*a5b0*/  @!P3 IMAD.MOV R82, RZ, RZ, -R82 ;  /* 0x000000ffff52b224 */ /* 0x000fe400078e0a52 */
[----:B------:R-:W-:Y:S01]  /*a5c0*/  @!P5 IMAD.MOV R86, RZ, RZ, -R86 ;  /* 0x000000ffff56d224 */ /* 0x000fe200078e0a56 */
[----:B------:R-:W-:-:S02]  /*a5d0*/  ISETP.GT.U32.AND P5, PT, R39, R66, PT ;  /* 0x000000422700720c */ /* 0x000fc40003fa4070 */
[----:B------:R-:W-:Y:S01]  /*a5e0*/  ISETP.GT.U32.AND P3, PT, R39, R62, PT ;  /* 0x0000003e2700720c */ /* 0x000fe20003f64070 */
[--C-:B------:R-:W-:Y:S01]  /*a5f0*/  @!P2 IMAD.IADD R58, R58, 0x1, -R39.reuse ;  /* 0x000000013a3aa824 */ /* 0x100fe200078e0a27 */
[----:B------:R-:W-:Y:S01]  /*a600*/  ISETP.GE.AND P2, PT, R147, RZ, PT ;  /* 0x000000ff9300720c */ /* 0x000fe20003f46270 */
[----:B------:R-:W-:Y:S01]  /*a610*/  @!P0 IMAD.IADD R70, R70, 0x1, -R39 ;  /* 0x0000000146468824 */ /* 0x000fe200078e0a27 */
[C---:B------:R-:W-:Y:S01]  /*a620*/  ISETP.GT.U32.AND P0, PT, R39.reuse, R48, PT ;  /* 0x000000302700720c */ /* 0x040fe20003f04070 */
[----:B------:R-:W-:Y:S01]  /*a630*/  @!P6 IMAD.MOV R90, RZ, RZ, -R90 ;  /* 0x000000ffff5ae224 */ /* 0x000fe200078e0a5a */
[C---:B------:R-:W-:Y:S01]  /*a640*/  ISETP.GT.U32.AND P6, PT, R39.reuse, R54, PT ;  /* 0x000000362700720c */ /* 0x040fe20003fc4070 */
[----:B------:R-:W-:Y:S01]  /*a650*/  @!P4 IMAD.MOV R78, RZ, RZ, -R78 ;  /* 0x000000ffff4ec224 */ /* 0x000fe200078e0a4e */
[----:B------:R-:W-:-:S03]  /*a660*/  ISETP.GT.U32.AND P4, PT, R39, R58, PT ;  /* 0x0000003a2700720c */ /* 0x000fc60003f84070 */
[--C-:B------:R-:W-:Y:S01]  /*a670*/  @!P5 IMAD.IADD R66, R66, 0x1, -R39.reuse ;  /* 0x000000014242d824 */ /* 0x100fe200078e0a27 */
[C---:B------:R-:W-:Y:S01]  /*a680*/  ISETP.GT.U32.AND P5, PT, R39.reuse, R97, PT ;  /* 0x000000612700720c */ /* 0x040fe20003fa4070 */
[--C-:B------:R-:W-:Y:S01]  /*a690*/  @!P3 IMAD.IADD R62, R62, 0x1, -R39.reuse ;  /* 0x000000013e3eb824 */ /* 0x100fe200078e0a27 */
[C---:B------:R-:W-:Y:S01]  /*a6a0*/  ISETP.GT.U32.AND P3, PT, R39.reuse, R93, PT ;  /* 0x0000005d2700720c */ /* 0x040fe20003f64070 */
[----:B------:R-:W-:Y:S01]  /*a6b0*/  @!P2 IMAD.MOV R74, RZ, RZ, -R74 ;  /* 0x000000ffff4aa224 */ /* 0x000fe200078e0a4a */
[C---:B------:R-:W-:Y:S01]  /*a6c0*/  ISETP.GT.U32.AND P2, PT, R39.reuse, R51, PT ;  /* 0x000000332700720c */ /* 0x040fe20003f44070 */
[--C-:B------:R-:W-:Y:S01]  /*a6d0*/  @!P0 IMAD.IADD R48, R48, 0x1, -R39.reuse ;  /* 0x0000000130308824 */ /* 0x100fe200078e0a27 */
[----:B------:R-:W-:Y:S01]  /*a6e0*/  ISETP.GE.AND P0, PT, R152, RZ, PT ;  /* 0x000000ff9800720c */ /* 0x000fe20003f06270 */
[--C-:B------:R-:W-:Y:S01]  /*a6f0*/  @!P6 IMAD.IADD R54, R54, 0x1, -R39.reuse ;  /* 0x000000013636e824 */ /* 0x100fe200078e0a27 */
[----:B------:R-:W-:Y:S01]  /*a700*/  ISETP.GT.U32.AND P6, PT, R39, R89, PT ;  /* 0x000000592700720c */ /* 0x000fe20003fc4070 */
[----:B------:R-:W-:Y:S01]  /*a710*/  @!P4 IMAD.IADD R58, R58, 0x1, -R39 ;  /* 0x000000013a3ac824 */ /* 0x000fe200078e0a27 */
[----:B------:R-:W-:-:S03]  /*a720*/  ISETP.GE.AND P4, PT, R148, RZ, PT ;  /* 0x000000ff9400720c */ /* 0x000fc60003f86270 */
[--C-:B------:R-:W-:Y:S02]  /*a730*/  @!P5 IMAD.IADD R97, R97, 0x1, -R39.reuse ;  /* 0x000000016161d824 */ /* 0x100fe400078e0a27 */
[--C-:B------:R-:W-:Y:S01]  /*a740*/  @!P3 IMAD.IADD R93, R93, 0x1, -R39.reuse ;  /* 0x000000015d5db824 */ /* 0x100fe200078e0a27 */
[----:B------:R-:W-:Y:S01]  /*a750*/  ISETP.GE.AND P3, PT, R154, RZ, PT ;  /* 0x000000ff9a00720c */ /* 0x000fe20003f66270 */
[--C-:B------:R-:W-:Y:S01]  /*a760*/  @!P2 IMAD.IADD R51, R51, 0x1, -R39.reuse ;  /* 0x000000013333a824 */ /* 0x100fe200078e0a27 */
[----:B------:R-:W-:Y:S01]  /*a770*/  ISETP.GE.AND P2, PT, R151, RZ, PT ;  /* 0x000000ff9700720c */ /* 0x000fe20003f46270 */
[----:B------:R-:W-:Y:S01]  /*a780*/  @!P0 IMAD.MOV R62, RZ, RZ, -R62 ;  /* 0x000000ffff3e8224 */ /* 0x000fe200078e0a3e */
[----:B------:R-:W-:Y:S01]  /*a790*/  ISETP.GT.U32.AND P0, PT, R39, R97, PT ;  /* 0x000000612700720c */ /* 0x000fe20003f04070 */
[----:B------:R-:W-:Y:S02]  /*a7a0*/  @!P6 IMAD.IADD R89, R89, 0x1, -R39 ;  /* 0x000000015959e824 */ /* 0x000fe400078e0a27 */
[----:B------:R-:W-:Y:S01]  /*a7b0*/  @!P4 IMAD.MOV R70, RZ, RZ, -R70 ;  /* 0x000000ffff46c224 */ /* 0x000fe200078e0a46 */
[----:B------:R-:W-:-:S02]  /*a7c0*/  ISETP.GT.U32.AND P4, PT, R39, R51, PT ;  /* 0x000000332700720c */ /* 0x000fc40003f84070 */
[----:B------:R-:W-:-:S03]  /*a7d0*/  ISETP.GT.U32.AND P6, PT, R39, R89, PT ;  /* 0x000000592700720c */ /* 0x000fc60003fc4070 */
[----:B------:R-:W-:Y:S01]  /*a7e0*/  @!P3 IMAD.MOV R54, RZ, RZ, -R54 ;  /* 0x000000ffff36b224 */ /* 0x000fe200078e0a36 */
[C---:B------:R-:W-:Y:S01]  /*a7f0*/  ISETP.GT.U32.AND P3, PT, R39.reuse, R85, PT ;  /* 0x000000552700720c */ /* 0x040fe20003f64070 */
[----:B------:R-:W-:Y:S01]  /*a800*/  @!P2 IMAD.MOV R66, RZ, RZ, -R66 ;  /* 0x000000ffff42a224 */ /* 0x000fe200078e0a42 */
[----:B------:R-:W-:Y:S01]  /*a810*/  ISETP.GT.U32.AND P2, PT, R39, R48, PT ;  /* 0x000000302700720c */ /* 0x000fe20003f44070 */
[--C-:B------:R-:W-:Y:S01]  /*a820*/  @!P0 IMAD.IADD R97, R97, 0x1, -R39.reuse ;  /* 0x0000000161618824 */ /* 0x100fe200078e0a27 */
[----:B------:R-:W-:Y:S02]  /*a830*/  ISETP.GT.U32.AND P0, PT, R39, R73, PT ;  /* 0x000000492700720c */ /* 0x000fe40003f04070 */
[----:B------:R-:W-:Y:S01]  /*a840*/  ISETP.GE.AND P5, PT, R153, RZ, PT ;  /* 0x000000ff9900720c */ /* 0x000fe20003fa6270 */
[--C-:B------:R-:W-:Y:S02]  /*a850*/  @!P4 IMAD.IADD R51, R51, 0x1, -R39.reuse ;  /* 0x000000013333c824 */ /* 0x100fe400078e0a27 */
[----:B------:R-:W-:Y:S01]  /*a860*/  @!P6 IMAD.IADD R89, R89, 0x1, -R39 ;  /* 0x000000015959e824 */ /* 0x000fe200078e0a27 */
[----:B------:R-:W-:-:S02]  /*a870*/  ISETP.GT.U32.AND P6, PT, R39, R69, PT ;  /* 0x000000452700720c */ /* 0x000fc40003fc4070 */
        /* <DEDUP_REMOVED lines=8> */
[----:B------:R-:W-:-:S03]  /*a900*/  ISETP.GT.U32.AND P5, PT, R39, R93, PT ;  /* 0x0000005d2700720c */ /* 0x000fc60003fa4070 */
[--C-:B------:R-:W-:Y:S01]  /*a910*/  @!P6 IMAD.IADD R69, R69, 0x1, -R39.reuse ;  /* 0x000000014545e824 */ /* 0x100fe200078e0a27 */
[----:B------:R-:W-:Y:S01]  /*a920*/  ISETP.GT.U32.AND P6, PT, R39, R85, PT ;  /* 0x000000552700720c */ /* 0x000fe20003fc4070 */
[----:B------:R-:W-:Y:S01]  /*a930*/  @!P4 IMAD.IADD R81, R81, 0x1, -R39 ;  /* 0x000000015151c824 */ /* 0x000fe200078e0a27 */
[----:B------:R-:W-:Y:S01]  /*a940*/  ISETP.GE.AND P4, PT, R160, RZ, PT ;  /* 0x000000ffa000720c */ /* 0x000fe20003f86270 */
[----:B------:R-:W-:-:S03]  /*a950*/  @!P3 IMAD.MOV R48, RZ, RZ, -R48 ;  /* 0x000000ffff30b224 */ /* 0x000fc600078e0a30 */
[----:B------:R-:W-:Y:S01]  /*a960*/  ISETP.GT.U32.AND P3, PT, R39, R81, PT ;  /* 0x000000512700720c */ /* 0x000fe20003f64070 */
[----:B------:R-:W-:Y:S01]  /*a970*/  @!P2 IMAD.IADD R77, R77, 0x1, -R39 ;  /* 0x000000014d4da824 */ /* 0x000fe200078e0a27 */
[----:B------:R-:W-:Y:S01]  /*a980*/  ISETP.GE.AND P2, PT, R161, RZ, PT ;  /* 0x000000ffa100720c */ /* 0x000fe20003f46270 */
[----:B------:R-:W-:Y:S01]  /*a990*/  @!P0 IMAD.MOV R89, RZ, RZ, -R89 ;  /* 0x000000ffff598224 */ /* 0x000fe200078e0a59 */
[----:B------:R-:W-:Y:S01]  /*a9a0*/  ISETP.GT.U32.AND P0, PT, R39, R65, PT ;  /* 0x000000412700720c */ /* 0x000fe20003f04070 */
[--C-:B------:R-:W-:Y:S01]  /*a9b0*/  @!P5 IMAD.IADD R93, R93, 0x1, -R39.reuse ;  /* 0x000000015d5dd824 */ /* 0x100fe200078e0a27 */
[----:B------:R-:W-:Y:S01]  /*a9c0*/  ISETP.GE.AND P5, PT, R155, RZ, PT ;  /* 0x000000ff9b00720c */ /* 0x000fe20003fa6270 */
[----:B------:R-:W-:Y:S01]  /*a9d0*/  @!P6 IMAD.IADD R85, R85, 0x1, -R39 ;  /* 0x000000015555e824 */ /* 0x000fe200078e0a27 */
[C---:B------:R-:W-:Y:S01]  /*a9e0*/  ISETP.GT.U32.AND P6, PT, R39.reuse, R61, PT ;  /* 0x0000003d2700720c */ /* 0x040fe20003fc4070 */
[----:B------:R-:W-:Y:S01]  /*a9f0*/  @!P4 IMAD.MOV R97, RZ, RZ, -R97 ;  /* 0x000000ffff61c224 */ /* 0x000fe200078e0a61 */
[----:B------:R-:W-:-:S03]  /*aa00*/  ISETP.GT.U32.AND P4, PT, R39, R77, PT ;  /* 0x0000004d2700720c */ /* 0x000fc60003f84070 */
[----:B------:R-:W-:Y:S01]  /*aa10*/  @!P3 IMAD.IADD R81, R81, 0x1, -R39 ;  /* 0x000000015151b824 */ /* 0x000fe200078e0a27 */
[C---:B------:R-:W-:Y:S01]  /*aa20*/  ISETP.GT.U32.AND P3, PT, R39.reuse, R57, PT ;  /* 0x000000392700720c */ /* 0x040fe20003f64070 */
[----:B------:R-:W-:Y:S01]  /*aa30*/  @!P2 IMAD.MOV R93, RZ, RZ, -R93 ;  /* 0x000000ffff5da224 */ /* 0x000fe200078e0a5d */
[----:B------:R-:W-:Y:S01]  /*aa40*/  ISETP.GT.U32.AND P2, PT, R39, R69, PT ;  /* 0x000000452700720c */ /* 0x000fe20003f44070 */
[----:B------:R-:W-:Y:S01]  /*aa50*/  @!P0 IMAD.IADD R65, R65, 0x1, -R39 ;  /* 0x0000000141418824 */ /* 0x000fe200078e0a27 */
[----:B------:R-:W-:Y:S01]  /*aa60*/  ISETP.GE.AND P0, PT, R116, RZ, PT ;  /* 0x000000ff7400720c */ /* 0x000fe20003f06270 */
[----:B------:R-:W-:Y:S01]  /*aa70*/  @!P5 IMAD.MOV R51, RZ, RZ, -R51 ;  /* 0x000000ffff33d224 */ /* 0x000fe200078e0a33 */
[----:B------:R-:W-:Y:S01]  /*aa80*/  ISETP.GT.U32.AND P5, PT, R39, R73, PT ;  /* 0x000000492700720c */ /* 0x000fe20003fa4070 */
[----:B------:R-:W-:Y:S01]  /*aa90*/  @!P6 IMAD.IADD R61, R61, 0x1, -R39 ;  /* 0x000000013d3de824 */ /* 0x000fe200078e0a27 */
[----:B------:R-:W-:Y:S01]  /*aaa0*/  ISETP.GE.AND P6, PT, R115, RZ, PT ;  /* 0x000000ff7300720c */ /* 0x000fe20003fc6270 */
[----:B------:R-:W-:-:S02]  /*aab0*/  VIADD R149, R0, 0x1c ;  /* 0x0000001c00957836 */ /* 0x000fc40000000000 */
[--C-:B------:R-:W-:Y:S01]  /*aac0*/  @!P4 IMAD.IADD R77, R77, 0x1, -R39.reuse ;  /* 0x000000014d4dc824 */ /* 0x100fe200078e0a27 */
[----:B------:R-:W-:Y:S01]  /*aad0*/  ISETP.GT.U32.AND P4, PT, R39, R31, PT ;  /* 0x0000001f2700720c */ /* 0x000fe20003f84070 */
[--C-:B------:R-:W-:Y:S01]  /*aae0*/  @!P3 IMAD.IADD R57, R57, 0x1, -R39.reuse ;  /* 0x000000013939b824 */ /* 0x100fe200078e0a27 */
[----:B------:R-:W-:Y:S01]  /*aaf0*/  ISETP.GE.AND P3, PT, R114, RZ, PT ;  /* 0x000000ff7200720c */ /* 0x000fe20003f66270 */
[----:B------:R-:W-:Y:S01]  /*ab00*/  @!P2 IMAD.IADD R69, R69, 0x1, -R39 ;  /* 0x000000014545a824 */ /* 0x000fe200078e0a27 */
[----:B------:R-:W-:Y:S01]  /*ab10*/  IABS R41, R149 ;  /* 0x0000009500297213 */ /* 0x000fe20000000000 */
[----:B------:R-:W-:Y:S01]  /*ab20*/  @!P0 IMAD.MOV R77, RZ, RZ, -R77 ;  /* 0x000000ffff4d8224 */ /* 0x000fe200078e0a4d */
[----:B------:R-:W-:Y:S01]  /*ab30*/  ISETP.GE.AND P2, PT, R117, RZ, PT ;  /* 0x000000ff7500720c */ /* 0x000fe20003f46270 */
[----:B------:R-:W-:Y:S01]  /*ab40*/  @!P5 IMAD.IADD R73, R73, 0x1, -R39 ;  /* 0x000000014949d824 */ /* 0x000fe200078e0a27 */
[----:B------:R-:W-:Y:S01]  /*ab50*/  ISETP.GT.U32.AND P0, PT, R39, R57, PT ;  /* 0x000000392700720c */ /* 0x000fe20003f04070 */
[----:B------:R-:W-:-:S02]  /*ab60*/  VIADD R120, R0, 0x24 ;  /* 0x0000002400787836 */ /* 0x000fc40000000000 */
[----:B------:R-:W-:-:S04]  /*ab70*/  IMAD.HI.U32 R32, R40, R41, RZ ;  /* 0x0000002928207227 */ /* 0x000fc800078e00ff */
[----:B------:R-:W-:Y:S01]  /*ab80*/  @!P6 IMAD.MOV R73, RZ, RZ, -R73 ;  /* 0x000000ffff49e224 */ /* 0x000fe200078e0a49 */
[----:B------:R-:W-:Y:S01]  /*ab90*/  ISETP.GT.U32.AND P6, PT, R39, R30, PT ;  /* 0x0000001e2700720c */ /* 0x000fe20003fc4070 */
[----:B------:R-:W-:Y:S01]  /*aba0*/  IMAD.MOV R32, RZ, RZ, -R32 ;  /* 0x000000ffff207224 */ /* 0x000fe200078e0a20 */
[----:B------:R-:W-:Y:S01]  /*abb0*/  IABS R34, R120 ;  /* 0x0000007800227213 */ /* 0x000fe20000000000 */
[----:B------:R-:W-:Y:S01]  /*abc0*/  @!P4 IMAD.IADD R31, R31, 0x1, -R39 ;  /* 0x000000011f1fc824 */ /* 0x000fe200078e0a27 */
[C---:B------:R-:W-:Y:S01]  /*abd0*/  ISETP.GT.U32.AND P4, PT, R39.reuse, R61, PT ;  /* 0x0000003d2700720c */ /* 0x040fe20003f84070 */
[----:B------:R-:W-:Y:S01]  /*abe0*/  @!P3 IMAD.MOV R69, RZ, RZ, -R69 ;  /* 0x000000ffff45b224 */ /* 0x000fe200078e0a45 */
[C---:B------:R-:W-:Y:S01]  /*abf0*/  ISETP.GT.U32.AND P3, PT, R39.reuse, R28, PT ;  /* 0x0000001c2700720c */ /* 0x040fe20003f64070 */
[----:B------:R-:W-:Y:S02]  /*ac00*/  IMAD R41, R39, R32, R41 ;  /* 0x0000002027297224 */ /* 0x000fe400078e0229 */
[----:B------:R-:W-:-:S04]  /*ac10*/  IMAD.HI.U32 R32, R40, R34, RZ ;  /* 0x0000002228207227 */ /* 0x000fc800078e00ff */
[----:B------:R-:W-:Y:S01]  /*ac20*/  @!P2 IMAD.MOV R81, RZ, RZ, -R81 ;  /* 0x000000ffff51a224 */ /* 0x000fe200078e0a51 */
[----:B------:R-:W-:Y:S01]  /*ac30*/  ISETP.GT.U32.AND P2, PT, R39, R31, PT ;  /* 0x0000001f2700720c */ /* 0x000fe20003f44070 */
[--C-:B------:R-:W-:Y:S01]  /*ac40*/  @!P0 IMAD.IADD R57, R57, 0x1, -R39.reuse ;  /* 0x0000000139398824 */ /* 0x100fe200078e0a27 */
[----:B------:R-:W-:Y:S01]  /*ac50*/  ISETP.GE.AND P0, PT, R109, RZ, PT ;  /* 0x000000ff6d00720c */ /* 0x000fe20003f06270 */
[----:B------:R-:W-:Y:S01]  /*ac60*/  IMAD.MOV R32, RZ, RZ, -R32 ;  /* 0x000000ffff207224 */ /* 0x000fe200078e0a20 */
[----:B------:R-:W-:Y:S01]  /*ac70*/  IABS R33, R13 ;  /* 0x0000000d00217213 */ /* 0x000fe20000000000 */
[----:B------:R-:W-:Y:S02]  /*ac80*/  IMAD.MOV.U32 R162, RZ, RZ, R106 ;  /* 0x000000ffffa27224 */ /* 0x000fe400078e006a */
[----:B------:R-:W-:Y:S01]  /*ac90*/  @!P6 IMAD.IADD R30, R30, 0x1, -R39 ;  /* 0x000000011e1ee824 */ /* 0x000fe200078e0a27 */
[----:B------:R-:W-:Y:S01]  /*aca0*/  ISETP.GE.AND P6, PT, R4, RZ, PT ;  /* 0x000000ff0400720c */ /* 0x000fe20003fc6270 */
[----:B------:R-:W-:Y:S01]  /*acb0*/  IMAD R34, R39, R32, R34 ;  /* 0x0000002027227224 */ /* 0x000fe200078e0222 */
[----:B------:R-:W-:Y:S01]  /*acc0*/  ISETP.GE.AND P5, PT, R162, RZ, PT ;  /* 0x000000ffa200720c */ /* 0x000fe20003fa6270 */
[----:B------:R-:W-:-:S04]  /*acd0*/  IMAD.HI.U32 R32, R40, R33, RZ ;  /* 0x0000002128207227 */ /* 0x000fc800078e00ff */
[--C-:B------:R-:W-:Y:S02]  /*ace0*/  @!P4 IMAD.IADD R61, R61, 0x1, -R39.reuse ;  /* 0x000000013d3dc824 */ /* 0x100fe400078e0a27 */
[--C-:B------:R-:W-:Y:S01]  /*acf0*/  @!P3 IMAD.IADD R28, R28, 0x1, -R39.reuse ;  /* 0x000000011c1cb824 */ /* 0x100fe200078e0a27 */
[----:B------:R-:W-:Y:S01]  /*ad00*/  STL [R1+0x8d0], R149 ;  /* 0x0008d09501007387 */ /* 0x000fe20000100800 */
[----:B------:R-:W-:Y:S01]  /*ad10*/  IMAD.MOV R32, RZ, RZ, -R32 ;  /* 0x000000ffff207224 */ /* 0x000fe200078e0a20 */
[----:B------:R-:W-:Y:S01]  /*ad20*/  ISETP.GT.U32.AND P3, PT, R39, R30, PT ;  /* 0x0000001e2700720c */ /* 0x000fe20003f64070 */
[----:B------:R-:W-:Y:S01]  /*ad30*/  @!P2 IMAD.IADD R31, R31, 0x1, -R39 ;  /* 0x000000011f1fa824 */ /* 0x000fe200078e0a27 */
[----:B------:R-:W-:Y:S01]  /*ad40*/  STL [R1+0xba4], R149 ;  /* 0x000ba49501007387 */ /* 0x000fe20000100800 */
[----:B------:R-:W-:Y:S01]  /*ad50*/  @!P0 IMAD.MOV R61, RZ, RZ, -R61 ;  /* 0x000000ffff3d8224 */ /* 0x000fe200078e0a3d */
[----:B------:R-:W-:Y:S02]  /*ad60*/  ISETP.GE.AND P2, PT, R108, RZ, PT ;  /* 0x000000ff6c00720c */ /* 0x000fe40003f46270 */
[C---:B------:R-:W-:Y:S01]  /*ad70*/  ISETP.GT.U32.AND P0, PT, R39.reuse, R28, PT ;  /* 0x0000001c2700720c */ /* 0x040fe20003f04070 */
[----:B------:R-:W-:Y:S01]  /*ad80*/  STL [R1+0xba8], R41 ;  /* 0x000ba82901007387 */ /* 0x000fe20000100800 */
[----:B------:R-:W-:-:S03]  /*ad90*/  IMAD R33, R39, R32, R33 ;  /* 0x0000002027217224 */ /* 0x000fc600078e0221 */
[----:B------:R-:W-:Y:S01]  /*ada0*/  STL [R1+0x8c0], R120 ;  /* 0x0008c07801007387 */ /* 0x000fe20000100800 */
[----:B------:R-:W-:Y:S01]  /*adb0*/  @!P6 IMAD.MOV R31, RZ, RZ, -R31 ;  /* 0x000000ffff1fe224 */ /* 0x000fe200078e0a1f */
[----:B------:R-:W-:Y:S02]  /*adc0*/  ISETP.GE.AND P6, PT, R2, RZ, PT ;  /* 0x000000ff0200720c */ /* 0x000fe40003fc6270 */
[----:B------:R-:W-:Y:S01]  /*add0*/  STL [R1+0xbac], R120 ;  /* 0x000bac7801007387 */ /* 0x000fe20000100800 */
[----:B------:R-:W-:-:S03]  /*ade0*/  IABS R32, R22 ;  /* 0x0000001600207213 */ /* 0x000fc60000000000 */
[----:B------:R-:W-:Y:S01]  /*adf0*/  STL [R1+0xbb0], R34 ;  /* 0x000bb02201007387 */ /* 0x000fe20000100800 */
[----:B------:R-:W-:-:S03]  /*ae00*/  @!P5 IMAD.MOV R85, RZ, RZ, -R85 ;  /* 0x000000ffff55d224 */ /* 0x000fc600078e0a55 */
[----:B------:R-:W-:Y:S01]  /*ae10*/  STL [R1+0x8cc], R13 ;  /* 0x0008cc0d01007387 */ /* 0x000fe20000100800 */
[----:B------:R-:W-:-:S03]  /*ae20*/  ISETP.GT.U32.AND P5, PT, R39, R65, PT ;  /* 0x000000412700720c */ /* 0x000fc60003fa4070 */
[----:B------:R-:W-:Y:S04]  /*ae30*/  STL [R1+0xbb4], R13 ;  /* 0x000bb40d01007387 */ /* 0x000fe80000100800 */
[----:B------:R-:W-:Y:S04]  /*ae40*/  STL [R1+0xbb8], R33 ;  /* 0x000bb82101007387 */ /* 0x000fe80000100800 */
[----:B------:R2:W-:Y:S01]  /*ae50*/  STL [R1+0xbbc], R0 ;  /* 0x000bbc0001007387 */ /* 0x0005e20000100800 */
[----:B------:R-:W-:Y:S01]  /*ae60*/  IMAD.HI.U32 R106, R40, R32, RZ ;  /* 0x00000020286a7227 */ /* 0x000fe200078e00ff */
[----:B------:R-:W-:-:S03]  /*ae70*/  LOP3.LUT R5, RZ, R29, RZ, 0x33, !PT ;  /* 0x0000001dff057212 */ /* 0x000fc600078e33ff */
[----:B------:R-:W-:Y:S02]  /*ae80*/  @!P2 IMAD.MOV R57, RZ, RZ, -R57 ;  /* 0x000000ffff39a224 */ /* 0x000fe400078e0a39 */
[----:B--2---:R-:W-:Y:S01]  /*ae90*/  VIADD R0, R12, 0x7f ;  /* 0x0000007f0c007836 */ /* 0x004fe20000000000 */
[----:B------:R-:W-:Y:S01]  /*aea0*/  ISETP.GE.AND P2, PT, R3, RZ, PT ;  /* 0x000000ff0300720c */ /* 0x000fe20003f46270 */
[--C-:B------:R-:W-:Y:S01]  /*aeb0*/  @!P3 IMAD.IADD R30, R30, 0x1, -R39.reuse ;  /* 0x000000011e1eb824 */ /* 0x100fe200078e0a27 */
[----:B------:R-:W-:Y:S01]  /*aec0*/  ISETP.NE.AND P3, PT, R29, RZ, PT ;  /* 0x000000ff1d00720c */ /* 0x000fe20003f65270 */
[--C-:B------:R-:W-:Y:S01]  /*aed0*/  @!P0 IMAD.IADD R28, R28, 0x1, -R39.reuse ;  /* 0x000000011c1c8824 */ /* 0x100fe200078e0a27 */
[----:B------:R-:W-:Y:S01]  /*aee0*/  ISETP.GT.AND P0, PT, R0, 0x7f, PT ;  /* 0x0000007f0000780c */ /* 0x000fe20003f04270 */
[----:B------:R-:W-:Y:S01]  /*aef0*/  IMAD.MOV R106, RZ, RZ, -R106 ;  /* 0x000000ffff6a7224 */ /* 0x000fe200078e0a6a */
[----:B------:R-:W-:Y:S01]  /*af00*/  SEL R103, R5, R103, !P3 ;  /* 0x0000006705677207 */ /* 0x000fe20005800000 */
[----:B------:R-:W-:Y:S01]  /*af10*/  @!P6 IMAD.MOV R28, RZ, RZ, -R28 ;  /* 0x000000ffff1ce224 */ /* 0x000fe200078e0a1c */
[----:B------:R-:W-:Y:S01]  /*af20*/  ISETP.LT.AND P0, PT, R107, R12, P0 ;  /* 0x0000000c6b00720c */ /* 0x000fe20000701270 */
[----:B------:R-:W-:Y:S01]  /*af30*/  IMAD R32, R39, R106, R32 ;  /* 0x0000006a27207224 */ /* 0x000fe200078e0220 */
[----:B------:R-:W-:Y:S01]  /*af40*/  SEL R107, R5, R46, !P3 ;  /* 0x0000002e056b7207 */ /* 0x000fe20005800000 */
[----:B------:R-:W-:Y:S01]  /*af50*/  @!P5 IMAD.IADD R65, R65, 0x1, -R39 ;  /* 0x000000014141d824 */ /* 0x000fe200078e0a27 */
[----:B------:R-:W-:Y:S01]  /*af60*/  STL [R1+0x8c8], R22 ;  /* 0x0008c81601007387 */ /* 0x000fe20000100800 */
[----:B------:R-:W-:Y:S01]  /*af70*/  ISETP.GE.AND P5, PT, R113, RZ, PT ;  /* 0x000000ff7100720c */ /* 0x000fe20003fa6270 */
[----:B------:R-:W-:Y:S01]  /*af80*/  IMAD R103, R103, UR11, RZ ;  /* 0x0000000b67677c24 */ /* 0x000fe2000f8e02ff */
[C---:B------:R-:W-:Y:S01]  /*af90*/  SEL R116, R5.reuse, R28, !P3 ;  /* 0x0000001c05747207 */ /* 0x040fe20005800000 */
[----:B------:R-:W-:Y:S01]  /*afa0*/  STL [R1+0xbc0], R22 ;  /* 0x000bc01601007387 */ /* 0x000fe20000100800 */
[----:B------:R-:W-:Y:S01]  /*afb0*/  SEL R96, R5, R96, !P3 ;  /* 0x0000006005607207 */ /* 0x000fe20005800000 */
[----:B------:R-:W-:Y:S01]  /*afc0*/  IMAD R28, R107, UR11, RZ ;  /* 0x0000000b6b1c7c24 */ /* 0x000fe2000f8e02ff */
[C---:B------:R-:W-:Y:S01]  /*afd0*/  SEL R29, R5.reuse, R100, !P3 ;  /* 0x00000064051d7207 */ /* 0x040fe20005800000 */
[----:B------:R-:W-:Y:S01]  /*afe0*/  STL [R1+0xbc4], R40 ;  /* 0x000bc42801007387 */ /* 0x000fe20000100800 */
[----:B------:R-:W-:Y:S01]  /*aff0*/  VIADD R106, R12, 0xffffffa8 ;  /* 0xffffffa80c6a7836 */ /* 0x000fe20000000000 */
[----:B------:R-:W-:-:S02]  /*b000*/  SEL R92, R5, R92, !P3 ;  /* 0x0000005c055c7207 */ /* 0x000fc40005800000 */
[----:B------:R-:W-:Y:S01]  /*b010*/  STL [R1+0xbc8], R32 ;  /* 0x000bc82001007387 */ /* 0x000fe20000100800 */
[C---:B------:R-:W-:Y:S01]  /*b020*/  SEL R99, R5.reuse, R99, !P3 ;  /* 0x0000006305637207 */ /* 0x040fe20005800000 */
[----:B------:R-:W-:Y:S01]  /*b030*/  @!P2 IMAD.MOV R30, RZ, RZ, -R30 ;  /* 0x000000ffff1ea224 */ /* 0x000fe200078e0a1e */
[----:B------:R-:W-:Y:S01]  /*b040*/  SEL R95, R5, R95, !P3 ;  /* 0x0000005f055f7207 */ /* 0x000fe20005800000 */
[----:B------:R-:W-:Y:S01]  /*b050*/  STL [R1+0xbcc], R12 ;  /* 0x000bcc0c01007387 */ /* 0x000fe20000100800 */
[----:B------:R-:W-:-:S03]  /*b060*/  IADD3 R26, P2, PT, R103, R38, RZ ;  /* 0x00000026671a7210 */ /* 0x000fc60007f5e0ff */
[----:B------:R-:W-:Y:S01]  /*b070*/  STL [R1+0xbd0], R5 ;  /* 0x000bd00501007387 */ /* 0x000fe20000100800 */
[----:B------:R-:W-:Y:S01]  /*b080*/  IADD3 R0, P6, PT, R28, R38, RZ ;  /* 0x000000261c007210 */ /* 0x000fe20007fde0ff */
[----:B------:R-:W-:Y:S01]  /*b090*/  IMAD R29, R29, UR5, RZ ;  /* 0x000000051d1d7c24 */ /* 0x000fe2000f8e02ff */
[----:B------:R-:W-:Y:S01]  /*b0a0*/  ISETP.GE.U32.AND P4, PT, R106, 0x7fffff29, PT ;  /* 0x7fffff296a00780c */ /* 0x000fe20003f86070 */
[----:B------:R-:W-:Y:S01]  /*b0b0*/  STL [R1+0xbd4], R107 ;  /* 0x000bd46b01007387 */ /* 0x000fe20000100800 */
[C---:B------:R-:W-:Y:S01]  /*b0c0*/  VIADD R106, R12.reuse, 0xffffffa0 ;  /* 0xffffffa00c6a7836 */ /* 0x040fe20000000000 */
[C---:B------:R-:W-:Y:S01]  /*b0d0*/  SEL R109, R5.reuse, R101, !P3 ;  /* 0x00000065056d7207 */ /* 0x040fe20005800000 */
[----:B------:R-:W-:Y:S01]  /*b0e0*/  @!P5 IMAD.MOV R65, RZ, RZ, -R65 ;  /* 0x000000ffff41d224 */ /* 0x000fe200078e0a41 */
[----:B------:R-:W-:Y:S01]  /*b0f0*/  STL [R1+0xbd8], R96 ;  /* 0x000bd86001007387 */ /* 0x000fe20000100800 */
[C---:B------:R-:W-:Y:S01]  /*b100*/  SEL R101, R5.reuse, R43, !P3 ;  /* 0x0000002b05657207 */ /* 0x040fe20005800000 */
[----:B------:R-:W-:Y:S01]  /*b110*/  VIADD R117, R12, 0xffffff98 ;  /* 0xffffff980c757836 */ /* 0x000fe20000000000 */
[C---:B------:R-:W-:Y:S01]  /*b120*/  SEL R115, R5.reuse, R30, !P3 ;  /* 0x0000001e05737207 */ /* 0x040fe20005800000 */
[----:B------:R-:W-:Y:S01]  /*b130*/  STL [R1+0xbdc], R92 ;  /* 0x000bdc5c01007387 */ /* 0x000fe20000100800 */
[----:B------:R-:W-:Y:S01]  /*b140*/  SEL R43, R5, R88, !P3 ;  /* 0x00000058052b7207 */ /* 0x000fe20005800000 */
[----:B------:R-:W-:Y:S01]  /*b150*/  IMAD R30, R96, UR16, RZ ;  /* 0x00000010601e7c24 */ /* 0x000fe2000f8e02ff */
[----:B------:R-:W-:Y:S01]  /*b160*/  LEA.HI.X.SX32 R42, R103, R35, 0x1, P2 ;  /* 0x00000023672a7211 */ /* 0x000fe200010f0eff */
[----:B------:R-:W-:Y:S01]  /*b170*/  STL [R1+0xbe0], R99 ;  /* 0x000be06301007387 */ /* 0x000fe20000100800 */
[----:B------:R-:W-:Y:S01]  /*b180*/  SEL R113, R5, R102, !P3 ;  /* 0x0000006605717207 */ /* 0x000fe20005800000 */
[----:B------:R-:W2:Y:S02]  /*b190*/  LDCU UR5, c[0x0][0x3b0] ;  /* 0x00007600ff0577ac */ /* 0x000ea40008000800 */
[----:B------:R-:W-:Y:S01]  /*b1a0*/  STL [R1+0xbe4], R95 ;  /* 0x000be45f01007387 */ /* 0x000fe20000100800 */
[----:B------:R-:W-:-:S03]  /*b1b0*/  ISETP.GE.U32.AND P5, PT, R106, 0x7fffff21, PT ;  /* 0x7fffff216a00780c */ /* 0x000fc60003fa6070 */
[----:B------:R-:W-:Y:S01]  /*b1c0*/  STL [R1+0x128], R26 ;  /* 0x0001281a01007387 */ /* 0x000fe20000100800 */
[----:B------:R-:W-:-:S03]  /*b1d0*/  SEL R102, R5, R44, !P3 ;  /* 0x0000002c05667207 */ /* 0x000fc60005800000 */
[----:B------:R3:W-:Y:S01]  /*b1e0*/  STL [R1+0x168], R0 ;  /* 0x0001680001007387 */ /* 0x0007e20000100800 */
[----:B------:R-:W-:Y:S01]  /*b1f0*/  SEL R100, R5, R57, !P3 ;  /* 0x0000003905647207 */ /* 0x000fe20005800000 */
[----:B------:R-:W-:Y:S01]  /*b200*/  IMAD R57, R95, UR17, RZ ;  /* 0x000000115f397c24 */ /* 0x000fe2000f8e02ff */
[C---:B------:R-:W-:Y:S01]  /*b210*/  SEL R114, R5.reuse, R31, !P3 ;  /* 0x0000001f05727207 */ /* 0x040fe20005800000 */
[----:B------:R-:W-:Y:S01]  /*b220*/  IMAD R31, R92, UR21, RZ ;  /* 0x000000155c1f7c24 */ /* 0x000fe2000f8e02ff */
[----:B------:R-:W-:Y:S01]  /*b230*/  SEL R106, R5, R45, !P3 ;  /* 0x0000002d056a7207 */ /* 0x000fe20005800000 */
[----:B------:R-:W-:Y:S01]  /*b240*/  IMAD R43, R43, UR25, RZ ;  /* 0x000000192b2b7c24 */ /* 0x000fe2000f8e02ff */
[----:B------:R-:W-:Y:S02]  /*b250*/  SEL R44, R5, R84, !P3 ;  /* 0x00000054052c7207 */ /* 0x000fe40005800000 */
[----:B---3--:R-:W-:Y:S01]  /*b260*/  IADD3 R0, P2, PT, R29, R38, RZ ;  /* 0x000000261d007210 */ /* 0x008fe20007f5e0ff */
[----:B------:R3:W-:Y:S01]  /*b270*/  STL [R1+0xbe8], R103 ;  /* 0x000be86701007387 */ /* 0x0007e20000100800 */
[----:B------:R-:W-:-:S02]  /*b280*/  LEA.HI.X.SX32 R2, R28, R35, 0x1, P6 ;  /* 0x000000231c027211 */ /* 0x000fc400030f0eff */
[C---:B------:R-:W-:Y:S01]  /*b290*/  SEL R45, R5.reuse, R80, !P3 ;  /* 0x00000050052d7207 */ /* 0x040fe20005800000 */
[----:B------:R-:W-:Y:S01]  /*b2a0*/  STL [R1+0x124], R42 ;  /* 0x0001242a01007387 */ /* 0x000fe20000100800 */
[----:B------:R-:W-:Y:S01]  /*b2b0*/  IADD3 R95, P6, PT, R30, R38, RZ ;  /* 0x000000261e5f7210 */ /* 0x000fe20007fde0ff */
[----:B------:R-:W-:Y:S02]  /*b2c0*/  IMAD R44, R44, UR29, RZ ;  /* 0x0000001d2c2c7c24 */ /* 0x000fe4000f8e02ff */
[----:B------:R4:W-:Y:S01]  /*b2d0*/  STL [R1+0x1a8], R0 ;  /* 0x0001a80001007387 */ /* 0x0009e20000100800 */
[----:B------:R-:W-:Y:S01]  /*b2e0*/  SEL R108, R5, R47, !P3 ;  /* 0x0000002f056c7207 */ /* 0x000fe20005800000 */
[----:B------:R-:W-:Y:S01]  /*b2f0*/  IMAD R45, R45, UR33, RZ ;  /* 0x000000212d2d7c24 */ /* 0x000fe2000f8e02ff */
[----:B------:R-:W-:Y:S02]  /*b300*/  SEL R46, R5, R76, !P3 ;  /* 0x0000004c052e7207 */ /* 0x000fe40005800000 */
[----:B---3--:R-:W-:-:S02]  /*b310*/  LEA.HI.X.SX32 R103, R30, R35, 0x1, P6 ;  /* 0x000000231e677211 */ /* 0x008fc400030f0eff */
[----:B------:R-:W-:Y:S02]  /*b320*/  SEL R47, R5, R72, !P3 ;  /* 0x00000048052f7207 */ /* 0x000fe40005800000 */
[-C--:B----4-:R-:W-:Y:S02]  /*b330*/  LEA.HI.X.SX32 R0, R29, R35.reuse, 0x1, P2 ;  /* 0x000000231d007211 */ /* 0x090fe400010f0eff */
[-C--:B------:R-:W-:Y:S02]  /*b340*/  IADD3 R92, P2, PT, R31, R38.reuse, RZ ;  /* 0x000000261f5c7210 */ /* 0x080fe40007f5e0ff */
[----:B------:R-:W-:Y:S02]  /*b350*/  IADD3 R107, P6, PT, R43, R38, RZ ;  /* 0x000000262b6b7210 */ /* 0x000fe40007fde0ff */
[----:B------:R-:W-:Y:S01]  /*b360*/  SEL R80, R5, R54, !P3 ;  /* 0x0000003605507207 */ /* 0x000fe20005800000 */
[----:B------:R-:W-:Y:S01]  /*b370*/  IMAD R54, R99, UR12, RZ ;  /* 0x0000000c63367c24 */ /* 0x000fe2000f8e02ff */
[----:B------:R-:W-:Y:S01]  /*b380*/  SEL R72, R5, R68, !P3 ;  /* 0x0000004405487207 */ /* 0x000fe20005800000 */
[----:B------:R-:W-:Y:S01]  /*b390*/  IMAD R46, R46, UR37, RZ ;  /* 0x000000252e2e7c24 */ /* 0x000fe2000f8e02ff */
[----:B------:R-:W-:Y:S01]  /*b3a0*/  LEA.HI.X.SX32 R99, R31, R35, 0x1, P2 ;  /* 0x000000231f637211 */ /* 0x000fe200010f0eff */
[----:B------:R-:W-:Y:S01]  /*b3b0*/  IMAD R47, R47, UR41, RZ ;  /* 0x000000292f2f7c24 */ /* 0x000fe2000f8e02ff */
[----:B------:R-:W-:-:S02]  /*b3c0*/  SEL R68, R5, R64, !P3 ;  /* 0x0000004005447207 */ /* 0x000fc40005800000 */
[----:B------:R-:W-:Y:S01]  /*b3d0*/  LEA.HI.X.SX32 R96, R43, R35, 0x1, P6 ;  /* 0x000000232b607211 */ /* 0x000fe200030f0eff */
[----:B------:R-:W-:Y:S01]  /*b3e0*/  STL [R1+0x164], R2 ;  /* 0x0001640201007387 */ /* 0x000fe20000100800 */
[----:B------:R-:W-:Y:S02]  /*b3f0*/  IADD3 R12, P2, PT, R44, R38, RZ ;  /* 0x000000262c0c7210 */ /* 0x000fe40007f5e0ff */
[C---:B------:R-:W-:Y:S02]  /*b400*/  SEL R53, R5.reuse, R53, !P3 ;  /* 0x0000003505357207 */ /* 0x040fe40005800000 */
[C---:B------:R-:W-:Y:S02]  /*b410*/  SEL R91, R5.reuse, R91, !P3 ;  /* 0x0000005b055b7207 */ /* 0x040fe40005800000 */
[C---:B------:R-:W-:Y:S02]  /*b420*/  SEL R87, R5.reuse, R87, !P3 ;  /* 0x0000005705577207 */ /* 0x040fe40005800000 */
[----:B------:R-:W-:-:S02]  /*b430*/  SEL R83, R5, R83, !P3 ;  /* 0x0000005305537207 */ /* 0x000fc40005800000 */
[C---:B------:R-:W-:Y:S02]  /*b440*/  SEL R79, R5.reuse, R79, !P3 ;  /* 0x0000004f054f7207 */ /* 0x040fe40005800000 */
[C---:B------:R-:W-:Y:S02]  /*b450*/  SEL R75, R5.reuse, R75, !P3 ;  /* 0x0000004b054b7207 */ /* 0x040fe40005800000 */
        /* <DEDUP_REMOVED lines=29> */
[----:B------:R-:W-:Y:S01]  /*b630*/  SEL R61, R5, R61, !P3 ;  /* 0x0000003d053d7207 */ /* 0x000fe20005800000 */
[----:B------:R-:W-:Y:S01]  /*b640*/  IMAD R113, R113, UR11, RZ ;  /* 0x0000000b71717c24 */ /* 0x000fe2000f8e02ff */
[----:B------:R-:W-:Y:S01]  /*b650*/  SEL R64, R5, R60, !P3 ;  /* 0x0000003c05407207 */ /* 0x000fe20005800000 */
[----:B------:R-:W-:Y:S01]  /*b660*/  IMAD R106, R106, UR11, RZ ;  /* 0x0000000b6a6a7c24 */ /* 0x000fe2000f8e02ff */
[----:B------:R-:W-:Y:S01]  /*b670*/  IADD3 R40, P6, PT, R45, R38, RZ ;  /* 0x000000262d287210 */ /* 0x000fe20007fde0ff */
[----:B------:R-:W-:Y:S01]  /*b680*/  IMAD R109, R109, UR11, RZ ;  /* 0x0000000b6d6d7c24 */ /* 0x000fe2000f8e02ff */
[C---:B------:R-:W-:Y:S01]  /*b690*/  SEL R60, R5.reuse, R56, !P3 ;  /* 0x00000038053c7207 */ /* 0x040fe20005800000 */
[----:B------:R3:W-:Y:S01]  /*b6a0*/  STL [R1+0x1a4], R0 ;  /* 0x0001a40001007387 */ /* 0x0007e20000100800 */
[----:B------:R-:W-:Y:S01]  /*b6b0*/  SEL R56, R5, R50, !P3 ;  /* 0x0000003205387207 */ /* 0x000fe20005800000 */
[----:B------:R-:W-:Y:S01]  /*b6c0*/  IMAD R48, R72, UR45, RZ ;  /* 0x0000002d48307c24 */ /* 0x000fe2000f8e02ff */
[-C--:B------:R-:W-:Y:S01]  /*b6d0*/  LEA.HI.X.SX32 R5, R44, R35.reuse, 0x1, P2 ;  /* 0x000000232c057211 */ /* 0x080fe200010f0eff */
[----:B------:R-:W-:Y:S01]  /*b6e0*/  IMAD R49, R68, UR49, RZ ;  /* 0x0000003144317c24 */ /* 0x000fe2000f8e02ff */
[-C--:B------:R-:W-:Y:S01]  /*b6f0*/  LEA.HI.X.SX32 R32, R45, R35.reuse, 0x1, P6 ;  /* 0x000000232d207211 */ /* 0x080fe200030f0eff */
[----:B------:R-:W-:Y:S01]  /*b700*/  IMAD R102, R102, UR11, RZ ;  /* 0x0000000b66667c24 */ /* 0x000fe2000f8e02ff */
[CC--:B------:R-:W-:Y:S01]  /*b710*/  IADD3 R13, P6, PT, R47.reuse, R38.reuse, RZ ;  /* 0x000000262f0d7210 */ /* 0x0c0fe20007fde0ff */
[----:B------:R-:W-:Y:S01]  /*b720*/  IMAD R30, R80, UR59, RZ ;  /* 0x0000003b501e7c24 */ /* 0x000fe2000f8e02ff */
[----:B------:R-:W-:Y:S01]  /*b730*/  PRMT R23, RZ, 0x7610, R23 ;  /* 0x00007610ff177816 */ /* 0x000fe20000000017 */
[----:B------:R-:W-:Y:S01]  /*b740*/  IMAD R108, R108, UR11, RZ ;  /* 0x0000000b6c6c7c24 */ /* 0x000fe2000f8e02ff */
[-C--:B---3--:R-:W-:Y:S01]  /*b750*/  IADD3 R0, P2, PT, R46, R38.reuse, RZ ;  /* 0x000000262e007210 */ /* 0x088fe20007f5e0ff */
[----:B------:R-:W-:Y:S01]  /*b760*/  IMAD R50, R64, UR53, RZ ;  /* 0x0000003540327c24 */ /* 0x000fe2000f8e02ff */
[-C--:B------:R-:W-:Y:S01]  /*b770*/  LEA.HI.X.SX32 R33, R47, R35.reuse, 0x1, P6 ;  /* 0x000000232f217211 */ /* 0x080fe200030f0eff */
[----:B------:R-:W-:Y:S01]  /*b780*/  IMAD R101, R101, UR11, RZ ;  /* 0x0000000b65657c24 */ /* 0x000fe2000f8e02ff */
[-C--:B------:R-:W-:Y:S01]  /*b790*/  LEA.HI.X.SX32 R22, R46, R35.reuse, 0x1, P2 ;  /* 0x000000232e167211 */ /* 0x080fe200010f0eff */
[----:B------:R-:W-:Y:S01]  /*b7a0*/  IMAD R51, R60, UR57, RZ ;  /* 0x000000393c337c24 */ /* 0x000fe2000f8e02ff */
[CC--:B------:R-:W-:Y:S01]  /*b7b0*/  IADD3 R120, P2, PT, R48.reuse, R38.reuse, RZ ;  /* 0x0000002630787210 */ /* 0x0c0fe20007f5e0ff */
[----:B------:R-:W3:Y:S01]  /*b7c0*/  LDCU UR12, c[0x0][0x3b0] ;  /* 0x00007600ff0c77ac */ /* 0x000ee20008000800 */
[-C--:B------:R-:W-:Y:S01]  /*b7d0*/  IADD3 R149, P6, PT, R49, R38.reuse, RZ ;  /* 0x0000002631957210 */ /* 0x080fe20007fde0ff */
[----:B------:R-:W-:Y:S01]  /*b7e0*/  IMAD R53, R53, UR61, RZ ;  /* 0x0000003d35357c24 */ /* 0x000fe2000f8e02ff */
[----:B------:R-:W-:Y:S01]  /*b7f0*/  LEA.HI.X.SX32 R34, R48, R35, 0x1, P2 ;  /* 0x0000002330227211 */ /* 0x000fe200010f0eff */
[----:B------:R-:W-:Y:S01]  /*b800*/  IMAD R56, R56, UR65, RZ ;  /* 0x0000004138387c24 */ /* 0x000fe2000f8e02ff */
[----:B------:R-:W-:-:S02]  /*b810*/  IADD3 R105, P2, PT, R50, R38, RZ ;  /* 0x0000002632697210 */ /* 0x000fc40007f5e0ff */
[-C--:B------:R-:W-:Y:S02]  /*b820*/  LEA.HI.X.SX32 R41, R49, R35.reuse, 0x1, P6 ;  /* 0x0000002331297211 */ /* 0x080fe400030f0eff */
[-C--:B------:R-:W-:Y:S02]  /*b830*/  IADD3 R2, P6, PT, R51, R38.reuse, RZ ;  /* 0x0000002633027210 */ /* 0x080fe40007fde0ff */
[-C--:B------:R-:W-:Y:S02]  /*b840*/  LEA.HI.X.SX32 R104, R50, R35.reuse, 0x1, P2 ;  /* 0x0000002332687211 */ /* 0x080fe400010f0eff */
[-C--:B------:R-:W-:Y:S02]  /*b850*/  IADD3 R4, P2, PT, R53, R38.reuse, RZ ;  /* 0x0000002635047210 */ /* 0x080fe40007f5e0ff */
[----:B------:R-:W-:Y:S02]  /*b860*/  LEA.HI.X.SX32 R3, R51, R35, 0x1, P6 ;  /* 0x0000002333037211 */ /* 0x000fe400030f0eff */
[----:B------:R-:W-:-:S02]  /*b870*/  IADD3 R162, P6, PT, R56, R38, RZ ;  /* 0x0000002638a27210 */ /* 0x000fc40007fde0ff */
[-C--:B------:R-:W-:Y:S01]  /*b880*/  LEA.HI.X.SX32 R36, R53, R35.reuse, 0x1, P2 ;  /* 0x0000002335247211 */ /* 0x080fe200010f0eff */
[----:B------:R-:W-:Y:S01]  /*b890*/  STL [R1+0x1e8], R95 ;  /* 0x0001e85f01007387 */ /* 0x000fe20000100800 */
[-C--:B------:R-:W-:Y:S02]  /*b8a0*/  IADD3 R161, P2, PT, R113, R38.reuse, RZ ;  /* 0x0000002671a17210 */ /* 0x080fe40007f5e0ff */
[-C--:B------:R-:W-:Y:S01]  /*b8b0*/  LEA.HI.X.SX32 R125, R56, R35.reuse, 0x1, P6 ;  /* 0x00000023387d7211 */ /* 0x080fe200030f0eff */
[----:B------:R4:W-:Y:S01]  /*b8c0*/  STL [R1+0xbec], R95 ;  /* 0x000bec5f01007387 */ /* 0x0009e20000100800 */
[-C--:B------:R-:W-:Y:S01]  /*b8d0*/  IADD3 R160, P6, PT, R106, R38.reuse, RZ ;  /* 0x000000266aa07210 */ /* 0x080fe20007fde0ff */
[----:B------:R-:W-:Y:S01]  /*b8e0*/  IMAD R91, R91, UR22, RZ ;  /* 0x000000165b5b7c24 */ /* 0x000fe2000f8e02ff */
[-C--:B------:R-:W-:Y:S01]  /*b8f0*/  LEA.HI.X.SX32 R126, R113, R35.reuse, 0x1, P2 ;  /* 0x00000023717e7211 */ /* 0x080fe200010f0eff */
[----:B------:R-:W-:Y:S01]  /*b900*/  STL [R1+0x240], R92 ;  /* 0x0002405c01007387 */ /* 0x000fe20000100800 */
[-C--:B------:R-:W-:Y:S01]  /*b910*/  IADD3 R130, P2, PT, R54, R38.reuse, RZ ;  /* 0x0000002636827210 */ /* 0x080fe20007f5e0ff */
[----:B------:R-:W-:Y:S01]  /*b920*/  IMAD R87, R87, UR26, RZ ;  /* 0x0000001a57577c24 */ /* 0x000fe2000f8e02ff */
[----:B------:R-:W-:Y:S01]  /*b930*/  LEA.HI.X.SX32 R7, R106, R35, 0x1, P6 ;  /* 0x000000236a077211 */ /* 0x000fe200030f0eff */
[----:B------:R-:W-:Y:S01]  /*b940*/  STL [R1+0x1e4], R103 ;  /* 0x0001e46701007387 */ /* 0x000fe20000100800 */
[----:B------:R-:W-:-:S03]  /*b950*/  IADD3 R155, P6, PT, R57, R38, RZ ;  /* 0x00000026399b7210 */ /* 0x000fc60007fde0ff */
[----:B------:R-:W-:Y:S01]  /*b960*/  STL [R1+0x288], R107 ;  /* 0x0002886b01007387 */ /* 0x000fe20000100800 */
[----:B------:R-:W-:-:S03]  /*b970*/  LEA.HI.X.SX32 R6, R54, R35, 0x1, P2 ;  /* 0x0000002336067211 */ /* 0x000fc600010f0eff */
[----:B------:R-:W-:Y:S01]  /*b980*/  STL [R1+0x224], R99 ;  /* 0x0002246301007387 */ /* 0x000fe20000100800 */
[----:B------:R-:W-:-:S03]  /*b990*/  IMAD R83, R83, UR30, RZ ;  /* 0x0000001e53537c24 */ /* 0x000fc6000f8e02ff */
[----:B------:R-:W-:Y:S01]  /*b9a0*/  STL [R1+0x2c8], R12 ;  /* 0x0002c80c01007387 */ /* 0x000fe20000100800 */
[----:B------:R-:W-:-:S03]  /*b9b0*/  IADD3 R9, P2, PT, R91, R38, RZ ;  /* 0x000000265b097210 */ /* 0x000fc60007f5e0ff */
[----:B------:R-:W-:Y:S01]  /*b9c0*/  STL [R1+0x284], R96 ;  /* 0x0002846001007387 */ /* 0x000fe20000100800 */
[----:B------:R-:W-:Y:S01]  /*b9d0*/  LEA.HI.X.SX32 R159, R57, R35, 0x1, P6 ;  /* 0x00000023399f7211 */ /* 0x000fe200030f0eff */
[----:B------:R-:W-:Y:S02]  /*b9e0*/  IMAD R79, R79, UR34, RZ ;  /* 0x000000224f4f7c24 */ /* 0x000fe4000f8e02ff */
        /* <DEDUP_REMOVED lines=49> */
[----:B------:R-:W-:-:S03]  /*bd00*/  IADD3 R142, P2, PT, R52, R38, RZ ;  /* 0x00000026348e7210 */ /* 0x000fc60007f5e0ff */
[----:B------:R-:W-:Y:S01]  /*bd10*/  STL [R1+0x16c], R7 ;  /* 0x00016c0701007387 */ /* 0x000fe20000100800 */
[----:B------:R-:W-:-:S03]  /*bd20*/  LEA.HI.X.SX32 R144, R55, R35, 0x1, P6 ;  /* 0x0000002337907211 */ /* 0x000fc600030f0eff */
[----:B------:R-:W-:Y:S01]  /*bd30*/  STL [R1+0x1f0], R155 ;  /* 0x0001f09b01007387 */ /* 0x000fe20000100800 */
[----:B------:R-:W-:-:S03]  /*bd40*/  IADD3 R141, P6, PT, R28, R38, RZ ;  /* 0x000000261c8d7210 */ /* 0x000fc60007fde0ff */
[----:B------:R-:W-:Y:S04]  /*bd50*/  STL [R1+0x1ac], R6 ;  /* 0x0001ac0601007387 */ /* 0x000fe80000100800 */
[----:B------:R-:W-:Y:S01]  /*bd60*/  STL [R1+0x250], R9 ;  /* 0x0002500901007387 */ /* 0x000fe20000100800 */
[----:B------:R-:W-:-:S03]  /*bd70*/  LEA.HI.X.SX32 R143, R52, R35, 0x1, P2 ;  /* 0x00000023348f7211 */ /* 0x000fc600010f0eff */
[----:B------:R-:W-:Y:S01]  /*bd80*/  STL [R1+0x1ec], R159 ;  /* 0x0001ec9f01007387 */ /* 0x000fe20000100800 */
[----:B------:R-:W-:Y:S01]  /*bd90*/  IMAD R98, R98, UR13, RZ ;  /* 0x0000000d62627c24 */ /* 0x000fe2000f8e02ff */
[-C--:B------:R-:W-:Y:S01]  /*bda0*/  IADD3 R137, P2, PT, R109, R38.reuse, RZ ;  /* 0x000000266d897210 */ /* 0x080fe20007f5e0ff */
[----:B------:R-:W-:Y:S01]  /*bdb0*/  IMAD R94, R94, UR20, RZ ;  /* 0x000000145e5e7c24 */ /* 0x000fe2000f8e02ff */
[----:B------:R-:W-:Y:S01]  /*bdc0*/  STL [R1+0x290], R154 ;  /* 0x0002909a01007387 */ /* 0x000fe20000100800 */
[----:B------:R-:W-:Y:S01]  /*bdd0*/  LEA.HI.X.SX32 R10, R28, R35, 0x1, P6 ;  /* 0x000000231c0a7211 */ /* 0x000fe200030f0eff */
[----:B------:R-:W-:Y:S02]  /*bde0*/  IMAD R90, R90, UR23, RZ ;  /* 0x000000175a5a7c24 */ /* 0x000fe4000f8e02ff */
[----:B------:R-:W-:Y:S01]  /*bdf0*/  IMAD R49, R86, UR27, RZ ;  /* 0x0000001b56317c24 */ /* 0x000fe2000f8e02ff */
[----:B------:R-:W-:Y:S01]  /*be00*/  STL [R1+0x24c], R132 ;  /* 0x00024c8401007387 */ /* 0x000fe20000100800 */
[----:B------:R-:W-:Y:S01]  /*be10*/  IADD3 R134, P6, PT, R102, R38, RZ ;  /* 0x0000002666867210 */ /* 0x000fe20007fde0ff */
[----:B------:R-:W-:-:S02]  /*be20*/  IMAD R48, R82, UR31, RZ ;  /* 0x0000001f52307c24 */ /* 0x000fc4000f8e02ff */
[----:B------:R-:W-:Y:S01]  /*be30*/  IMAD R47, R78, UR35, RZ ;  /* 0x000000234e2f7c24 */ /* 0x000fe2000f8e02ff */
[----:B------:R-:W-:Y:S01]  /*be40*/  STL [R1+0x2d0], R11 ;  /* 0x0002d00b01007387 */ /* 0x000fe20000100800 */
[----:B------:R-:W-:Y:S02]  /*be50*/  IMAD R29, R84, UR63, RZ ;  /* 0x0000003f541d7c24 */ /* 0x000fe4000f8e02ff */
        /* <DEDUP_REMOVED lines=10> */
[-C--:B------:R-:W-:Y:S01]  /*bf00*/  LEA.HI.X.SX32 R136, R102, R35.reuse, 0x1, P6 ;  /* 0x0000002366887211 */ /* 0x080fe200030f0eff */
[----:B0-----:R-:W-:Y:S02]  /*bf10*/  IMAD R51, R97, UR14, RZ ;  /* 0x0000000e61337c24 */ /* 0x001fe4000f8e02ff */
[----:B-1----:R-:W-:Y:S01]  /*bf20*/  IMAD R50, R93, UR15, RZ ;  /* 0x0000000f5d327c24 */ /* 0x002fe2000f8e02ff */
[----:B------:R-:W-:Y:S01]  /*bf30*/  STL [R1+0x350], R147 ;  /* 0x0003509301007387 */ /* 0x000fe20000100800 */
[----:B------:R-:W-:Y:S01]  /*bf40*/  IADD3 R128, P6, PT, R94, R38, RZ ;  /* 0x000000265e807210 */ /* 0x000fe20007fde0ff */
[----:B------:R-:W0:Y:S02]  /*bf50*/  LDCU UR13, c[0x0][0x3b0] ;  /* 0x00007600ff0d77ac */ /* 0x000e240008000800 */
[----:B------:R-:W-:Y:S04]  /*bf60*/  STL [R1+0x30c], R152 ;  /* 0x00030c9801007387 */ /* 0x000fe80000100800 */
        /* <DEDUP_REMOVED lines=43> */
[----:B------:R-:W-:Y:S01]  /*c220*/  IMAD R28, R88, UR67, RZ ;  /* 0x00000043581c7c24 */ /* 0x000fe2000f8e02ff */
[----:B------:R-:W-:Y:S02]  /*c230*/  IADD3 R70, P6, PT, R30, R38, RZ ;  /* 0x000000261e467210 */ /* 0x000fe40007fde0ff */
        /* <DEDUP_REMOVED lines=15> */
[----:B------:R-:W2:Y:S01]  /*c330*/  LDL R85, [R1+0x1a8] ;  /* 0x0001a80001557983 */ /* 0x000ea20000100800 */
[----:B------:R-:W-:-:S03]  /*c340*/  LEA.HI.X.SX32 R54, R28, R35, 0x1, P6 ;  /* 0x000000231c367211 */ /* 0x000fc600030f0eff */
[----:B------:R-:W-:Y:S01]  /*c350*/  STL [R1+0x398], R58 ;  /* 0x0003983a01007387 */ /* 0x000fe20000100800 */
[----:B------:R-:W-:-:S03]  /*c360*/  IADD3 R86, P6, PT, R101, R38, RZ ;  /* 0x0000002665567210 */ /* 0x000fc60007fde0ff */
[----:B------:R-:W-:Y:S04]  /*c370*/  STL [R1+0x354], R80 ;  /* 0x0003545001007387 */ /* 0x000fe80000100800 */
[----:B------:R-:W-:Y:S01]  /*c380*/  STL [R1+0x3d8], R71 ;  /* 0x0003d84701007387 */ /* 0x000fe20000100800 */
[----:B------:R-:W-:-:S03]  /*c390*/  LEA.HI.X.SX32 R56, R108, R35, 0x1, P2 ;  /* 0x000000236c387211 */ /* 0x000fc600010f0eff */
[----:B------:R-:W-:Y:S01]  /*c3a0*/  STL [R1+0x394], R63 ;  /* 0x0003943f01007387 */ /* 0x000fe20000100800 */
[----:B------:R-:W-:-:S03]  /*c3b0*/  IMAD R48, R89, UR24, RZ ;  /* 0x0000001859307c24 */ /* 0x000fc6000f8e02ff */
        /* <DEDUP_REMOVED lines=62> */
[----:B------:R-:W-:-:S03]  /*c7a0*/  LEA.HI.X.SX32 R37, R28, R35, 0x1, P6 ;  /* 0x000000231c257211 */ /* 0x000fc600030f0eff */
[----:B------:R-:W-:Y:S01]  /*c7b0*/  STL [R1+0x3e0], R119 ;  /* 0x0003e07701007387 */ /* 0x000fe20000100800 */
[----:B------:R-:W-:-:S03]  /*c7c0*/  @P0 IMAD.MOV.U32 R28, RZ, RZ, R26 ;  /* 0x000000ffff1c0224 */ /* 0x000fc600078e001a */
[----:B------:R-:W-:Y:S01]  /*c7d0*/  STL [R1+0x39c], R138 ;  /* 0x00039c8a01007387 */ /* 0x000fe20000100800 */
[----:B------:R-:W-:-:S03]  /*c7e0*/  @P0 IMAD.MOV.U32 R29, RZ, RZ, R42 ;  /* 0x000000ffff1d0224 */ /* 0x000fc600078e002a */
[----:B------:R-:W-:Y:S04]  /*c7f0*/  STL [R1+0x420], R112 ;  /* 0x0004207001007387 */ /* 0x000fe80000100800 */
[----:B------:R-:W-:Y:S04]  /*c800*/  STL [R1+0x3dc], R123 ;  /* 0x0003dc7b01007387 */ /* 0x000fe80000100800 */
[----:B------:R-:W-:Y:S04]  /*c810*/  STL [R1+0x460], R110 ;  /* 0x0004606e01007387 */ /* 0x000fe80000100800 */
[----:B------:R-:W-:Y:S04]  /*c820*/  STL [R1+0x41c], R118 ;  /* 0x00041c7601007387 */ /* 0x000fe80000100800 */
[----:B------:R-:W-:Y:S04]  /*c830*/  STL [R1+0x4a0], R27 ;  /* 0x0004a01b01007387 */ /* 0x000fe80000100800 */
[----:B------:R-:W-:Y:S04]  /*c840*/  STL [R1+0x45c], R111 ;  /* 0x00045c6f01007387 */ /* 0x000fe80000100800 */
[----:B------:R-:W2:Y:S04]  /*c850*/  LDL.LU R42, [R1+0xbf0] ;  /* 0x000bf000012a7983 */ /* 0x000ea80000300800 */
[----:B------:R-:W-:Y:S04]  /*c860*/  STL [R1+0x49c], R37 ;  /* 0x00049c2501007387 */ /* 0x000fe80000100800 */
[----:B------:R-:W2:Y:S04]  /*c870*/  @P0 LDG.E.U8 R23, desc[UR18][R28.64] ;  /* 0x000000121c170981 */ /* 0x000ea8000c1e1100 */
[----:B------:R-:W3:Y:S04]  /*c880*/  LDL R28, [R1+0x164] ;  /* 0x00016400011c7983 */ /* 0x000ee80000100800 */
[----:B------:R-:W3:Y:S01]  /*c890*/  LDL R29, [R1+0x168] ;  /* 0x00016800011d7983 */ /* 0x000ee20000100800 */
[----:B------:R-:W-:Y:S01]  /*c8a0*/  IMAD R30, R115, UR64, RZ ;  /* 0x00000040731e7c24 */ /* 0x000fe2000f8e02ff */
[----:B------:R-:W-:-:S04]  /*c8b0*/  PRMT R24, RZ, 0x7610, R24 ;  /* 0x00007610ff187816 */ /* 0x000fc80000000018 */
[----:B------:R-:W-:-:S05]  /*c8c0*/  IADD3 R25, P6, PT, R30, R38, RZ ;  /* 0x000000261e197210 */ /* 0x000fca0007fde0ff */
[----:B------:R-:W-:Y:S04]  /*c8d0*/  STL [R1+0x4e0], R25 ;  /* 0x0004e01901007387 */ /* 0x000fe80000100800 */
[----:B--2---:R1:W-:Y:S01]  /*c8e0*/  STL [R1+0x60], R23 ;  /* 0x0000601701007387 */ /* 0x0043e20000100800 */
[----:B---3--:R-:W-:-:S04]  /*c8f0*/  @P0 LOP3.LUT R29, R29, R28, RZ, 0x3c, !PT ;  /* 0x0000001c1d1d0212 */ /* 0x008fc800078e3cff */
[----:B------:R-:W-:-:S04]  /*c900*/  @P0 LOP3.LUT R28, R29, R28, RZ, 0x3c, !PT ;  /* 0x0000001c1d1c0212 */ /* 0x000fc800078e3cff */
[----:B------:R-:W-:-:S05]  /*c910*/  @P0 LOP3.LUT R29, R29, R28, RZ, 0x3c, !PT ;  /* 0x0000001c1d1d0212 */ /* 0x000fca00078e3cff */
[----:B------:R2:W3:Y:S04]  /*c920*/  @P0 LDG.E.U8 R24, desc[UR18][R28.64] ;  /* 0x000000121c180981 */ /* 0x0004e8000c1e1100 */
[----:B------:R-:W3:Y:S01]  /*c930*/  LDL R29, [R1+0x1a4] ;  /* 0x0001a400011d7983 */ /* 0x000ee20000100800 */
[----:B----4-:R-:W-:Y:S01]  /*c940*/  PRMT R95, RZ, 0x7610, R95 ;  /* 0x00007610ff5f7816 */ /* 0x010fe2000000005f */
[----:B--2---:R-:W-:Y:S02]  /*c950*/  @P0 IMAD.MOV.U32 R28, RZ, RZ, R85 ;  /* 0x000000ffff1c0224 */ /* 0x004fe400078e0055 */
[----:B------:R-:W-:Y:S01]  /*c960*/  IMAD R31, R116, UR68, RZ ;  /* 0x00000044741f7c24 */ /* 0x000fe2000f8e02ff */
[----:B------:R-:W-:Y:S02]  /*c970*/  LEA.HI.X.SX32 R26, R30, R35, 0x1, P6 ;  /* 0x000000231e1a7211 */ /* 0x000fe400030f0eff */
[----:B---3--:R-:W2:Y:S02]  /*c980*/  @P0 LDG.E.U8 R95, desc[UR18][R28.64] ;  /* 0x000000121c5f0981 */ /* 0x008ea4000c1e1100 */
[----:B-1----:R-:W-:-:S02]  /*c990*/  IADD3 R23, P6, PT, R31, R38, RZ ;  /* 0x000000261f177210 */ /* 0x002fc40007fde0ff */
[----:B------:R-:W-:Y:S04]  /*c9a0*/  STL [R1+0x4dc], R26 ;  /* 0x0004dc1a01007387 */ /* 0x000fe80000100800 */
[----:B------:R-:W-:Y:S04]  /*c9b0*/  STL [R1+0x518], R23 ;  /* 0x0005181701007387 */ /* 0x000fe80000100800 */
[----:B------:R-:W-:Y:S04]  /*c9c0*/  STL [R1+0x5c], R24 ;  /* 0x00005c1801007387 */ /* 0x000fe80000100800 */
[----:B------:R-:W3:Y:S04]  /*c9d0*/  LDL R85, [R1+0x8c4] ;  /* 0x0008c40001557983 */ /* 0x000ee80000100800 */
[----:B--2---:R1:W-:Y:S04]  /*c9e0*/  STL [R1+0x54], R95 ;  /* 0x0000545f01007387 */ /* 0x0043e80000100800 */
[----:B-1----:R-:W2:Y:S01]  /*c9f0*/  LDL.LU R95, [R1+0xbec] ;  /* 0x000bec00015f7983 */ /* 0x002ea20000300800 */
[----:B------:R-:W-:Y:S01]  /*ca00*/  PRMT R81, RZ, 0x7610, R81 ;  /* 0x00007610ff517816 */ /* 0x000fe20000000051 */
[----:B------:R-:W-:Y:S01]  /*ca10*/  @P0 IMAD.MOV.U32 R29, RZ, RZ, R103 ;  /* 0x000000ffff1d0224 */ /* 0x000fe200078e0067 */
[----:B------:R-:W-:-:S02]  /*ca20*/  PRMT R77, RZ, 0x7610, R77 ;  /* 0x00007610ff4d7816 */ /* 0x000fc4000000004d */
[----:B------:R-:W-:Y:S02]  /*ca30*/  PRMT R73, RZ, 0x7610, R73 ;  /* 0x00007610ff497816 */ /* 0x000fe40000000049 */
[----:B------:R-:W-:Y:S02]  /*ca40*/  PRMT R69, RZ, 0x7610, R69 ;  /* 0x00007610ff457816 */ /* 0x000fe40000000045 */
[----:B------:R-:W-:Y:S02]  /*ca50*/  PRMT R65, RZ, 0x7610, R65 ;  /* 0x00007610ff417816 */ /* 0x000fe40000000041 */
[----:B------:R-:W-:Y:S02]  /*ca60*/  PRMT R61, RZ, 0x7610, R61 ;  /* 0x00007610ff3d7816 */ /* 0x000fe4000000003d */
[----:B------:R-:W-:Y:S02]  /*ca70*/  PRMT R51, RZ, 0x7610, R51 ;  /* 0x00007610ff337816 */ /* 0x000fe40000000033 */
[----:B------:R-:W-:-:S02]  /*ca80*/  PRMT R50, RZ, 0x7610, R50 ;  /* 0x00007610ff327816 */ /* 0x000fc40000000032 */
[----:B------:R-:W-:Y:S02]  /*ca90*/  PRMT R48, RZ, 0x7610, R48 ;  /* 0x00007610ff307816 */ /* 0x000fe40000000030 */
[----:B------:R-:W-:Y:S02]  /*caa0*/  PRMT R47, RZ, 0x7610, R47 ;  /* 0x00007610ff2f7816 */ /* 0x000fe4000000002f */
[----:B------:R-:W-:Y:S01]  /*cab0*/  PRMT R46, RZ, 0x7610, R46 ;  /* 0x00007610ff2e7816 */ /* 0x000fe2000000002e */
[----:B--2---:R-:W-:-:S05]  /*cac0*/  @P0 IMAD.MOV.U32 R28, RZ, RZ, R95 ;  /* 0x000000ffff1c0224 */ /* 0x004fca00078e005f */
[----:B------:R1:W2:Y:S02]  /*cad0*/  @P0 LDG.E.U8 R81, desc[UR18][R28.64] ;  /* 0x000000121c510981 */ /* 0x0002a4000c1e1100 */
[----:B-1----:R-:W-:Y:S02]  /*cae0*/  @P0 IMAD.MOV.U32 R28, RZ, RZ, R92 ;  /* 0x000000ffff1c0224 */ /* 0x002fe400078e005c */
[----:B------:R-:W-:-:S05]  /*caf0*/  @P0 IMAD.MOV.U32 R29, RZ, RZ, R99 ;  /* 0x000000ffff1d0224 */ /* 0x000fca00078e0063 */
[----:B------:R1:W4:Y:S02]  /*cb00*/  @P0 LDG.E.U8 R77, desc[UR18][R28.64] ;  /* 0x000000121c4d0981 */ /* 0x000324000c1e1100 */
[----:B-1----:R-:W-:Y:S02]  /*cb10*/  @P0 IMAD.MOV.U32 R28, RZ, RZ, R107 ;  /* 0x000000ffff1c0224 */ /* 0x002fe400078e006b */
[----:B------:R-:W-:-:S05]  /*cb20*/  @P0 IMAD.MOV.U32 R29, RZ, RZ, R96 ;  /* 0x000000ffff1d0224 */ /* 0x000fca00078e0060 */
[----:B------:R1:W3:Y:S02]  /*cb30*/  @P0 LDG.E.U8 R73, desc[UR18][R28.64] ;  /* 0x000000121c490981 */ /* 0x0002e4000c1e1100 */
        /* <DEDUP_REMOVED lines=23> */
[----:B------:R1:W3:Y:S01]  /*ccb0*/  @P0 LDG.E.U8 R46, desc[UR18][R28.64] ;  /* 0x000000121c2e0981 */ /* 0x0002e2000c1e1100 */
[----:B------:R-:W-:-:S05]  /*ccc0*/  LEA.HI.X.SX32 R24, R31, R35, 0x1, P6 ;  /* 0x000000231f187211 */ /* 0x000fca00030f0eff */
[----:B------:R-:W-:Y:S04]  /*ccd0*/  STL [R1+0x514], R24 ;  /* 0x0005141801007387 */ /* 0x000fe80000100800 */
[----:B------:R-:W3:Y:S04]  /*cce0*/  LDL.LU R103, [R1+0xbe8] ;  /* 0x000be80001677983 */ /* 0x000ee80000300800 */
        /* <DEDUP_REMOVED lines=12> */
[----:B------:R-:W3:Y:S01]  /*cdb0*/  LDL.LU R13, [R1+0xbb4] ;  /* 0x000bb400010d7983 */ /* 0x000ee20000300800 */
[----:B------:R-:W-:Y:S01]  /*cdc0*/  PRMT R45, RZ, 0x7610, R45 ;  /* 0x00007610ff2d7816 */ /* 0x000fe2000000002d */
[----:B-1----:R-:W-:-:S02]  /*cdd0*/  @P0 IMAD.MOV.U32 R28, RZ, RZ, R4 ;  /* 0x000000ffff1c0224 */ /* 0x002fc400078e0004 */
[----:B------:R-:W-:Y:S01]  /*cde0*/  @P0 IMAD.MOV.U32 R29, RZ, RZ, R36 ;  /* 0x000000ffff1d0224 */ /* 0x000fe200078e0024 */
[----:B------:R-:W-:-:S04]  /*cdf0*/  PRMT R44, RZ, 0x7610, R44 ;  /* 0x00007610ff2c7816 */ /* 0x000fc8000000002c */
[----:B------:R1:W3:Y:S01]  /*ce00*/  @P0 LDG.E.U8 R45, desc[UR18][R28.64] ;  /* 0x000000121c2d0981 */ /* 0x0002e2000c1e1100 */
[----:B------:R-:W-:Y:S01]  /*ce10*/  PRMT R43, RZ, 0x7610, R43 ;  /* 0x00007610ff2b7816 */ /* 0x000fe2000000002b */
[----:B-1----:R-:W-:Y:S02]  /*ce20*/  @P0 IMAD.MOV.U32 R28, RZ, RZ, R162 ;  /* 0x000000ffff1c0224 */ /* 0x002fe400078e00a2 */
[----:B------:R-:W-:-:S05]  /*ce30*/  @P0 IMAD.MOV.U32 R29, RZ, RZ, R125 ;  /* 0x000000ffff1d0224 */ /* 0x000fca00078e007d */
[----:B------:R1:W3:Y:S01]  /*ce40*/  @P0 LDG.E.U8 R44, desc[UR18][R28.64] ;  /* 0x000000121c2c0981 */ /* 0x0002e2000c1e1100 */
[----:B------:R-:W-:Y:S01]  /*ce50*/  PRMT R31, RZ, 0x7610, R31 ;  /* 0x00007610ff1f7816 */ /* 0x000fe2000000001f */
[----:B-1----:R-:W-:Y:S02]  /*ce60*/  @P0 IMAD.MOV.U32 R28, RZ, RZ, R161 ;  /* 0x000000ffff1c0224 */ /* 0x002fe400078e00a1 */
[----:B------:R-:W-:-:S05]  /*ce70*/  @P0 IMAD.MOV.U32 R29, RZ, RZ, R126 ;  /* 0x000000ffff1d0224 */ /* 0x000fca00078e007e */
[----:B------:R1:W3:Y:S04]  /*ce80*/  @P0 LDG.E.U8 R43, desc[UR18][R28.64] ;  /* 0x000000121c2b0981 */ /* 0x0002e8000c1e1100 */
[----:B--2---:R-:W-:Y:S04]  /*ce90*/  STL [R1+0x50], R81 ;  /* 0x0000505101007387 */ /* 0x004fe80000100800 */
[----:B------:R-:W2:Y:S04]  /*cea0*/  LDL.LU R34, [R1+0xbb0] ;  /* 0x000bb00001227983 */ /* 0x000ea80000300800 */
[----:B------:R-:W2:Y:S04]  /*ceb0*/  LDL.LU R120, [R1+0xbac] ;  /* 0x000bac0001787983 */ /* 0x000ea80000300800 */
[----:B----4-:R-:W-:Y:S04]  /*cec0*/  STL [R1+0x4c], R77 ;  /* 0x00004c4d01007387 */ /* 0x010fe80000100800 */
[----:B---3--:R-:W-:Y:S04]  /*ced0*/  STL [R1+0x48], R73 ;  /* 0x0000484901007387 */ /* 0x008fe80000100800 */
[----:B------:R-:W3:Y:S04]  /*cee0*/  LDL.LU R41, [R1+0xba8] ;  /* 0x000ba80001297983 */ /* 0x000ee80000300800 */
[----:B------:R-:W4:Y:S04]  /*cef0*/  LDL.LU R149, [R1+0xba4] ;  /* 0x000ba40001957983 */ /* 0x000f280000300800 */
[----:B------:R-:W2:Y:S04]  /*cf00*/  LDL.LU R104, [R1+0xba0] ;  /* 0x000ba00001687983 */ /* 0x000ea80000300800 */
[----:B------:R-:W-:Y:S04]  /*cf10*/  STL [R1+0x44], R69 ;  /* 0x0000444501007387 */ /* 0x000fe80000100800 */
[----:B------:R-:W2:Y:S04]  /*cf20*/  LDL.LU R105, [R1+0xb9c] ;  /* 0x000b9c0001697983 */ /* 0x000ea80000300800 */
[----:B------:R-:W2:Y:S04]  /*cf30*/  LDL.LU R3, [R1+0xb98] ;  /* 0x000b980001037983 */ /* 0x000ea80000300800 */
[----:B------:R-:W2:Y:S04]  /*cf40*/  LDL.LU R2, [R1+0xb94] ;  /* 0x000b940001027983 */ /* 0x000ea80000300800 */
[----:B------:R-:W-:Y:S04]  /*cf50*/  STL [R1+0x40], R65 ;  /* 0x0000404101007387 */ /* 0x000fe80000100800 */
[----:B------:R-:W2:Y:S04]  /*cf60*/  LDL.LU R36, [R1+0xb90] ;  /* 0x000b900001247983 */ /* 0x000ea80000300800 */
[----:B------:R-:W2:Y:S04]  /*cf70*/  LDL.LU R4, [R1+0xb8c] ;  /* 0x000b8c0001047983 */ /* 0x000ea80000300800 */
[----:B------:R-:W-:Y:S01]  /*cf80*/  STL [R1+0x3c], R61 ;  /* 0x00003c3d01007387 */ /* 0x000fe20000100800 */
[----:B-1----:R-:W-:-:S02]  /*cf90*/  @P0 IMAD.MOV.U32 R28, RZ, RZ, R160 ;  /* 0x000000ffff1c0224 */ /* 0x002fc400078e00a0 */
[----:B------:R-:W-:Y:S01]  /*cfa0*/  @P0 IMAD.MOV.U32 R29, RZ, RZ, R7 ;  /* 0x000000ffff1d0224 */ /* 0x000fe200078e0007 */
[----:B------:R-:W-:-:S04]  /*cfb0*/  PRMT R30, RZ, 0x7610, R30 ;  /* 0x00007610ff1e7816 */ /* 0x000fc8000000001e */
[----:B------:R1:W2:Y:S04]  /*cfc0*/  @P0 LDG.E.U8 R31, desc[UR18][R28.64] ;  /* 0x000000121c1f0981 */ /* 0x0002a8000c1e1100 */
[----:B------:R-:W-:Y:S04]  /*cfd0*/  STL [R1+0x38], R51 ;  /* 0x0000383301007387 */ /* 0x000fe80000100800 */
[----:B------:R-:W2:Y:S04]  /*cfe0*/  LDL.LU R125, [R1+0xb88] ;  /* 0x000b8800017d7983 */ /* 0x000ea80000300800 */
[----:B------:R-:W2:Y:S01]  /*cff0*/  LDL.LU R162, [R1+0xb84] ;  /* 0x000b840001a27983 */ /* 0x000ea20000300800 */
[----:B-1----:R-:W-:-:S03]  /*d000*/  @P0 IMAD.MOV.U32 R28, RZ, RZ, R130 ;  /* 0x000000ffff1c0224 */ /* 0x002fc600078e0082 */
[----:B------:R-:W-:Y:S04]  /*d010*/  STL [R1+0x34], R50 ;  /* 0x0000343201007387 */ /* 0x000fe80000100800 */
[----:B------:R-:W3:Y:S04]  /*d020*/  LDL.LU R126, [R1+0xb80] ;  /* 0x000b8000017e7983 */ /* 0x000ee80000300800 */
[----:B------:R-:W3:Y:S01]  /*d030*/  LDL.LU R161, [R1+0xb7c] ;  /* 0x000b7c0001a17983 */ /* 0x000ee20000300800 */
[----:B------:R-:W-:-:S03]  /*d040*/  @P0 IMAD.MOV.U32 R29, RZ, RZ, R6 ;  /* 0x000000ffff1d0224 */ /* 0x000fc600078e0006 */
[----:B------:R-:W4:Y:S04]  /*d050*/  LDL.LU R7, [R1+0xb78] ;  /* 0x000b780001077983 */ /* 0x000f280000300800 */
[----:B------:R1:W4:Y:S04]  /*d060*/  @P0 LDG.E.U8 R30, desc[UR18][R28.64] ;  /* 0x000000121c1e0981 */ /* 0x000328000c1e1100 */
[----:B------:R-:W-:Y:S04]  /*d070*/  STL [R1+0x30], R48 ;  /* 0x0000303001007387 */ /* 0x000fe80000100800 */
[----:B------:R-:W4:Y:S04]  /*d080*/  LDL.LU R160, [R1+0xb74] ;  /* 0x000b740001a07983 */ /* 0x000f280000300800 */
[----:B------:R-:W4:Y:S01]  /*d090*/  LDL.LU R6, [R1+0xb70] ;  /* 0x000b700001067983 */ /* 0x000f220000300800 */
[----:B-1----:R-:W-:-:S03]  /*d0a0*/  @P0 IMAD.MOV.U32 R29, RZ, RZ, R159 ;  /* 0x000000ffff1d0224 */ /* 0x002fc600078e009f */
[----:B------:R-:W-:Y:S04]  /*d0b0*/  STL [R1+0x28], R47 ;  /* 0x0000282f01007387 */ /* 0x000fe80000100800 */
[----:B------:R-:W4:Y:S01]  /*d0c0*/  LDL.LU R130, [R1+0xb6c] ;  /* 0x000b6c0001827983 */ /* 0x000f220000300800 */
[----:B------:R-:W-:-:S03]  /*d0d0*/  @P0 IMAD.MOV.U32 R28, RZ, RZ, R155 ;  /* 0x000000ffff1c0224 */ /* 0x000fc600078e009b */
[----:B------:R-:W-:Y:S04]  /*d0e0*/  STL [R1+0x24], R46 ;  /* 0x0000242e01007387 */ /* 0x000fe80000100800 */
[----:B------:R-:W4:Y:S04]  /*d0f0*/  LDL.LU R159, [R1+0xb68] ;  /* 0x000b6800019f7983 */ /* 0x000f280000300800 */
[----:B------:R-:W4:Y:S01]  /*d100*/  LDL.LU R155, [R1+0xb64] ;  /* 0x000b6400019b7983 */ /* 0x000f220000300800 */
[----:B--2---:R-:W-:-:S06]  /*d110*/  PRMT R162, RZ, 0x7610, R162 ;  /* 0x00007610ffa27816 */ /* 0x004fcc00000000a2 */
[----:B------:R1:W2:Y:S02]  /*d120*/  @P0 LDG.E.U8 R162, desc[UR18][R28.64] ;  /* 0x000000121ca20981 */ /* 0x0002a4000c1e1100 */
[----:B-1----:R-:W-:Y:S01]  /*d130*/  @P0 IMAD.MOV.U32 R28, RZ, RZ, R9 ;  /* 0x000000ffff1c0224 */ /* 0x002fe200078e0009 */
[----:B---3--:R-:W-:Y:S01]  /*d140*/  PRMT R161, RZ, 0x7610, R161 ;  /* 0x00007610ffa17816 */ /* 0x008fe200000000a1 */
[----:B------:R-:W-:-:S05]  /*d150*/  @P0 IMAD.MOV.U32 R29, RZ, RZ, R132 ;  /* 0x000000ffff1d0224 */ /* 0x000fca00078e0084 */
[----:B------:R1:W3:Y:S01]  /*d160*/  @P0 LDG.E.U8 R161, desc[UR18][R28.64] ;  /* 0x000000121ca10981 */ /* 0x0002e2000c1e1100 */
[----:B----4-:R-:W-:Y:S01]  /*d170*/  PRMT R160, RZ, 0x7610, R160 ;  /* 0x00007610ffa07816 */ /* 0x010fe200000000a0 */
[----:B-1----:R-:W-:Y:S02]  /*d180*/  @P0 IMAD.MOV.U32 R28, RZ, RZ, R154 ;  /* 0x000000ffff1c0224 */ /* 0x002fe400078e009a */
[----:B------:R-:W-:-:S05]  /*d190*/  @P0 IMAD.MOV.U32 R29, RZ, RZ, R8 ;  /* 0x000000ffff1d0224 */ /* 0x000fca00078e0008 */
[----:B------:R1:W4:Y:S02]  /*d1a0*/  @P0 LDG.E.U8 R160, desc[UR18][R28.64] ;  /* 0x000000121ca00981 */ /* 0x000324000c1e1100 */
[----:B-1----:R-:W-:Y:S02]  /*d1b0*/  @P0 IMAD.MOV.U32 R28, RZ, RZ, R11 ;  /* 0x000000ffff1c0224 */ /* 0x002fe400078e000b */
[----:B------:R-:W-:Y:S01]  /*d1c0*/  @P0 IMAD.MOV.U32 R29, RZ, RZ, R153 ;  /* 0x000000ffff1d0224 */ /* 0x000fe200078e0099 */
[----:B------:R-:W-:-:S06]  /*d1d0*/  PRMT R159, RZ, 0x7610, R159 ;  /* 0x00007610ff9f7816 */ /* 0x000fcc000000009f */
[----:B------:R1:W4:Y:S01]  /*d1e0*/  @P0 LDG.E.U8 R159, desc[UR18][R28.64] ;  /* 0x000000121c9f0981 */ /* 0x000322000c1e1100 */
[----:B------:R-:W-:Y:S01]  /*d1f0*/  PRMT R155, RZ, 0x7610, R155 ;  /* 0x00007610ff9b7816 */ /* 0x000fe2000000009b */
[----:B-1----:R-:W-:Y:S02]  /*d200*/  @P0 IMAD.MOV.U32 R28, RZ, RZ, R151 ;  /* 0x000000ffff1c0224 */ /* 0x002fe400078e0097 */
[----:B------:R-:W-:-:S05]  /*d210*/  @P0 IMAD.MOV.U32 R29, RZ, RZ, R152 ;  /* 0x000000ffff1d0224 */ /* 0x000fca00078e0098 */
[----:B------:R-:W4:Y:S01]  /*d220*/  @P0 LDG.E.U8 R155, desc[UR18][R28.64] ;  /* 0x000000121c9b0981 */ /* 0x000f22000c1e1100 */
[----:B------:R-:W-:-:S13]  /*d230*/  ISETP.GT.U32.AND P6, PT, R39, R42, PT ;  /* 0x0000002a2700720c */ /* 0x000fda0003fc4070 */
[----:B------:R-:W-:-:S05]  /*d240*/  @!P6 IMAD.IADD R42, R42, 0x1, -R39 ;  /* 0x000000012a2ae824 */ /* 0x000fca00078e0a27 */
[----:B------:R-:W-:-:S13]  /*d250*/  ISETP.GT.U32.AND P6, PT, R39, R42, PT ;  /* 0x0000002a2700720c */ /* 0x000fda0003fc4070 */
[----:B------:R-:W-:Y:S01]  /*d260*/  @!P6 IMAD.IADD R42, R42, 0x1, -R39 ;  /* 0x000000012a2ae824 */ /* 0x000fe200078e0a27 */
[----:B------:R-:W-:-:S13]  /*d270*/  ISETP.GE.AND P6, PT, R85, RZ, PT ;  /* 0x000000ff5500720c */ /* 0x000fda0003fc6270 */
[----:B------:R-:W-:Y:S01]  /*d280*/  @!P6 IMAD.MOV R42, RZ, RZ, -R42 ;  /* 0x000000ffff2ae224 */ /* 0x000fe200078e0a2a */
[----:B------:R-:W-:-:S13]  /*d290*/  ISETP.GT.U32.AND P6, PT, R39, R41, PT ;  /* 0x000000292700720c */ /* 0x000fda0003fc4070 */
[----:B------:R-:W-:-:S05]  /*d2a0*/  @!P6 IMAD.IADD R41, R41, 0x1, -R39 ;  /* 0x000000012929e824 */ /* 0x000fca00078e0a27 */
[----:B------:R-:W-:-:S13]  /*d2b0*/  ISETP.GT.U32.AND P6, PT, R39, R41, PT ;  /* 0x000000292700720c */ /* 0x000fda0003fc4070 */
[----:B------:R-:W-:Y:S01]  /*d2c0*/  @!P6 IMAD.IADD R41, R41, 0x1, -R39 ;  /* 0x000000012929e824 */ /* 0x000fe200078e0a27 */
[----:B------:R-:W-:Y:S01]  /*d2d0*/  ISETP.GE.AND P6, PT, R149, RZ, PT ;  /* 0x000000ff9500720c */ /* 0x000fe20003fc6270 */
[----:B--2---:R-:W-:Y:S04]  /*d2e0*/  STL [R1+0xa94], R162 ;  /* 0x000a94a201007387 */ /* 0x004fe80000100800 */
[----:B------:R-:W-:Y:S04]  /*d2f0*/  STL [R1+0x1c], R45 ;  /* 0x00001c2d01007387 */ /* 0x000fe80000100800 */
[----:B------:R-:W2:Y:S04]  /*d300*/  LDL.LU R132, [R1+0xb60] ;  /* 0x000b600001847983 */ /* 0x000ea80000300800 */
[----:B------:R-:W2:Y:S04]  /*d310*/  LDL.LU R9, [R1+0xb5c] ;  /* 0x000b5c0001097983 */ /* 0x000ea80000300800 */
[----:B---3--:R-:W-:Y:S04]  /*d320*/  STL [R1+0xa98], R161 ;  /* 0x000a98a101007387 */ /* 0x008fe80000100800 */
[----:B------:R-:W-:Y:S04]  /*d330*/  STL [R1+0x8], R44 ;  /* 0x0000082c01007387 */ /* 0x000fe80000100800 */
[----:B------:R-:W3:Y:S04]  /*d340*/  LDL.LU R8, [R1+0xb58] ;  /* 0x000b580001087983 */ /* 0x000ee80000300800 */
[----:B------:R-:W2:Y:S04]  /*d350*/  LDL.LU R154, [R1+0xb54] ;  /* 0x000b5400019a7983 */ /* 0x000ea80000300800 */
[----:B----4-:R-:W-:Y:S04]  /*d360*/  STL [R1+0xa9c], R160 ;  /* 0x000a9ca001007387 */ /* 0x010fe80000100800 */
[----:B------:R-:W-:Y:S04]  /*d370*/  STL [R1+0xc], R43 ;  /* 0x00000c2b01007387 */ /* 0x000fe80000100800 */
[----:B------:R-:W4:Y:S04]  /*d380*/  LDL.LU R153, [R1+0xb50] ;  /* 0x000b500001997983 */ /* 0x000f280000300800 */
[----:B------:R-:W3:Y:S04]  /*d390*/  LDL.LU R11, [R1+0xb4c] ;  /* 0x000b4c00010b7983 */ /* 0x000ee80000300800 */
[----:B------:R-:W-:Y:S04]  /*d3a0*/  STL [R1+0xaa0], R159 ;  /* 0x000aa09f01007387 */ /* 0x000fe80000100800 */
[----:B------:R-:W-:Y:S04]  /*d3b0*/  STL [R1+0x4], R31 ;  /* 0x0000041f01007387 */ /* 0x000fe80000100800 */
[----:B------:R-:W3:Y:S04]  /*d3c0*/  LDL.LU R152, [R1+0xb48] ;  /* 0x000b480001987983 */ /* 0x000ee80000300800 */
[----:B------:R-:W3:Y:S04]  /*d3d0*/  LDL.LU R151, [R1+0xb44] ;  /* 0x000b440001977983 */ /* 0x000ee80000300800 */
[----:B------:R-:W-:Y:S04]  /*d3e0*/  STL [R1+0xaa4], R155 ;  /* 0x000aa49b01007387 */ /* 0x000fe80000100800 */
[----:B------:R-:W-:Y:S04]  /*d3f0*/  STL [R1], R30 ;  /* 0x0000001e01007387 */ /* 0x000fe80000100800 */
[----:B------:R-:W3:Y:S01]  /*d400*/  LDL.LU R149, [R1+0xb40] ;  /* 0x000b400001957983 */ /* 0x000ee20000300800 */
[----:B------:R-:W-:-:S02]  /*d410*/  @P0 IMAD.MOV.U32 R28, RZ, RZ, R147 ;  /* 0x000000ffff1c0224 */ /* 0x000fc400078e0093 */
[----:B------:R-:W-:Y:S02]  /*d420*/  @P0 IMAD.MOV.U32 R29, RZ, RZ, R148 ;  /* 0x000000ffff1d0224 */ /* 0x000fe400078e0094 */
[----:B------:R-:W3:Y:S01]  /*d430*/  LDL.LU R148, [R1+0xb3c] ;  /* 0x000b3c0001947983 */ /* 0x000ee20000300800 */
[----:B------:R-:W-:-:S03]  /*d440*/  SEL R105, R5, R105, !P3 ;  /* 0x0000006905697207 */ /* 0x000fc60005800000 */
[----:B------:R-:W3:Y:S01]  /*d450*/  LDL.LU R147, [R1+0xb38] ;  /* 0x000b380001937983 */ /* 0x000ee20000300800 */
[----:B--2---:R-:W-:-:S06]  /*d460*/  PRMT R154, RZ, 0x7610, R154 ;  /* 0x00007610ff9a7816 */ /* 0x004fcc000000009a */
[----:B------:R1:W2:Y:S01]  /*d470*/  @P0 LDG.E.U8 R154, desc[UR18][R28.64] ;  /* 0x000000121c9a0981 */ /* 0x0002a2000c1e1100 */
[----:B----4-:R-:W-:Y:S01]  /*d480*/  PRMT R153, RZ, 0x7610, R153 ;  /* 0x00007610ff997816 */ /* 0x010fe20000000099 */
[----:B-1----:R-:W-:Y:S02]  /*d490*/  @P0 IMAD.MOV.U32 R28, RZ, RZ, R21 ;  /* 0x000000ffff1c0224 */ /* 0x002fe400078e0015 */
[----:B------:R-:W-:-:S05]  /*d4a0*/  @P0 IMAD.MOV.U32 R29, RZ, RZ, R145 ;  /* 0x000000ffff1d0224 */ /* 0x000fca00078e0091 */
[----:B------:R1:W4:Y:S02]  /*d4b0*/  @P0 LDG.E.U8 R153, desc[UR18][R28.64] ;  /* 0x000000121c990981 */ /* 0x000324000c1e1100 */
[----:B-1----:R-:W-:Y:S02]  /*d4c0*/  @P0 IMAD.MOV.U32 R28, RZ, RZ, R18 ;  /* 0x000000ffff1c0224 */ /* 0x002fe400078e0012 */
[----:B------:R-:W-:Y:S01]  /*d4d0*/  @P0 IMAD.MOV.U32 R29, RZ, RZ, R20 ;  /* 0x000000ffff1d0224 */ /* 0x000fe200078e0014 */
[----:B---3--:R-:W-:Y:S02]  /*d4e0*/  PRMT R152, RZ, 0x7610, R152 ;  /* 0x00007610ff987816 */ /* 0x008fe40000000098 */
[----:B------:R-:W-:-:S04]  /*d4f0*/  PRMT R151, RZ, 0x7610, R151 ;  /* 0x00007610ff977816 */ /* 0x000fc80000000097 */
[----:B------:R1:W3:Y:S02]  /*d500*/  @P0 LDG.E.U8 R152, desc[UR18][R28.64] ;  /* 0x000000121c980981 */ /* 0x0002e4000c1e1100 */
[----:B-1----:R-:W-:Y:S02]  /*d510*/  @P0 IMAD.MOV.U32 R28, RZ, RZ, R16 ;  /* 0x000000ffff1c0224 */ /* 0x002fe400078e0010 */
[----:B------:R-:W-:Y:S01]  /*d520*/  @P0 IMAD.MOV.U32 R29, RZ, RZ, R19 ;  /* 0x000000ffff1d0224 */ /* 0x000fe200078e0013 */
[----:B------:R-:W-:-:S04]  /*d530*/  PRMT R149, RZ, 0x7610, R149 ;  /* 0x00007610ff957816 */ /* 0x000fc80000000095 */
[----:B------:R1:W3:Y:S02]  /*d540*/  @P0 LDG.E.U8 R151, desc[UR18][R28.64] ;  /* 0x000000121c970981 */ /* 0x0002e4000c1e1100 */
[----:B-1----:R-:W-:Y:S02]  /*d550*/  @P0 IMAD.MOV.U32 R28, RZ, RZ, R14 ;  /* 0x000000ffff1c0224 */ /* 0x002fe400078e000e */
[----:B------:R-:W-:-:S05]  /*d560*/  @P0 IMAD.MOV.U32 R29, RZ, RZ, R17 ;  /* 0x000000ffff1d0224 */ /* 0x000fca00078e0011 */
[----:B------:R1:W3:Y:S01]  /*d570*/  @P0 LDG.E.U8 R149, desc[UR18][R28.64] ;  /* 0x000000121c950981 */ /* 0x0002e2000c1e1100 */
[----:B------:R-:W-:Y:S01]  /*d580*/  SEL R104, R5, R104, !P3 ;  /* 0x0000006805687207 */ /* 0x000fe20005800000 */
[----:B------:R-:W-:Y:S01]  /*d590*/  IMAD R105, R105, UR11, RZ ;  /* 0x0000000b69697c24 */ /* 0x000fe2000f8e02ff */
[----:B------:R-:W-:Y:S01]  /*d5a0*/  SEL R42, R5, R42, !P3 ;  /* 0x0000002a052a7207 */ /* 0x000fe20005800000 */
[----:B------:R-:W-:Y:S02]  /*d5b0*/  @!P6 IMAD.MOV R41, RZ, RZ, -R41 ;  /* 0x000000ffff29e224 */ /* 0x000fe400078e0a29 */
[----:B------:R-:W-:Y:S01]  /*d5c0*/  IMAD R104, R104, UR11, RZ ;  /* 0x0000000b68687c24 */ /* 0x000fe2000f8e02ff */
[CC--:B------:R-:W-:Y:S01]  /*d5d0*/  IADD3 R20, P6, PT, R105.reuse, R38.reuse, RZ ;  /* 0x0000002669147210 */ /* 0x0c0fe20007fde0ff */
[----:B------:R-:W-:Y:S02]  /*d5e0*/  IMAD R42, R42, UR5, RZ ;  /* 0x000000052a2a7c24 */ /* 0x000fe4000f8e02ff */
[----:B-1----:R-:W-:Y:S01]  /*d5f0*/  @P0 IMAD.MOV.U32 R29, RZ, RZ, R144 ;  /* 0x000000ffff1d0224 */ /* 0x002fe200078e0090 */
[-C--:B------:R-:W-:Y:S01]  /*d600*/  LEA.HI.X.SX32 R21, R105, R35.reuse, 0x1, P6 ;  /* 0x0000002369157211 */ /* 0x080fe200030f0eff */
[----:B--2---:R-:W-:Y:S01]  /*d610*/  STL [R1+0xaa8], R154 ;  /* 0x000aa89a01007387 */ /* 0x004fe20000100800 */
[CC--:B------:R-:W-:Y:S01]  /*d620*/  IADD3 R18, P6, PT, R104.reuse, R38.reuse, RZ ;  /* 0x0000002668127210 */ /* 0x0c0fe20007fde0ff */
[----:B------:R-:W-:Y:S01]  /*d630*/  @P0 IMAD.MOV.U32 R28, RZ, RZ, R15 ;  /* 0x000000ffff1c0224 */ /* 0x000fe200078e000f */
[----:B------:R-:W-:Y:S01]  /*d640*/  PRMT R148, RZ, 0x7610, R148 ;  /* 0x00007610ff947816 */ /* 0x000fe20000000094 */
[----:B------:R-:W2:Y:S01]  /*d650*/  LDL.LU R145, [R1+0xb34] ;  /* 0x000b340001917983 */ /* 0x000ea20000300800 */
[----:B------:R-:W-:Y:S01]  /*d660*/  LEA.HI.X.SX32 R19, R104, R35, 0x1, P6 ;  /* 0x0000002368137211 */ /* 0x000fe200030f0eff */
[----:B------:R-:W1:Y:S01]  /*d670*/  LDCU UR5, c[0x0][0x3b0] ;  /* 0x00007600ff0577ac */ /* 0x000e620008000800 */
[----:B------:R-:W-:-:S02]  /*d680*/  IADD3 R16, P6, PT, R42, R38, RZ ;  /* 0x000000262a107210 */ /* 0x000fc40007fde0ff */
[----:B------:R0:W2:Y:S04]  /*d690*/  @P0 LDG.E.U8 R148, desc[UR18][R28.64] ;  /* 0x000000121c940981 */ /* 0x0000a8000c1e1100 */
[----:B----4-:R-:W-:Y:S04]  /*d6a0*/  STL [R1+0xaac], R153 ;  /* 0x000aac9901007387 */ /* 0x010fe80000100800 */
[----:B---3--:R-:W-:Y:S04]  /*d6b0*/  STL [R1+0xab0], R152 ;  /* 0x000ab09801007387 */ /* 0x008fe80000100800 */
[----:B------:R-:W-:Y:S04]  /*d6c0*/  STL [R1+0x148], R20 ;  /* 0x0001481401007387 */ /* 0x000fe80000100800 */
[----:B------:R-:W-:Y:S04]  /*d6d0*/  STL [R1+0x144], R21 ;  /* 0x0001441501007387 */ /* 0x000fe80000100800 */
[----:B------:R-:W-:Y:S04]  /*d6e0*/  STL [R1+0xab4], R151 ;  /* 0x000ab49701007387 */ /* 0x000fe80000100800 */
[----:B------:R-:W-:Y:S04]  /*d6f0*/  STL [R1+0x188], R18 ;  /* 0x0001881201007387 */ /* 0x000fe80000100800 */
[----:B------:R-:W-:Y:S04]  /*d700*/  STL [R1+0x184], R19 ;  /* 0x0001841301007387 */ /* 0x000fe80000100800 */
[----:B------:R3:W-:Y:S04]  /*d710*/  STL [R1+0x1c8], R16 ;  /* 0x0001c81001007387 */ /* 0x0007e80000100800 */
[----:B------:R-:W-:Y:S04]  /*d720*/  STL [R1+0xab8], R149 ;  /* 0x000ab89501007387 */ /* 0x000fe80000100800 */
[----:B------:R-:W4:Y:S01]  /*d730*/  LDL.LU R144, [R1+0xb30] ;  /* 0x000b300001907983 */ /* 0x000f220000300800 */
[----:B------:R-:W-:Y:S01]  /*d740*/  PRMT R147, RZ, 0x7610, R147 ;  /* 0x00007610ff937816 */ /* 0x000fe20000000093 */
[----:B0-----:R-:W-:-:S02]  /*d750*/  @P0 IMAD.MOV.U32 R28, RZ, RZ, R142 ;  /* 0x000000ffff1c0224 */ /* 0x001fc400078e008e */
[----:B------:R-:W-:-:S05]  /*d760*/  @P0 IMAD.MOV.U32 R29, RZ, RZ, R143 ;  /* 0x000000ffff1d0224 */ /* 0x000fca00078e008f */
[----:B------:R0:W3:Y:S02]  /*d770*/  @P0 LDG.E.U8 R147, desc[UR18][R28.64] ;  /* 0x000000121c930981 */ /* 0x0000e4000c1e1100 */
[----:B0-----:R-:W-:Y:S02]  /*d780*/  @P0 IMAD.MOV.U32 R28, RZ, RZ, R141 ;  /* 0x000000ffff1c0224 */ /* 0x001fe400078e008d */
[----:B------:R-:W-:Y:S01]  /*d790*/  @P0 IMAD.MOV.U32 R29, RZ, RZ, R10 ;  /* 0x000000ffff1d0224 */ /* 0x000fe200078e000a */
[----:B--2---:R-:W-:-:S06]  /*d7a0*/  PRMT R145, RZ, 0x7610, R145 ;  /* 0x00007610ff917816 */ /* 0x004fcc0000000091 */
[----:B------:R0:W2:Y:S02]  /*d7b0*/  @P0 LDG.E.U8 R145, desc[UR18][R28.64] ;  /* 0x000000121c910981 */ /* 0x0000a4000c1e1100 */
[----:B0-----:R-:W-:Y:S02]  /*d7c0*/  @P0 IMAD.MOV.U32 R28, RZ, RZ, R137 ;  /* 0x000000ffff1c0224 */ /* 0x001fe400078e0089 */
[----:B------:R-:W-:Y:S01]  /*d7d0*/  @P0 IMAD.MOV.U32 R29, RZ, RZ, R140 ;  /* 0x000000ffff1d0224 */ /* 0x000fe200078e008c */
[----:B----4-:R-:W-:-:S06]  /*d7e0*/  PRMT R144, RZ, 0x7610, R144 ;  /* 0x00007610ff907816 */ /* 0x010fcc0000000090 */
[----:B------:R0:W4:Y:S01]  /*d7f0*/  @P0 LDG.E.U8 R144, desc[UR18][R28.64] ;  /* 0x000000121c900981 */ /* 0x000122000c1e1100 */
[----:B------:R-:W-:Y:S02]  /*d800*/  SEL R41, R5, R41, !P3 ;  /* 0x0000002905297207 */ /* 0x000fe40005800000 */
[----:B------:R-:W-:-:S03]  /*d810*/  LEA.HI.X.SX32 R17, R42, R35, 0x1, P6 ;  /* 0x000000232a117211 */ /* 0x000fc600030f0eff */
[----:B------:R-:W-:Y:S01]  /*d820*/  IMAD R41, R41, UR12, RZ ;  /* 0x0000000c29297c24 */ /* 0x000fe2000f8e02ff */
[----:B------:R-:W-:Y:S01]  /*d830*/  ISETP.GE.U32.AND P2, PT, R117, 0x7fffff19, PT ;  /* 0x7fffff197500780c */ /* 0x000fe20003f46070 */
[----:B------:R1:W-:Y:S01]  /*d840*/  STL [R1+0x1c4], R17 ;  /* 0x0001c41101007387 */ /* 0x0003e20000100800 */
[----:B------:R-:W-:Y:S01]  /*d850*/  PRMT R116, RZ, 0x7610, R116 ;  /* 0x00007610ff747816 */ /* 0x000fe20000000074 */
[----:B0-----:R-:W-:Y:S01]  /*d860*/  @P0 IMAD.MOV.U32 R29, RZ, RZ, R136 ;  /* 0x000000ffff1d0224 */ /* 0x001fe200078e0088 */
[C---:B------:R-:W-:Y:S01]  /*d870*/  IADD3 R14, P6, PT, R41.reuse, R38, RZ ;  /* 0x00000026290e7210 */ /* 0x040fe20007fde0ff */
[----:B------:R-:W-:Y:S01]  /*d880*/  STL [R1+0xabc], R148 ;  /* 0x000abc9401007387 */ /* 0x000fe20000100800 */
[----:B------:R-:W-:Y:S01]  /*d890*/  @P0 IMAD.MOV.U32 R28, RZ, RZ, R134 ;  /* 0x000000ffff1c0224 */ /* 0x000fe200078e0086 */
[----:B------:R-:W-:Y:S01]  /*d8a0*/  PRMT R115, RZ, 0x7610, R115 ;  /* 0x00007610ff737816 */ /* 0x000fe20000000073 */
[----:B------:R-:W0:Y:S01]  /*d8b0*/  LDCU UR12, c[0x0][0x3b0] ;  /* 0x00007600ff0c77ac */ /* 0x000e220008000800 */
[----:B------:R0:W-:Y:S04]  /*d8c0*/  STL [R1+0x208], R14 ;  /* 0x0002080e01007387 */ /* 0x0001e80000100800 */
[----:B------:R-:W4:Y:S04]  /*d8d0*/  LDL.LU R143, [R1+0xb2c] ;  /* 0x000b2c00018f7983 */ /* 0x000f280000300800 */
[----:B------:R-:W4:Y:S01]  /*d8e0*/  LDL.LU R142, [R1+0xb28] ;  /* 0x000b2800018e7983 */ /* 0x000f220000300800 */
[----:B------:R-:W-:-:S05]  /*d8f0*/  LEA.HI.X.SX32 R15, R41, R35, 0x1, P6 ;  /* 0x00000023290f7211 */ /* 0x000fca00030f0eff */
[----:B------:R0:W-:Y:S04]  /*d900*/  STL [R1+0x204], R15 ;  /* 0x0002040f01007387 */ /* 0x0001e80000100800 */
[----:B---3--:R-:W-:Y:S04]  /*d910*/  STL [R1+0xac0], R147 ;  /* 0x000ac09301007387 */ /* 0x008fe80000100800 */
[----:B------:R-:W3:Y:S04]  /*d920*/  LDL.LU R10, [R1+0xb24] ;  /* 0x000b2400010a7983 */ /* 0x000ee80000300800 */
[----:B------:R-:W3:Y:S04]  /*d930*/  LDL.LU R141, [R1+0xb20] ;  /* 0x000b2000018d7983 */ /* 0x000ee80000300800 */
[----:B--2---:R-:W-:Y:S04]  /*d940*/  STL [R1+0xac4], R145 ;  /* 0x000ac49101007387 */ /* 0x004fe80000100800 */
[----:B------:R-:W2:Y:S04]  /*d950*/  LDL.LU R140, [R1+0xb1c] ;  /* 0x000b1c00018c7983 */ /* 0x000ea80000300800 */
[----:B------:R-:W2:Y:S04]  /*d960*/  LDL.LU R137, [R1+0xb18] ;  /* 0x000b180001897983 */ /* 0x000ea80000300800 */
[----:B----4-:R-:W-:Y:S04]  /*d970*/  STL [R1+0xac8], R144 ;  /* 0x000ac89001007387 */ /* 0x010fe80000100800 */
[----:B------:R-:W4:Y:S04]  /*d980*/  LDL.LU R136, [R1+0xb14] ;  /* 0x000b140001887983 */ /* 0x000f280000300800 */
[----:B------:R-:W4:Y:S01]  /*d990*/  LDL.LU R134, [R1+0xb10] ;  /* 0x000b100001867983 */ /* 0x000f220000300800 */
[----:B------:R-:W-:-:S06]  /*d9a0*/  PRMT R143, RZ, 0x7610, R143 ;  /* 0x00007610ff8f7816 */ /* 0x000fcc000000008f */
[----:B------:R0:W4:Y:S01]  /*d9b0*/  @P0 LDG.E.U8 R143, desc[UR18][R28.64] ;  /* 0x000000121c8f0981 */ /* 0x000122000c1e1100 */
[----:B------:R-:W-:Y:S01]  /*d9c0*/  PRMT R142, RZ, 0x7610, R142 ;  /* 0x00007610ff8e7816 */ /* 0x000fe2000000008e */
[----:B0-----:R-:W-:Y:S02]  /*d9d0*/  @P0 IMAD.MOV.U32 R28, RZ, RZ, R131 ;  /* 0x000000ffff1c0224 */ /* 0x001fe400078e0083 */
[----:B------:R-:W-:-:S05]  /*d9e0*/  @P0 IMAD.MOV.U32 R29, RZ, RZ, R133 ;  /* 0x000000ffff1d0224 */ /* 0x000fca00078e0085 */
[----:B------:R0:W4:Y:S01]  /*d9f0*/  @P0 LDG.E.U8 R142, desc[UR18][R28.64] ;  /* 0x000000121c8e0981 */ /* 0x000122000c1e1100 */
[----:B---3--:R-:W-:Y:S01]  /*da00*/  PRMT R141, RZ, 0x7610, R141 ;  /* 0x00007610ff8d7816 */ /* 0x008fe2000000008d */
[----:B0-----:R-:W-:Y:S02]  /*da10*/  @P0 IMAD.MOV.U32 R28, RZ, RZ, R128 ;  /* 0x000000ffff1c0224 */ /* 0x001fe400078e0080 */
[----:B------:R-:W-:-:S05]  /*da20*/  @P0 IMAD.MOV.U32 R29, RZ, RZ, R129 ;  /* 0x000000ffff1d0224 */ /* 0x000fca00078e0081 */
[----:B------:R0:W3:Y:S02]  /*da30*/  @P0 LDG.E.U8 R141, desc[UR18][R28.64] ;  /* 0x000000121c8d0981 */ /* 0x0000e4000c1e1100 */
[----:B0-----:R-:W-:Y:S02]  /*da40*/  @P0 IMAD.MOV.U32 R28, RZ, RZ, R124 ;  /* 0x000000ffff1c0224 */ /* 0x001fe400078e007c */
[----:B------:R-:W-:Y:S01]  /*da50*/  @P0 IMAD.MOV.U32 R29, RZ, RZ, R127 ;  /* 0x000000ffff1d0224 */ /* 0x000fe200078e007f */
[----:B--2---:R-:W-:Y:S02]  /*da60*/  PRMT R140, RZ, 0x7610, R140 ;  /* 0x00007610ff8c7816 */ /* 0x004fe4000000008c */
[----:B------:R-:W-:-:S04]  /*da70*/  PRMT R137, RZ, 0x7610, R137 ;  /* 0x00007610ff897816 */ /* 0x000fc80000000089 */
[----:B------:R0:W2:Y:S02]  /*da80*/  @P0 LDG.E.U8 R140, desc[UR18][R28.64] ;  /* 0x000000121c8c0981 */ /* 0x0000a4000c1e1100 */
[----:B0-----:R-:W-:Y:S02]  /*da90*/  @P0 IMAD.MOV.U32 R28, RZ, RZ, R121 ;  /* 0x000000ffff1c0224 */ /* 0x001fe400078e0079 */
[----:B------:R-:W-:-:S05]  /*daa0*/  @P0 IMAD.MOV.U32 R29, RZ, RZ, R122 ;  /* 0x000000ffff1d0224 */ /* 0x000fca00078e007a */
[----:B------:R0:W2:Y:S02]  /*dab0*/  @P0 LDG.E.U8 R137, desc[UR18][R28.64] ;  /* 0x000000121c890981 */ /* 0x0000a4000c1e1100 */
[----:B0-----:R-:W-:Y:S02]  /*dac0*/  @P0 IMAD.MOV.U32 R28, RZ, RZ, R84 ;  /* 0x000000ffff1c0224 */ /* 0x001fe400078e0054 */
[----:B------:R-:W-:Y:S01]  /*dad0*/  @P0 IMAD.MOV.U32 R29, RZ, RZ, R49 ;  /* 0x000000ffff1d0224 */ /* 0x000fe200078e0031 */
[----:B----4-:R-:W-:-:S06]  /*dae0*/  PRMT R136, RZ, 0x7610, R136 ;  /* 0x00007610ff887816 */ /* 0x010fcc0000000088 */
[----:B------:R-:W4:Y:S04]  /*daf0*/  @P0 LDG.E.U8 R136, desc[UR18][R28.64] ;  /* 0x000000121c880981 */ /* 0x000f28000c1e1100 */
[----:B------:R-:W-:Y:S04]  /*db00*/  STL [R1+0xacc], R143 ;  /* 0x000acc8f01007387 */ /* 0x000fe80000100800 */
[----:B------:R-:W4:Y:S04]  /*db10*/  LDL.LU R133, [R1+0xb0c] ;  /* 0x000b0c0001857983 */ /* 0x000f280000300800 */
[----:B------:R-:W4:Y:S01]  /*db20*/  LDL.LU R131, [R1+0xb08] ;  /* 0x000b080001837983 */ /* 0x000f220000300800 */
[----:B------:R-:W-:-:S03]  /*db30*/  ISETP.GT.U32.AND P6, PT, R39, R34, PT ;  /* 0x000000222700720c */ /* 0x000fc60003fc4070 */
[----:B------:R-:W-:Y:S04]  /*db40*/  STL [R1+0xad0], R142 ;  /* 0x000ad08e01007387 */ /* 0x000fe80000100800 */
[----:B------:R-:W4:Y:S04]  /*db50*/  LDL.LU R129, [R1+0xb04] ;  /* 0x000b040001817983 */ /* 0x000f280000300800 */
[----:B------:R-:W4:Y:S02]  /*db60*/  LDL.LU R128, [R1+0xb00] ;  /* 0x000b000001807983 */ /* 0x000f240000300800 */
[----:B------:R-:W-:-:S02]  /*db70*/  @!P6 IMAD.IADD R34, R34, 0x1, -R39 ;  /* 0x000000012222e824 */ /* 0x000fc400078e0a27 */
[----:B---3--:R-:W-:Y:S04]  /*db80*/  STL [R1+0xad4], R141 ;  /* 0x000ad48d01007387 */ /* 0x008fe80000100800 */
[----:B------:R-:W3:Y:S01]  /*db90*/  LDL.LU R127, [R1+0xafc] ;  /* 0x000afc00017f7983 */ /* 0x000ee20000300800 */
[----:B------:R-:W-:-:S03]  /*dba0*/  ISETP.GT.U32.AND P6, PT, R39, R34, PT ;  /* 0x000000222700720c */ /* 0x000fc60003fc4070 */
[----:B------:R-:W3:Y:S10]  /*dbb0*/  LDL.LU R124, [R1+0xaf8] ;  /* 0x000af800017c7983 */ /* 0x000ef40000300800 */
[----:B------:R-:W-:Y:S01]  /*dbc0*/  @!P6 IMAD.IADD R34, R34, 0x1, -R39 ;  /* 0x000000012222e824 */ /* 0x000fe200078e0a27 */
[----:B------:R-:W-:Y:S01]  /*dbd0*/  ISETP.GE.AND P6, PT, R120, RZ, PT ;  /* 0x000000ff7800720c */ /* 0x000fe20003fc6270 */
[----:B--2---:R-:W-:Y:S04]  /*dbe0*/  STL [R1+0xad8], R140 ;  /* 0x000ad88c01007387 */ /* 0x004fe80000100800 */
[----:B------:R-:W2:Y:S04]  /*dbf0*/  LDL.LU R122, [R1+0xaf4] ;  /* 0x000af400017a7983 */ /* 0x000ea80000300800 */
[----:B------:R-:W2:Y:S04]  /*dc00*/  LDL.LU R121, [R1+0xaf0] ;  /* 0x000af00001797983 */ /* 0x000ea80000300800 */
[----:B------:R-:W-:Y:S04]  /*dc10*/  STL [R1+0xadc], R137 ;  /* 0x000adc8901007387 */ /* 0x000fe80000100800 */
[----:B----4-:R-:W-:Y:S04]  /*dc20*/  STL [R1+0xae0], R136 ;  /* 0x000ae08801007387 */ /* 0x010fe80000100800 */
[----:B------:R-:W4:Y:S01]  /*dc30*/  LDL.LU R120, [R1+0xaec] ;  /* 0x000aec0001787983 */ /* 0x000f220000300800 */
[----:B------:R-:W-:Y:S01]  /*dc40*/  PRMT R134, RZ, 0x7610, R134 ;  /* 0x00007610ff867816 */ /* 0x000fe20000000086 */
[----:B------:R-:W-:-:S02]  /*dc50*/  @P0 IMAD.MOV.U32 R28, RZ, RZ, R55 ;  /* 0x000000ffff1c0224 */ /* 0x000fc400078e0037 */
[----:B------:R-:W-:-:S05]  /*dc60*/  @P0 IMAD.MOV.U32 R29, RZ, RZ, R52 ;  /* 0x000000ffff1d0224 */ /* 0x000fca00078e0034 */
[----:B------:R0:W4:Y:S01]  /*dc70*/  @P0 LDG.E.U8 R134, desc[UR18][R28.64] ;  /* 0x000000121c860981 */ /* 0x000122000c1e1100 */
[----:B------:R-:W-:Y:S01]  /*dc80*/  PRMT R133, RZ, 0x7610, R133 ;  /* 0x00007610ff857816 */ /* 0x000fe20000000085 */
[----:B0-----:R-:W-:Y:S02]  /*dc90*/  @P0 IMAD.MOV.U32 R28, RZ, RZ, R59 ;  /* 0x000000ffff1c0224 */ /* 0x001fe400078e003b */
[----:B------:R-:W-:Y:S01]  /*dca0*/  @P0 IMAD.MOV.U32 R29, RZ, RZ, R80 ;  /* 0x000000ffff1d0224 */ /* 0x000fe200078e0050 */
[----:B------:R-:W-:-:S04]  /*dcb0*/  PRMT R131, RZ, 0x7610, R131 ;  /* 0x00007610ff837816 */ /* 0x000fc80000000083 */
[----:B------:R0:W4:Y:S02]  /*dcc0*/  @P0 LDG.E.U8 R133, desc[UR18][R28.64] ;  /* 0x000000121c850981 */ /* 0x000124000c1e1100 */
[----:B0-----:R-:W-:Y:S02]  /*dcd0*/  @P0 IMAD.MOV.U32 R28, RZ, RZ, R58 ;  /* 0x000000ffff1c0224 */ /* 0x001fe400078e003a */
[----:B------:R-:W-:Y:S01]  /*dce0*/  @P0 IMAD.MOV.U32 R29, RZ, RZ, R63 ;  /* 0x000000ffff1d0224 */ /* 0x000fe200078e003f */
[----:B------:R-:W-:-:S04]  /*dcf0*/  PRMT R129, RZ, 0x7610, R129 ;  /* 0x00007610ff817816 */ /* 0x000fc80000000081 */
        /* <DEDUP_REMOVED lines=8> */
[----:B------:R0:W3:Y:S01]  /*dd80*/  @P0 LDG.E.U8 R128, desc[UR18][R28.64] ;  /* 0x000000121c800981 */ /* 0x0000e2000c1e1100 */
[----:B------:R-:W-:Y:S01]  /*dd90*/  PRMT R124, RZ, 0x7610, R124 ;  /* 0x00007610ff7c7816 */ /* 0x000fe2000000007c */
[----:B0-----:R-:W-:Y:S02]  /*dda0*/  @P0 IMAD.MOV.U32 R28, RZ, RZ, R66 ;  /* 0x000000ffff1c0224 */ /* 0x001fe400078e0042 */
[----:B------:R-:W-:-:S05]  /*ddb0*/  @P0 IMAD.MOV.U32 R29, RZ, RZ, R79 ;  /* 0x000000ffff1d0224 */ /* 0x000fca00078e004f */
[----:B------:R0:W3:Y:S02]  /*ddc0*/  @P0 LDG.E.U8 R127, desc[UR18][R28.64] ;  /* 0x000000121c7f0981 */ /* 0x0000e4000c1e1100 */
[----:B0-----:R-:W-:Y:S02]  /*ddd0*/  @P0 IMAD.MOV.U32 R28, RZ, RZ, R70 ;  /* 0x000000ffff1c0224 */ /* 0x001fe400078e0046 */
[----:B------:R-:W-:-:S05]  /*dde0*/  @P0 IMAD.MOV.U32 R29, RZ, RZ, R83 ;  /* 0x000000ffff1d0224 */ /* 0x000fca00078e0053 */
[----:B------:R0:W3:Y:S02]  /*ddf0*/  @P0 LDG.E.U8 R124, desc[UR18][R28.64] ;  /* 0x000000121c7c0981 */ /* 0x0000e4000c1e1100 */
[----:B0-----:R-:W-:Y:S02]  /*de00*/  @P0 IMAD.MOV.U32 R28, RZ, RZ, R74 ;  /* 0x000000ffff1c0224 */ /* 0x001fe400078e004a */
[----:B------:R-:W-:Y:S01]  /*de10*/  @P0 IMAD.MOV.U32 R29, RZ, RZ, R57 ;  /* 0x000000ffff1d0224 */ /* 0x000fe200078e0039 */
[----:B------:R-:W-:Y:S02]  /*de20*/  PRMT R117, RZ, 0x7610, R117 ;  /* 0x00007610ff757816 */ /* 0x000fe40000000075 */
[----:B------:R-:W-:Y:S02]  /*de30*/  PRMT R114, RZ, 0x7610, R114 ;  /* 0x00007610ff727816 */ /* 0x000fe40000000072 */
[----:B------:R-:W-:Y:S02]  /*de40*/  PRMT R113, RZ, 0x7610, R113 ;  /* 0x00007610ff717816 */ /* 0x000fe40000000071 */
[----:B------:R-:W-:-:S02]  /*de50*/  PRMT R109, RZ, 0x7610, R109 ;  /* 0x00007610ff6d7816 */ /* 0x000fc4000000006d */
[----:B------:R-:W-:Y:S02]  /*de60*/  PRMT R108, RZ, 0x7610, R108 ;  /* 0x00007610ff6c7816 */ /* 0x000fe4000000006c */
[----:B------:R-:W-:Y:S02]  /*de70*/  PRMT R107, RZ, 0x7610, R107 ;  /* 0x00007610ff6b7816 */ /* 0x000fe4000000006b */
[----:B------:R-:W-:Y:S02]  /*de80*/  PRMT R106, RZ, 0x7610, R106 ;  /* 0x00007610ff6a7816 */ /* 0x000fe4000000006a */
[----:B------:R-:W-:Y:S02]  /*de90*/  PRMT R103, RZ, 0x7610, R103 ;  /* 0x00007610ff677816 */ /* 0x000fe40000000067 */
[----:B------:R-:W-:Y:S02]  /*dea0*/  PRMT R102, RZ, 0x7610, R102 ;  /* 0x00007610ff667816 */ /* 0x000fe40000000066 */
[----:B--2---:R-:W-:-:S02]  /*deb0*/  PRMT R122, RZ, 0x7610, R122 ;  /* 0x00007610ff7a7816 */ /* 0x004fc4000000007a */
        /* <DEDUP_REMOVED lines=8> */
[----:B------:R0:W4:Y:S02]  /*df40*/  @P0 LDG.E.U8 R120, desc[UR18][R28.64] ;  /* 0x000000121c780981 */ /* 0x000124000c1e1100 */
[----:B0-----:R-:W-:Y:S02]  /*df50*/  @P0 IMAD.MOV.U32 R28, RZ, RZ, R86 ;  /* 0x000000ffff1c0224 */ /* 0x001fe400078e0056 */
[----:B------:R-:W-:-:S05]  /*df60*/  @P0 IMAD.MOV.U32 R29, RZ, RZ, R53 ;  /* 0x000000ffff1d0224 */ /* 0x000fca00078e0035 */
[----:B------:R0:W2:Y:S02]  /*df70*/  @P0 LDG.E.U8 R117, desc[UR18][R28.64] ;  /* 0x000000121c750981 */ /* 0x0000a4000c1e1100 */
        /* <DEDUP_REMOVED lines=26> */
[----:B------:R0:W2:Y:S01]  /*e120*/  @P0 LDG.E.U8 R103, desc[UR18][R28.64] ;  /* 0x000000121c670981 */ /* 0x0000a2000c1e1100 */
[----:B------:R-:W-:Y:S01]  /*e130*/  PRMT R101, RZ, 0x7610, R101 ;  /* 0x00007610ff657816 */ /* 0x000fe20000000065 */
        /* <DEDUP_REMOVED lines=30> */
[----:B------:R0:W2:Y:S02]  /*e320*/  @P0 LDG.E.U8 R97, desc[UR18][R28.64] ;  /* 0x000000121c610981 */ /* 0x0000a4000c1e1100 */
[----:B0-----:R-:W-:Y:S02]  /*e330*/  @P0 IMAD.MOV.U32 R28, RZ, RZ, R14 ;  /* 0x000000ffff1c0224 */ /* 0x001fe400078e000e */
[----:B------:R-:W-:-:S05]  /*e340*/  @P0 IMAD.MOV.U32 R29, RZ, RZ, R15 ;  /* 0x000000ffff1d0224 */ /* 0x000fca00078e000f */
[----:B------:R0:W2:Y:S01]  /*e350*/  @P0 LDG.E.U8 R96, desc[UR18][R28.64] ;  /* 0x000000121c600981 */ /* 0x0000a2000c1e1100 */
[----:B------:R-:W-:Y:S01]  /*e360*/  @!P6 IMAD.MOV R34, RZ, RZ, -R34 ;  /* 0x000000ffff22e224 */ /* 0x000fe200078e0a22 */
        /* <DEDUP_REMOVED lines=8> */
[----:B------:R-:W-:Y:S02]  /*e3f0*/  ISETP.GT.U32.AND P6, PT, R39, R32, PT ;  /* 0x000000202700720c */ /* 0x000fe40003fc4070 */
[----:B------:R-:W-:-:S11]  /*e400*/  SEL R34, R5, R34, !P3 ;  /* 0x0000002205227207 */ /* 0x000fd60005800000 */
[----:B------:R-:W-:Y:S01]  /*e410*/  @!P6 IMAD.IADD R32, R32, 0x1, -R39 ;  /* 0x000000012020e824 */ /* 0x000fe200078e0a27 */
[----:B------:R-:W-:Y:S01]  /*e420*/  ISETP.GE.AND P6, PT, R22, RZ, PT ;  /* 0x000000ff1600720c */ /* 0x000fe20003fc6270 */
[----:B-1----:R-:W-:Y:S01]  /*e430*/  IMAD R34, R34, UR5, RZ ;  /* 0x0000000522227c24 */ /* 0x002fe2000f8e02ff */
[----:B------:R-:W-:-:S05]  /*e440*/  SEL R33, R5, R33, !P3 ;  /* 0x0000002105217207 */ /* 0x000fca0005800000 */
[----:B------:R-:W-:-:S06]  /*e450*/  IMAD R33, R33, UR12, RZ ;  /* 0x0000000c21217c24 */ /* 0x000fcc000f8e02ff */
[----:B------:R-:W-:Y:S01]  /*e460*/  @!P6 IMAD.MOV R32, RZ, RZ, -R32 ;  /* 0x000000ffff20e224 */ /* 0x000fe200078e0a20 */
[-C--:B------:R-:W-:Y:S01]  /*e470*/  IADD3 R16, P6, PT, R34, R38.reuse, RZ ;  /* 0x0000002622107210 */ /* 0x080fe20007fde0ff */
[----:B------:R-:W-:Y:S01]  /*e480*/  IMAD R30, R36, 0x57, RZ ;  /* 0x00000057241e7824 */ /* 0x000fe200078e02ff */
[----:B------:R-:W-:Y:S01]  /*e490*/  STL [R1+0xae4], R134 ;  /* 0x000ae48601007387 */ /* 0x000fe20000100800 */
[----:B------:R-:W-:Y:S02]  /*e4a0*/  PRMT R95, RZ, 0x7610, R95 ;  /* 0x00007610ff5f7816 */ /* 0x000fe4000000005f */
[----:B------:R-:W-:Y:S01]  /*e4b0*/  PRMT R94, RZ, 0x7610, R94 ;  /* 0x00007610ff5e7816 */ /* 0x000fe2000000005e */
[----:B------:R-:W3:Y:S01]  /*e4c0*/  LDL.LU R13, [R1+0xae8] ;  /* 0x000ae800010d7983 */ /* 0x000ee20000300800 */
[-C--:B------:R-:W-:Y:S02]  /*e4d0*/  LEA.HI.X.SX32 R17, R34, R35.reuse, 0x1, P6 ;  /* 0x0000002322117211 */ /* 0x080fe400030f0eff */
[----:B------:R-:W-:Y:S01]  /*e4e0*/  PRMT R92, RZ, 0x7610, R92 ;  /* 0x00007610ff5c7816 */ /* 0x000fe2000000005c */
[----:B------:R-:W-:Y:S01]  /*e4f0*/  IMAD R31, R36, 0x67, RZ ;  /* 0x00000067241f7824 */ /* 0x000fe200078e02ff */
[C---:B------:R-:W-:Y:S01]  /*e500*/  IADD3 R14, P6, PT, R33.reuse, R38, RZ ;  /* 0x00000026210e7210 */ /* 0x040fe20007fde0ff */
[----:B0-----:R-:W-:Y:S01]  /*e510*/  @P0 IMAD.MOV.U32 R28, RZ, RZ, R16 ;  /* 0x000000ffff1c0224 */ /* 0x001fe200078e0010 */
[----:B------:R-:W-:Y:S01]  /*e520*/  PRMT R93, RZ, 0x7610, R93 ;  /* 0x00007610ff5d7816 */ /* 0x000fe2000000005d */
[----:B------:R-:W-:Y:S01]  /*e530*/  @P0 IMAD.MOV.U32 R29, RZ, RZ, R17 ;  /* 0x000000ffff1d0224 */ /* 0x000fe200078e0011 */
[----:B------:R-:W-:-:S02]  /*e540*/  LEA.HI.X.SX32 R15, R33, R35, 0x1, P6 ;  /* 0x00000023210f7211 */ /* 0x000fc400030f0eff */
[----:B------:R-:W-:Y:S02]  /*e550*/  PRMT R91, RZ, 0x7610, R91 ;  /* 0x00007610ff5b7816 */ /* 0x000fe4000000005b */
[----:B------:R-:W-:Y:S01]  /*e560*/  PRMT R90, RZ, 0x7610, R90 ;  /* 0x00007610ff5a7816 */ /* 0x000fe2000000005a */
[----:B------:R0:W3:Y:S01]  /*e570*/  @P0 LDG.E.U8 R95, desc[UR18][R28.64] ;  /* 0x000000121c5f0981 */ /* 0x0000e2000c1e1100 */
[----:B------:R-:W-:Y:S02]  /*e580*/  SEL R32, R5, R32, !P3 ;  /* 0x0000002005207207 */ /* 0x000fe40005800000 */
[----:B------:R-:W-:Y:S02]  /*e590*/  PRMT R89, RZ, 0x7610, R89 ;  /* 0x00007610ff597816 */ /* 0x000fe40000000059 */
[----:B------:R-:W-:Y:S01]  /*e5a0*/  PRMT R88, RZ, 0x7610, R88 ;  /* 0x00007610ff587816 */ /* 0x000fe20000000058 */
[----:B------:R-:W-:Y:S01]  /*e5b0*/  IMAD R32, R32, UR13, RZ ;  /* 0x0000000d20207c24 */ /* 0x000fe2000f8e02ff */
[----:B------:R-:W1:Y:S01]  /*e5c0*/  S2R R149, SR_TID.X ;  /* 0x0000000000957919 */ /* 0x000e620000002100 */
[----:B------:R-:W-:-:S02]  /*e5d0*/  VIADD R37, R0, 0x6 ;  /* 0x0000000600257836 */ /* 0x000fc40000000000 */
[C---:B------:R-:W-:Y:S02]  /*e5e0*/  VIADD R165, R0.reuse, 0x7 ;  /* 0x0000000700a57836 */ /* 0x040fe40000000000 */
[C---:B------:R-:W-:Y:S02]  /*e5f0*/  VIADD R123, R0.reuse, 0xe ;  /* 0x0000000e007b7836 */ /* 0x040fe40000000000 */
[C---:B------:R-:W-:Y:S02]  /*e600*/  VIADD R119, R0.reuse, 0xf ;  /* 0x0000000f00777836 */ /* 0x040fe40000000000 */
[C---:B------:R-:W-:Y:S02]  /*e610*/  VIADD R26, R0.reuse, 0x15 ;  /* 0x00000015001a7836 */ /* 0x040fe40000000000 */
[C---:B------:R-:W-:Y:S02]  /*e620*/  VIADD R27, R0.reuse, 0x16 ;  /* 0x00000016001b7836 */ /* 0x040fe40000000000 */
[----:B------:R-:W-:Y:S01]  /*e630*/  VIADD R164, R0, 0x17 ;  /* 0x0000001700a47836 */ /* 0x000fe20000000000 */
[----:B------:R-:W-:-:S04]  /*e640*/  @!UP1 UIADD3 UR4, UPT, UPT, -UR4, 0x100000, URZ ;  /* 0x0010000004049890 */ /* 0x000fc8000fffe1ff */
[----:B------:R-:W-:Y:S02]  /*e650*/  @!UP1 USHF.L.U32 UR5, UR4, 0xb, URZ ;  /* 0x0000000b04059899 */ /* 0x000fe400080006ff */
[----:B------:R-:W-:Y:S01]  /*e660*/  @!UP1 USHF.L.U32 UR4, UR4, 0x1, URZ ;  /* 0x0000000104049899 */ /* 0x000fe200080006ff */
[----:B0-----:R-:W-:Y:S01]  /*e670*/  @P0 IMAD.MOV.U32 R28, RZ, RZ, R14 ;  /* 0x000000ffff1c0224 */ /* 0x001fe200078e000e */
[----:B------:R-:W-:Y:S01]  /*e680*/  PRMT R87, RZ, 0x7610, R87 ;  /* 0x00007610ff577816 */ /* 0x000fe20000000057 */
[----:B------:R-:W-:Y:S01]  /*e690*/  @P0 IMAD.MOV.U32 R29, RZ, RZ, R15 ;  /* 0x000000ffff1d0224 */ /* 0x000fe200078e000f */
[----:B------:R-:W0:Y:S04]  /*e6a0*/  LDCU UR12, c[0x0][0x3b0] ;  /* 0x00007600ff0c77ac */ /* 0x000e280008000800 */
[----:B------:R0:W3:Y:S04]  /*e6b0*/  @P0 LDG.E.U8 R94, desc[UR18][R28.64] ;  /* 0x000000121c5e0981 */ /* 0x0000e8000c1e1100 */
[----:B--2---:R-:W-:Y:S01]  /*e6c0*/  STL [R1+0xa90], R96 ;  /* 0x000a906001007387 */ /* 0x004fe20000100800 */
[----:B------:R-:W-:Y:S01]  /*e6d0*/  VIADD R163, R0, 0x1d ;  /* 0x0000001d00a37836 */ /* 0x000fe20000000000 */
[----:B------:R-:W2:Y:S02]  /*e6e0*/  LDCU UR13, c[0x0][0x3b0] ;  /* 0x00007600ff0d77ac */ /* 0x000ea40008000800 */
[----:B------:R0:W-:Y:S04]  /*e6f0*/  STL [R1+0x268], R16 ;  /* 0x0002681001007387 */ /* 0x0001e80000100800 */
[----:B------:R1:W-:Y:S01]  /*e700*/  STL [R1+0x264], R17 ;  /* 0x0002641101007387 */ /* 0x0003e20000100800 */
[----:B0-----:R-:W-:-:S04]  /*e710*/  IADD3 R16, P6, PT, R30, R2, RZ ;  /* 0x000000021e107210 */ /* 0x001fc80007fde0ff */
[----:B-1----:R-:W-:Y:S01]  /*e720*/  LEA.HI.X.SX32 R17, R30, R3, 0x1, P6 ;  /* 0x000000031e117211 */ /* 0x002fe200030f0eff */
[----:B------:R0:W-:Y:S01]  /*e730*/  STL [R1+0x2a8], R14 ;  /* 0x0002a80e01007387 */ /* 0x0001e20000100800 */
[----:B------:R-:W-:Y:S02]  /*e740*/  @!P4 IMAD.MOV.U32 R28, RZ, RZ, R16 ;  /* 0x000000ffff1cc224 */ /* 0x000fe400078e0010 */
[----:B------:R-:W-:Y:S02]  /*e750*/  IMAD R30, R36, 0x5f, RZ ;  /* 0x0000005f241e7824 */ /* 0x000fe400078e02ff */
[----:B------:R-:W-:Y:S01]  /*e760*/  @!P4 IMAD.MOV.U32 R29, RZ, RZ, R17 ;  /* 0x000000ffff1dc224 */ /* 0x000fe200078e0011 */
[----:B------:R1:W-:Y:S01]  /*e770*/  STL [R1+0x2a4], R15 ;  /* 0x0002a40f01007387 */ /* 0x0003e20000100800 */
[----:B0-----:R-:W-:-:S03]  /*e780*/  IADD3 R14, P6, PT, R32, R38, RZ ;  /* 0x00000026200e7210 */ /* 0x001fc60007fde0ff */
[----:B------:R0:W-:Y:S04]  /*e790*/  STL [R1+0xf8], R16 ;  /* 0x0000f81001007387 */ /* 0x0001e80000100800 */
[----:B------:R2:W3:Y:S01]  /*e7a0*/  @!P4 LDG.E.U8 R92, desc[UR18][R28.64] ;  /* 0x000000121c5cc981 */ /* 0x0004e2000c1e1100 */
[----:B-1----:R-:W-:Y:S02]  /*e7b0*/  LEA.HI.X.SX32 R15, R32, R35, 0x1, P6 ;  /* 0x00000023200f7211 */ /* 0x002fe400030f0eff */
[C---:B0-----:R-:W-:Y:S01]  /*e7c0*/  IADD3 R16, P4, PT, R30.reuse, R2, RZ ;  /* 0x000000021e107210 */ /* 0x041fe20007f9e0ff */
[----:B------:R0:W-:Y:S01]  /*e7d0*/  STL [R1+0xf4], R17 ;  /* 0x0000f41101007387 */ /* 0x0001e20000100800 */
[----:B--2---:R-:W-:Y:S02]  /*e7e0*/  @P0 IMAD.MOV.U32 R28, RZ, RZ, R14 ;  /* 0x000000ffff1c0224 */ /* 0x004fe400078e000e */
[----:B------:R-:W-:Y:S01]  /*e7f0*/  @P0 IMAD.MOV.U32 R29, RZ, RZ, R15 ;  /* 0x000000ffff1d0224 */ /* 0x000fe200078e000f */
[----:B------:R1:W-:Y:S01]  /*e800*/  STL [R1+0x2e8], R14 ;  /* 0x0002e80e01007387 */ /* 0x0003e20000100800 */
[----:B0-----:R-:W-:-:S03]  /*e810*/  LEA.HI.X.SX32 R17, R30, R3, 0x1, P4 ;  /* 0x000000031e117211 */ /* 0x001fc600020f0eff */
[----:B------:R0:W2:Y:S01]  /*e820*/  @P0 LDG.E.U8 R93, desc[UR18][R28.64] ;  /* 0x000000121c5d0981 */ /* 0x0000a2000c1e1100 */
[----:B-1----:R-:W-:-:S03]  /*e830*/  IADD3 R14, P6, PT, R31, R2, RZ ;  /* 0x000000021f0e7210 */ /* 0x002fc60007fde0ff */
[----:B------:R1:W-:Y:S01]  /*e840*/  STL [R1+0x2e4], R15 ;  /* 0x0002e40f01007387 */ /* 0x0003e20000100800 */
[----:B0-----:R-:W-:Y:S02]  /*e850*/  @!P5 IMAD.MOV.U32 R28, RZ, RZ, R16 ;  /* 0x000000ffff1cd224 */ /* 0x001fe400078e0010 */
[----:B------:R-:W-:Y:S01]  /*e860*/  @!P5 IMAD.MOV.U32 R29, RZ, RZ, R17 ;  /* 0x000000ffff1dd224 */ /* 0x000fe200078e0011 */
[----:B-1----:R-:W-:-:S04]  /*e870*/  LEA.HI.X.SX32 R15, R31, R3, 0x1, P6 ;  /* 0x000000031f0f7211 */ /* 0x002fc800030f0eff */
[----:B------:R0:W2:Y:S02]  /*e880*/  @!P5 LDG.E.U8 R91, desc[UR18][R28.64] ;  /* 0x000000121c5bd981 */ /* 0x0000a4000c1e1100 */
[----:B0-----:R-:W-:Y:S02]  /*e890*/  @!P2 IMAD.MOV.U32 R28, RZ, RZ, R14 ;  /* 0x000000ffff1ca224 */ /* 0x001fe400078e000e */
[----:B------:R-:W-:-:S05]  /*e8a0*/  @!P2 IMAD.MOV.U32 R29, RZ, RZ, R15 ;  /* 0x000000ffff1da224 */ /* 0x000fca00078e000f */
[----:B------:R0:W2:Y:S02]  /*e8b0*/  @!P2 LDG.E.U8 R90, desc[UR18][R28.64] ;  /* 0x000000121c5aa981 */ /* 0x0000a4000c1e1100 */
[----:B0-----:R-:W-:Y:S02]  /*e8c0*/  VIADD R28, R12, 0xffffff90 ;  /* 0xffffff900c1c7836 */ /* 0x001fe40000000000 */
[----:B------:R-:W-:Y:S03]  /*e8d0*/  STL [R1+0x100], R16 ;  /* 0x0001001001007387 */ /* 0x000fe60000100800 */
[----:B------:R-:W-:Y:S01]  /*e8e0*/  ISETP.GE.U32.AND P2, PT, R28, 0x7fffff11, PT ;  /* 0x7fffff111c00780c */ /* 0x000fe20003f46070 */
[----:B------:R-:W-:Y:S01]  /*e8f0*/  IMAD R28, R36, 0x6f, RZ ;  /* 0x0000006f241c7824 */ /* 0x000fe200078e02ff */
[----:B------:R0:W-:Y:S04]  /*e900*/  STL [R1+0x108], R14 ;  /* 0x0001080e01007387 */ /* 0x0001e80000100800 */
[----:B------:R-:W-:Y:S01]  /*e910*/  STL [R1+0xfc], R17 ;  /* 0x0000fc1101007387 */ /* 0x000fe20000100800 */
[----:B0-----:R-:W-:-:S03]  /*e920*/  IADD3 R14, P4, PT, R28, R2, RZ ;  /* 0x000000021c0e7210 */ /* 0x001fc60007f9e0ff */
[----:B------:R0:W-:Y:S02]  /*e930*/  STL [R1+0x104], R15 ;  /* 0x0001040f01007387 */ /* 0x0001e40000100800 */
[----:B0-----:R-:W-:Y:S01]  /*e940*/  LEA.HI.X.SX32 R15, R28, R3, 0x1, P4 ;  /* 0x000000031c0f7211 */ /* 0x001fe200020f0eff */
[----:B------:R-:W-:-:S04]  /*e950*/  @!P2 IMAD.MOV.U32 R28, RZ, RZ, R14 ;  /* 0x000000ffff1ca224 */ /* 0x000fc800078e000e */
[----:B------:R-:W-:-:S05]  /*e960*/  @!P2 IMAD.MOV.U32 R29, RZ, RZ, R15 ;  /* 0x000000ffff1da224 */ /* 0x000fca00078e000f */
[----:B------:R0:W2:Y:S02]  /*e970*/  @!P2 LDG.E.U8 R89, desc[UR18][R28.64] ;  /* 0x000000121c59a981 */ /* 0x0000a4000c1e1100 */
[----:B0-----:R-:W-:-:S05]  /*e980*/  VIADD R28, R12, 0xffffff88 ;  /* 0xffffff880c1c7836 */ /* 0x001fca0000000000 */
[----:B------:R-:W-:Y:S01]  /*e990*/  ISETP.GE.U32.AND P2, PT, R28, 0x7fffff09, PT ;  /* 0x7fffff091c00780c */ /* 0x000fe20003f46070 */
[----:B------:R-:W-:Y:S01]  /*e9a0*/  IMAD R28, R36, 0x77, RZ ;  /* 0x00000077241c7824 */ /* 0x000fe200078e02ff */
[----:B------:R0:W-:Y:S04]  /*e9b0*/  STL [R1+0x110], R14 ;  /* 0x0001100e01007387 */ /* 0x0001e80000100800 */
[----:B------:R1:W-:Y:S01]  /*e9c0*/  STL [R1+0x10c], R15 ;  /* 0x00010c0f01007387 */ /* 0x0003e20000100800 */
[----:B0-----:R-:W-:-:S04]  /*e9d0*/  IADD3 R14, P4, PT, R28, R2, RZ ;  /* 0x000000021c0e7210 */ /* 0x001fc80007f9e0ff */
[----:B-1----:R-:W-:Y:S02]  /*e9e0*/  LEA.HI.X.SX32 R15, R28, R3, 0x1, P4 ;  /* 0x000000031c0f7211 */ /* 0x002fe400020f0eff */
[----:B------:R-:W-:-:S03]  /*e9f0*/  @!P2 IMAD.MOV.U32 R28, RZ, RZ, R14 ;  /* 0x000000ffff1ca224 */ /* 0x000fc600078e000e */
[----:B------:R-:W-:-:S05]  /*ea00*/  @!P2 IMAD.MOV.U32 R29, RZ, RZ, R15 ;  /* 0x000000ffff1da224 */ /* 0x000fca00078e000f */
[----:B------:R0:W2:Y:S02]  /*ea10*/  @!P2 LDG.E.U8 R88, desc[UR18][R28.64] ;  /* 0x000000121c58a981 */ /* 0x0000a4000c1e1100 */
[----:B0-----:R-:W-:-:S05]  /*ea20*/  VIADD R28, R12, 0xffffff80 ;  /* 0xffffff800c1c7836 */ /* 0x001fca0000000000 */
[----:B------:R-:W-:Y:S01]  /*ea30*/  ISETP.GE.U32.AND P2, PT, R28, 0x7fffff01, PT ;  /* 0x7fffff011c00780c */ /* 0x000fe20003f46070 */
[----:B------:R-:W-:Y:S01]  /*ea40*/  IMAD R28, R36, 0x7f, RZ ;  /* 0x0000007f241c7824 */ /* 0x000fe200078e02ff */
[----:B------:R0:W-:Y:S04]  /*ea50*/  STL [R1+0x118], R14 ;  /* 0x0001180e01007387 */ /* 0x0001e80000100800 */
[C---:B------:R-:W-:Y:S01]  /*ea60*/  IADD3 R12, P4, PT, R28.reuse, R2, RZ ;  /* 0x000000021c0c7210 */ /* 0x040fe20007f9e0ff */
[----:B------:R-:W-:Y:S03]  /*ea70*/  STL [R1+0x114], R15 ;  /* 0x0001140f01007387 */ /* 0x000fe60000100800 */
[----:B0-----:R-:W-:Y:S01]  /*ea80*/  LEA.HI.X.SX32 R14, R28, R3, 0x1, P4 ;  /* 0x000000031c0e7211 */ /* 0x001fe200020f0eff */
[----:B------:R0:W-:Y:S02]  /*ea90*/  STL [R1+0x120], R12 ;  /* 0x0001200c01007387 */ /* 0x0001e40000100800 */
[----:B------:R-:W-:-:S02]  /*eaa0*/  @!P2 IMAD.MOV.U32 R28, RZ, RZ, R12 ;  /* 0x000000ffff1ca224 */ /* 0x000fc400078e000c */
[----:B------:R1:W-:Y:S04]  /*eab0*/  STL [R1+0x11c], R14 ;  /* 0x00011c0e01007387 */ /* 0x0003e80000100800 */
[----:B0-----:R-:W2:Y:S04]  /*eac0*/  LDL.LU R12, [R1+0x2f0] ;  /* 0x0002f000010c7983 */ /* 0x001ea80000300800 */
[----:B------:R-:W3:Y:S04]  /*ead0*/  LDL.LU R16, [R1+0x2f4] ;  /* 0x0002f40001107983 */ /* 0x000ee80000300800 */
[----:B------:R-:W3:Y:S01]  /*eae0*/  LDL.LU R138, [R1+0x2fc] ;  /* 0x0002fc00018a7983 */ /* 0x000ee20000300800 */
[----:B------:R-:W-:-:S03]  /*eaf0*/  @!P2 IMAD.MOV.U32 R29, RZ, RZ, R14 ;  /* 0x000000ffff1da224 */ /* 0x000fc600078e000e */
[----:B-1----:R-:W3:Y:S01]  /*eb00*/  LDL.LU R14, [R1+0x328] ;  /* 0x00032800010e7983 */ /* 0x002ee20000300800 */
[----:B------:R-:W-:-:S03]  /*eb10*/  VIADD R96, R0, 0x5 ;  /* 0x0000000500607836 */ /* 0x000fc60000000000 */
[----:B------:R-:W3:Y:S04]  /*eb20*/  LDL.LU R135, [R1+0x330] ;  /* 0x0003300001877983 */ /* 0x000ee80000300800 */
[----:B------:R-:W4:Y:S04]  /*eb30*/  LDL.LU R15, [R1+0x364] ;  /* 0x00036400010f7983 */ /* 0x000f280000300800 */
[----:B------:R-:W-:Y:S01]  /*eb40*/  STL [R1+0x81c], R96 ;  /* 0x00081c6001007387 */ /* 0x000fe20000100800 */
[----:B------:R-:W-:-:S03]  /*eb50*/  VIADD R118, R0, 0x1e ;  /* 0x0000001e00767836 */ /* 0x000fc60000000000 */
        /* <DEDUP_REMOVED lines=15> */
[----:B------:R-:W-:-:S03]  /*ec50*/  VOTEU.ALL UP1, P1 ;  /* 0x0000000000ff7886 */ /* 0x000fc60000820000 */
[----:B------:R-:W-:Y:S01]  /*ec60*/  STL [R1+0x8b0], R118 ;  /* 0x0008b07601007387 */ /* 0x000fe20000100800 */
[C---:B------:R-:W-:Y:S01]  /*ec70*/  VIADD R22, R0.reuse, 0x35 ;  /* 0x0000003500167836 */ /* 0x040fe20000000000 */
[----:B------:R-:W-:Y:S01]  /*ec80*/  LOP3.LUT R149, R149, 0x7f, RZ, 0xc0, !PT ;  /* 0x0000007f95957812 */ /* 0x000fe200078ec0ff */
[----:B------:R0:W1:Y:S01]  /*ec90*/  @!UP1 SYNCS.EXCH.64 URZ, [UR9+0x10008], UR4 ;  /* 0x0100080409ff95b2 */ /* 0x0000620008000100 */
[----:B------:R-:W-:Y:S04]  /*eca0*/  STL [R1+0x894], R112 ;  /* 0x0008947001007387 */ /* 0x000fe80000100800 */
[----:B------:R-:W-:Y:S04]  /*ecb0*/  STL [R1+0x8ac], R24 ;  /* 0x0008ac1801007387 */ /* 0x000fe80000100800 */
[----:B------:R-:W-:Y:S01]  /*ecc0*/  STL [R1+0x890], R25 ;  /* 0x0008901901007387 */ /* 0x000fe20000100800 */
[----:B------:R-:W-:-:S02]  /*ecd0*/  VIADD R23, R0, 0x36 ;  /* 0x0000003600177836 */ /* 0x000fc40000000000 */
[C---:B------:R-:W-:Y:S01]  /*ece0*/  VIADD R156, R0.reuse, 0x37 ;  /* 0x00000037009c7836 */ /* 0x040fe20000000000 */
[----:B------:R-:W-:Y:S01]  /*ecf0*/  STL [R1+0x884], R158 ;  /* 0x0008849e01007387 */ /* 0x000fe20000100800 */
[C---:B------:R-:W-:Y:S02]  /*ed00*/  VIADD R150, R0.reuse, 0x3c ;  /* 0x0000003c00967836 */ /* 0x040fe40000000000 */
[C---:B------:R-:W-:Y:S01]  /*ed10*/  VIADD R20, R0.reuse, 0x3d ;  /* 0x0000003d00147836 */ /* 0x040fe20000000000 */
[----:B------:R-:W-:Y:S01]  /*ed20*/  STL [R1+0x8bc], R157 ;  /* 0x0008bc9d01007387 */ /* 0x000fe20000100800 */
[C---:B------:R-:W-:Y:S02]  /*ed30*/  VIADD R21, R0.reuse, 0x3e ;  /* 0x0000003e00157836 */ /* 0x040fe40000000000 */
[C---:B------:R-:W-:Y:S01]  /*ed40*/  VIADD R18, R0.reuse, 0x3f ;  /* 0x0000003f00127836 */ /* 0x040fe20000000000 */
[----:B------:R-:W-:Y:S01]  /*ed50*/  STL [R1+0x8a0], R111 ;  /* 0x0008a06f01007387 */ /* 0x000fe20000100800 */
[----:B------:R-:W-:Y:S01]  /*ed60*/  IABS R43, R96 ;  /* 0x00000060002b7213 */ /* 0x000fe20000000000 */
[----:B------:R-:W-:-:S02]  /*ed70*/  VIADD R19, R0, 0x44 ;  /* 0x0000004400137836 */ /* 0x000fc40000000000 */
[----:B------:R0:W4:Y:S01]  /*ed80*/  @!P2 LDG.E.U8 R87, desc[UR18][R28.64] ;  /* 0x000000121c57a981 */ /* 0x000122000c1e1100 */
[----:B------:R-:W-:Y:S01]  /*ed90*/  IABS R42, R37 ;  /* 0x00000025002a7213 */ /* 0x000fe20000000000 */
[C---:B------:R-:W-:Y:S01]  /*eda0*/  VIADD R146, R0.reuse, 0x45 ;  /* 0x0000004500927836 */ /* 0x040fe20000000000 */
[----:B------:R-:W-:Y:S01]  /*edb0*/  IABS R41, R165 ;  /* 0x000000a500297213 */ /* 0x000fe20000000000 */
[----:B------:R-:W-:Y:S01]  /*edc0*/  STL [R1+0x89c], R110 ;  /* 0x00089c6e01007387 */ /* 0x000fe20000100800 */
[----:B------:R-:W-:Y:S01]  /*edd0*/  IABS R44, R123 ;  /* 0x0000007b002c7213 */ /* 0x000fe20000000000 */
[----:B------:R-:W-:Y:S01]  /*ede0*/  VIADD R139, R0, 0x46 ;  /* 0x00000046008b7836 */ /* 0x000fe20000000000 */
[----:B------:R-:W-:Y:S01]  /*edf0*/  IABS R45, R119 ;  /* 0x00000077002d7213 */ /* 0x000fe20000000000 */
[----:B------:R-:W-:Y:S01]  /*ee00*/  STL [R1+0x880], R22 ;  /* 0x0008801601007387 */ /* 0x000fe20000100800 */
[----:B------:R-:W-:Y:S01]  /*ee10*/  IABS R46, R26 ;  /* 0x0000001a002e7213 */ /* 0x000fe20000000000 */
[----:B0-----:R-:W0:Y:S01]  /*ee20*/  LDCU UR4, c[0x0][0x3b0] ;  /* 0x00007600ff0477ac */ /* 0x001e220008000800 */
[----:B------:R-:W-:-:S02]  /*ee30*/  IABS R47, R27 ;  /* 0x0000001b002f7213 */ /* 0x000fc40000000000 */
[----:B------:R-:W-:Y:S01]  /*ee40*/  IABS R48, R164 ;  /* 0x000000a400307213 */ /* 0x000fe20000000000 */
[----:B------:R-:W0:Y:S01]  /*ee50*/  LDCU UR5, c[0x0][0x3b0] ;  /* 0x00007600ff0577ac */ /* 0x000e220008000800 */
[----:B--2---:R2:W-:Y:S04]  /*ee60*/  STS.U8 [R149+UR9], R12 ;  /* 0x0000000c95007988 */ /* 0x0045e80008000009 */
[----:B--2---:R-:W2:Y:S04]  /*ee70*/  LDL.LU R12, [R1+0x338] ;  /* 0x00033800010c7983 */ /* 0x004ea80000300800 */
[----:B------:R-:W-:Y:S04]  /*ee80*/  STL [R1+0x87c], R23 ;  /* 0x00087c1701007387 */ /* 0x000fe80000100800 */
[----:B---3--:R3:W-:Y:S04]  /*ee90*/  STS.U8 [R149+UR9+0x400], R16 ;  /* 0x0004001095007988 */ /* 0x0087e80008000009 */
[----:B------:R0:W-:Y:S04]  /*eea0*/  STS.U8 [R149+UR9+0x800], R138 ;  /* 0x0008008a95007988 */ /* 0x0001e80008000009 */
[----:B---3--:R-:W3:Y:S04]  /*eeb0*/  LDL.LU R16, [R1+0x334] ;  /* 0x0003340001107983 */ /* 0x008ee80000300800 */
[----:B0-----:R-:W3:Y:S04]  /*eec0*/  LDL.LU R138, [R1+0x3a8] ;  /* 0x0003a800018a7983 */ /* 0x001ee80000300800 */
[----:B------:R-:W-:Y:S04]  /*eed0*/  STL [R1+0x878], R156 ;  /* 0x0008789c01007387 */ /* 0x000fe80000100800 */
[----:B------:R0:W-:Y:S04]  /*eee0*/  STS.U8 [R149+UR9+0xc00], R14 ;  /* 0x000c000e95007988 */ /* 0x0001e80008000009 */
[----:B------:R1:W-:Y:S04]  /*eef0*/  STS.U8 [R149+UR9+0x1000], R135 ;  /* 0x0010008795007988 */ /* 0x0003e80008000009 */
[----:B0-----:R-:W3:Y:S04]  /*ef00*/  LDL.LU R14, [R1+0x340] ;  /* 0x00034000010e7983 */ /* 0x001ee80000300800 */
[----:B-1----:R-:W3:Y:S04]  /*ef10*/  LDL.LU R135, [R1+0x374] ;  /* 0x0003740001877983 */ /* 0x002ee80000300800 */
[----:B------:R-:W-:Y:S04]  /*ef20*/  STL [R1+0x874], R150 ;  /* 0x0008749601007387 */ /* 0x000fe80000100800 */
[----:B----4-:R0:W-:Y:S04]  /*ef30*/  STS.U8 [R149+UR9+0x1400], R15 ;  /* 0x0014000f95007988 */ /* 0x0101e80008000009 */
[----:B0-----:R-:W4:Y:S04]  /*ef40*/  LDL.LU R15, [R1+0x36c] ;  /* 0x00036c00010f7983 */ /* 0x001f280000300800 */
[----:B--2---:R0:W-:Y:S04]  /*ef50*/  STS.U8 [R149+UR9+0x1800], R12 ;  /* 0x0018000c95007988 */ /* 0x0041e80008000009 */
[----:B0-----:R-:W2:Y:S04]  /*ef60*/  LDL.LU R12, [R1+0x3f4] ;  /* 0x0003f400010c7983 */ /* 0x001ea80000300800 */
[----:B------:R-:W-:Y:S04]  /*ef70*/  STL [R1+0x870], R20 ;  /* 0x0008701401007387 */ /* 0x000fe80000100800 */
[----:B---3--:R0:W-:Y:S04]  /*ef80*/  STS.U8 [R149+UR9+0x1c00], R16 ;  /* 0x001c001095007988 */ /* 0x0081e80008000009 */
[----:B------:R-:W3:Y:S04]  /*ef90*/  LDL.LU R17, [R1+0x380] ;  /* 0x0003800001117983 */ /* 0x000ee80000300800 */
[----:B------:R1:W-:Y:S04]  /*efa0*/  STS.U8 [R149+UR9+0x2000], R138 ;  /* 0x0020008a95007988 */ /* 0x0003e80008000009 */
[----:B0-----:R-:W3:Y:S04]  /*efb0*/  LDL.LU R16, [R1+0x3b8] ;  /* 0x0003b80001107983 */ /* 0x001ee80000300800 */
[----:B-1----:R-:W3:Y:S04]  /*efc0*/  LDL.LU R138, [R1+0x368] ;  /* 0x00036800018a7983 */ /* 0x002ee80000300800 */
[----:B------:R-:W-:Y:S04]  /*efd0*/  STL [R1+0x864], R21 ;  /* 0x0008641501007387 */ /* 0x000fe80000100800 */
[----:B------:R0:W-:Y:S04]  /*efe0*/  STS.U8 [R149+UR9+0x2400], R14 ;  /* 0x0024000e95007988 */ /* 0x0001e80008000009 */
[----:B------:R1:W-:Y:S04]  /*eff0*/  STS.U8 [R149+UR9+0x2800], R135 ;  /* 0x0028008795007988 */ /* 0x0003e80008000009 */
[----:B0-----:R-:W3:Y:S04]  /*f000*/  LDL.LU R14, [R1+0x428] ;  /* 0x00042800010e7983 */ /* 0x001ee80000300800 */
[----:B-1----:R-:W3:Y:S04]  /*f010*/  LDL.LU R135, [R1+0x3f0] ;  /* 0x0003f00001877983 */ /* 0x002ee80000300800 */
[----:B------:R-:W-:Y:S04]  /*f020*/  STL [R1+0x860], R18 ;  /* 0x0008601201007387 */ /* 0x000fe80000100800 */
[----:B----4-:R0:W-:Y:S04]  /*f030*/  STS.U8 [R149+UR9+0x2c00], R15 ;  /* 0x002c000f95007988 */ /* 0x0101e80008000009 */
[----:B0-----:R-:W4:Y:S01]  /*f040*/  LDL.LU R15, [R1+0x3ec] ;  /* 0x0003ec00010f7983 */ /* 0x001f220000300800 */
[----:B------:R-:W-:-:S04]  /*f050*/  IMAD.HI.U32 R28, R40, R43, RZ ;  /* 0x0000002b281c7227 */ /* 0x000fc800078e00ff */
[----:B------:R-:W-:-:S04]  /*f060*/  IMAD.MOV R28, RZ, RZ, -R28 ;  /* 0x000000ffff1c7224 */ /* 0x000fc800078e0a1c */
[----:B------:R-:W-:Y:S02]  /*f070*/  IMAD R43, R39, R28, R43 ;  /* 0x0000001c272b7224 */ /* 0x000fe400078e022b */
        /* <DEDUP_REMOVED lines=18> */
[----:B------:R-:W-:Y:S01]  /*f1a0*/  IMAD.HI.U32 R28, R40, R48, RZ ;  /* 0x00000030281c7227 */ /* 0x000fe200078e00ff */
[----:B------:R-:W-:-:S03]  /*f1b0*/  IABS R49, R163 ;  /* 0x000000a300317213 */ /* 0x000fc60000000000 */
        /* <DEDUP_REMOVED lines=9> */
[----:B------:R-:W-:Y:S01]  /*f250*/  IMAD R50, R39, R28, R50 ;  /* 0x0000001c27327224 */ /* 0x000fe200078e0232 */
[----:B--2---:R0:W-:Y:S04]  /*f260*/  STS.U8 [R149+UR9+0x3000], R12 ;  /* 0x0030000c95007988 */ /* 0x0041e80008000009 */
[----:B0-----:R-:W2:Y:S01]  /*f270*/  LDL.LU R12, [R1+0x3f8] ;  /* 0x0003f800010c7983 */ /* 0x001ea20000300800 */
        /* <DEDUP_REMOVED lines=55> */
[C---:B------:R-:W-:Y:S02]  /*f5f0*/  IMAD R64, R39.reuse, R28, R64 ;  /* 0x0000001c27407224 */ /* 0x040fe400078e0240 */
[----:B------:R-:W-:Y:S01]  /*f600*/  IMAD.HI.U32 R28, R40, R66, RZ ;  /* 0x00000042281c7227 */ /* 0x000fe200078e00ff */
[----:B---3--:R0:W-:Y:S03]  /*f610*/  STS.U8 [R149+UR9+0x3400], R17 ;  /* 0x0034001195007988 */ /* 0x0081e60008000009 */
[----:B------:R-:W-:Y:S01]  /*f620*/  IMAD.MOV R28, RZ, RZ, -R28 ;  /* 0x000000ffff1c7224 */ /* 0x000fe200078e0a1c */
[----:B------:R-:W-:Y:S04]  /*f630*/  STL [R1+0x85c], R19 ;  /* 0x00085c1301007387 */ /* 0x000fe80000100800 */
[----:B------:R-:W-:Y:S01]  /*f640*/  STS.U8 [R149+UR9+0x3800], R16 ;  /* 0x0038001095007988 */ /* 0x000fe20008000009 */
[----:B------:R-:W-:-:S03]  /*f650*/  IMAD R66, R39, R28, R66 ;  /* 0x0000001c27427224 */ /* 0x000fc600078e0242 */
[----:B0-----:R-:W3:Y:S01]  /*f660*/  LDL.LU R17, [R1+0x478] ;  /* 0x0004780001117983 */ /* 0x001ee20000300800 */
[----:B------:R-:W-:-:S03]  /*f670*/  LOP3.LUT R28, R149, 0x10, RZ, 0x3c, !PT ;  /* 0x00000010951c7812 */ /* 0x000fc600078e3cff */
[----:B------:R0:W-:Y:S04]  /*f680*/  STS.U8 [R149+UR9+0x3c00], R138 ;  /* 0x003c008a95007988 */ /* 0x0001e80008000009 */
        /* <DEDUP_REMOVED lines=10> */
[----:B0-----:R-:W2:Y:S01]  /*f730*/  LDL.LU R12, [R1+0x4a4] ;  /* 0x0004a400010c7983 */ /* 0x001ea20000300800 */
[----:B------:R-:W-:-:S05]  /*f740*/  VIADD R16, R0, 0x47 ;  /* 0x0000004700107836 */ /* 0x000fca0000000000 */
[----:B------:R-:W-:Y:S04]  /*f750*/  STL [R1+0x850], R16 ;  /* 0x0008501001007387 */ /* 0x000fe80000100800 */
[----:B------:R-:W4:Y:S04]  /*f760*/  LDL.LU R72, [R1+0x480] ;  /* 0x0004800001487983 */ /* 0x000f280000300800 */
[----:B---3--:R0:W-:Y:S02]  /*f770*/  STS.U8 [R28+UR9+0x1480], R17 ;  /* 0x001480111c007988 */ /* 0x0081e40008000009 */
[----:B0-----:R-:W-:-:S02]  /*f780*/  VIADD R17, R0, 0x4c ;  /* 0x0000004c00117836 */ /* 0x001fc40000000000 */
[----:B------:R0:W-:Y:S04]  /*f790*/  STS.U8 [R28+UR9+0x1880], R138 ;  /* 0x0018808a1c007988 */ /* 0x0001e80008000009 */
[----:B0-----:R-:W3:Y:S04]  /*f7a0*/  LDL.LU R138, [R1+0x4b0] ;  /* 0x0004b000018a7983 */ /* 0x001ee80000300800 */
[----:B------:R-:W-:Y:S04]  /*f7b0*/  STL [R1+0x84c], R17 ;  /* 0x00084c1101007387 */ /* 0x000fe80000100800 */
[----:B------:R-:W3:Y:S04]  /*f7c0*/  LDL.LU R78, [R1+0x4ec] ;  /* 0x0004ec00014e7983 */ /* 0x000ee80000300800 */
[----:B------:R0:W-:Y:S04]  /*f7d0*/  STS.U8 [R28+UR9+0x2080], R135 ;  /* 0x002080871c007988 */ /* 0x0001e80008000009 */
[----:B0-----:R-:W3:Y:S04]  /*f7e0*/  LDL.LU R135, [R1+0x4e4] ;  /* 0x0004e40001877983 */ /* 0x001ee80000300800 */
[----:B------:R0:W-:Y:S02]  /*f7f0*/  STS.U8 [R28+UR9+0x1c80], R14 ;  /* 0x001c800e1c007988 */ /* 0x0001e40008000009 */
[----:B0-----:R-:W-:-:S05]  /*f800*/  VIADD R14, R0, 0x4d ;  /* 0x0000004d000e7836 */ /* 0x001fca0000000000 */
[----:B------:R-:W-:Y:S04]  /*f810*/  STL [R1+0x848], R14 ;  /* 0x0008480e01007387 */ /* 0x000fe80000100800 */
[----:B------:R-:W3:Y:S04]  /*f820*/  LDL.LU R82, [R1+0x4c0] ;  /* 0x0004c00001527983 */ /* 0x000ee80000300800 */
[----:B------:R-:W3:Y:S04]  /*f830*/  LDL.LU R86, [R1+0x4f0] ;  /* 0x0004f00001567983 */ /* 0x000ee80000300800 */
[----:B--2---:R0:W-:Y:S04]  /*f840*/  STS.U8 [R28+UR9+0x2880], R12 ;  /* 0x0028800c1c007988 */ /* 0x0041e80008000009 */
[----:B0-----:R-:W2:Y:S01]  /*f850*/  LDL.LU R12, [R1+0x4bc] ;  /* 0x0004bc00010c7983 */ /* 0x001ea20000300800 */
[----:B------:R-:W-:-:S05]  /*f860*/  IABS R65, R146 ;  /* 0x0000009200417213 */ /* 0x000fca0000000000 */
        /* <DEDUP_REMOVED lines=14> */
[----:B------:R-:W-:Y:S01]  /*f950*/  IMAD.MOV R29, RZ, RZ, -R29 ;  /* 0x000000ffff1d7224 */ /* 0x000fe200078e0a1d */
[----:B----4-:R0:W-:Y:S03]  /*f960*/  STS.U8 [R28+UR9+0x2480], R15 ;  /* 0x0024800f1c007988 */ /* 0x0101e60008000009 */
[----:B------:R-:W-:Y:S02]  /*f970*/  IMAD R67, R39, R29, R67 ;  /* 0x0000001d27437224 */ /* 0x000fe400078e0243 */
[----:B------:R-:W-:-:S04]  /*f980*/  IMAD.HI.U32 R29, R40, R70, RZ ;  /* 0x00000046281d7227 */ /* 0x000fc800078e00ff */
[----:B0-----:R-:W-:Y:S02]  /*f990*/  VIADD R15, R0, 0x4e ;  /* 0x0000004e000f7836 */ /* 0x001fe40000000000 */
[----:B------:R-:W-:-:S03]  /*f9a0*/  IMAD.MOV R29, RZ, RZ, -R29 ;  /* 0x000000ffff1d7224 */ /* 0x000fc600078e0a1d */
[----:B------:R-:W-:Y:S01]  /*f9b0*/  IABS R71, R15 ;  /* 0x0000000f00477213 */ /* 0x000fe20000000000 */
[----:B------:R-:W-:Y:S01]  /*f9c0*/  IMAD R70, R39, R29, R70 ;  /* 0x0000001d27467224 */ /* 0x000fe200078e0246 */
[----:B------:R-:W-:Y:S03]  /*f9d0*/  STS.U8 [R28+UR9+0x2c80], R72 ;  /* 0x002c80481c007988 */ /* 0x000fe60008000009 */
[----:B------:R-:W-:-:S04]  /*f9e0*/  IMAD.HI.U32 R29, R40, R71, RZ ;  /* 0x00000047281d7227 */ /* 0x000fc800078e00ff */
[----:B------:R-:W-:-:S04]  /*f9f0*/  IMAD.MOV R29, RZ, RZ, -R29 ;  /* 0x000000ffff1d7224 */ /* 0x000fc800078e0a1d */
[----:B------:R-:W-:Y:S01]  /*fa00*/  IMAD R71, R39, R29, R71 ;  /* 0x0000001d27477224 */ /* 0x000fe200078e0247 */
[----:B------:R-:W-:Y:S04]  /*fa10*/  STL [R1+0x844], R15 ;  /* 0x0008440f01007387 */ /* 0x000fe80000100800 */
[----:B------:R-:W4:Y:S04]  /*fa20*/  LDL.LU R76, [R1+0x4ac] ;  /* 0x0004ac00014c7983 */ /* 0x000f280000300800 */
[----:B---3--:R0:W-:Y:S02]  /*fa30*/  STS.U8 [R28+UR9+0x3080], R138 ;  /* 0x0030808a1c007988 */ /* 0x0081e40008000009 */
[----:B0-----:R-:W-:-:S05]  /*fa40*/  VIADD R138, R0, 0x4f ;  /* 0x0000004f008a7836 */ /* 0x001fca0000000000 */
[----:B------:R-:W-:-:S05]  /*fa50*/  IABS R72, R138 ;  /* 0x0000008a00487213 */ /* 0x000fca0000000000 */
[----:B------:R-:W-:Y:S01]  /*fa60*/  IMAD.HI.U32 R29, R40, R72, RZ ;  /* 0x00000048281d7227 */ /* 0x000fe200078e00ff */
[----:B------:R0:W-:Y:S03]  /*fa70*/  STS.U8 [R28+UR9+0x3880], R135 ;  /* 0x003880871c007988 */ /* 0x0001e60008000009 */
[----:B------:R-:W-:Y:S02]  /*fa80*/  IMAD.MOV R29, RZ, RZ, -R29 ;  /* 0x000000ffff1d7224 */ /* 0x000fe400078e0a1d */
[----:B0-----:R-:W-:-:S05]  /*fa90*/  VIADD R135, R0, 0x54 ;  /* 0x0000005400877836 */ /* 0x001fca0000000000 */
[----:B------:R-:W-:Y:S01]  /*faa0*/  IABS R73, R135 ;  /* 0x0000008700497213 */ /* 0x000fe20000000000 */
[----:B------:R-:W-:-:S04]  /*fab0*/  IMAD R72, R39, R29, R72 ;  /* 0x0000001d27487224 */ /* 0x000fc800078e0248 */
[----:B------:R-:W-:-:S04]  /*fac0*/  IMAD.HI.U32 R29, R40, R73, RZ ;  /* 0x00000049281d7227 */ /* 0x000fc800078e00ff */
[----:B------:R-:W-:-:S04]  /*fad0*/  IMAD.MOV R29, RZ, RZ, -R29 ;  /* 0x000000ffff1d7224 */ /* 0x000fc800078e0a1d */
[----:B------:R-:W-:Y:S01]  /*fae0*/  IMAD R73, R39, R29, R73 ;  /* 0x0000001d27497224 */ /* 0x000fe200078e0249 */
[----:B------:R-:W-:Y:S01]  /*faf0*/  LOP3.LUT R29, R149, 0x20, RZ, 0x3c, !PT ;  /* 0x00000020951d7812 */ /* 0x000fe200078e3cff */
[----:B------:R-:W-:Y:S04]  /*fb00*/  STL [R1+0x840], R138 ;  /* 0x0008408a01007387 */ /* 0x000fe80000100800 */
[----:B------:R0:W-:Y:S04]  /*fb10*/  STS.U8 [R28+UR9+0x3480], R78 ;  /* 0x0034804e1c007988 */ /* 0x0001e80008000009 */
[----:B------:R-:W3:Y:S04]  /*fb20*/  LDL.LU R83, [R1+0x4e8] ;  /* 0x0004e80001537983 */ /* 0x000ee80000300800 */
[----:B------:R1:W-:Y:S04]  /*fb30*/  STS.U8 [R28+UR9+0x3c80], R82 ;  /* 0x003c80521c007988 */ /* 0x0003e80008000009 */
[----:B------:R-:W-:Y:S04]  /*fb40*/  STS.U8 [R28+UR9+0x80], R86 ;  /* 0x000080561c007988 */ /* 0x000fe80008000009 */
[----:B------:R-:W-:Y:S04]  /*fb50*/  STL [R1+0x83c], R135 ;  /* 0x00083c8701007387 */ /* 0x000fe80000100800 */
[----:B0-----:R-:W4:Y:S04]  /*fb60*/  LDL.LU R78, [R1+0x470] ;  /* 0x00047000014e7983 */ /* 0x001f280000300800 */
[----:B-1----:R-:W4:Y:S04]  /*fb70*/  LDL.LU R82, [R1+0x4a8] ;  /* 0x0004a80001527983 */ /* 0x002f280000300800 */
[----:B--2---:R0:W-:Y:S02]  /*fb80*/  STS.U8 [R29+UR9+0x100], R12 ;  /* 0x0001000c1d007988 */ /* 0x0041e40008000009 */
[----:B0-----:R-:W-:-:S05]  /*fb90*/  VIADD R12, R0, 0x55 ;  /* 0x00000055000c7836 */ /* 0x001fca0000000000 */
[----:B------:R-:W-:Y:S04]  /*fba0*/  STL [R1+0x838], R12 ;  /* 0x0008380c01007387 */ /* 0x000fe80000100800 */
[----:B------:R-:W2:Y:S04]  /*fbb0*/  LDL.LU R86, [R1+0x438] ;  /* 0x0004380001567983 */ /* 0x000ea80000300800 */
[----:B------:R0:W-:Y:S02]  /*fbc0*/  STS.U8 [R29+UR9+0x900], R13 ;  /* 0x0009000d1d007988 */ /* 0x0001e40008000009 */
[----:B0-----:R-:W-:-:S05]  /*fbd0*/  VIADD R13, R0, 0x56 ;  /* 0x00000056000d7836 */ /* 0x001fca0000000000 */
[----:B------:R-:W-:Y:S04]  /*fbe0*/  STL [R1+0x834], R13 ;  /* 0x0008340d01007387 */ /* 0x000fe80000100800 */
[----:B------:R-:W2:Y:S04]  /*fbf0*/  LDL.LU R80, [R1+0x46c] ;  /* 0x00046c0001507983 */ /* 0x000ea80000300800 */
[----:B------:R0:W-:Y:S04]  /*fc00*/  STS.U8 [R29+UR9+0x1100], R10 ;  /* 0x0011000a1d007988 */ /* 0x0001e80008000009 */
[----:B------:R1:W-:Y:S01]  /*fc10*/  STS.U8 [R29+UR9+0x1900], R11 ;  /* 0x0019000b1d007988 */ /* 0x0003e20008000009 */
[----:B0-----:R-:W-:-:S02]  /*fc20*/  VIADD R10, R0, 0x57 ;  /* 0x00000057000a7836 */ /* 0x001fc40000000000 */
[----:B-1----:R-:W-:-:S03]  /*fc30*/  VIADD R11, R0, 0x5c ;  /* 0x0000005c000b7836 */ /* 0x002fc60000000000 */
[----:B------:R-:W-:Y:S04]  /*fc40*/  STL [R1+0x830], R10 ;  /* 0x0008300a01007387 */ /* 0x000fe80000100800 */
[----:B------:R0:W-:Y:S02]  /*fc50*/  STS.U8 [R29+UR9+0x2100], R8 ;  /* 0x002100081d007988 */ /* 0x0001e40008000009 */
[----:B0-----:R-:W-:Y:S02]  /*fc60*/  VIADD R8, R0, 0x5d ;  /* 0x0000005d00087836 */ /* 0x001fe40000000000 */
[----:B---3--:R0:W-:Y:S04]  /*fc70*/  STS.U8 [R29+UR9+0xd00], R83 ;  /* 0x000d00531d007988 */ /* 0x0081e80008000009 */
[----:B0-----:R-:W3:Y:S04]  /*fc80*/  LDL.LU R83, [R1+0x424] ;  /* 0x0004240001537983 */ /* 0x001ee80000300800 */
[----:B------:R-:W-:Y:S04]  /*fc90*/  STL [R1+0x82c], R11 ;  /* 0x00082c0b01007387 */ /* 0x000fe80000100800 */
[----:B----4-:R0:W-:Y:S04]  /*fca0*/  STS.U8 [R29+UR9+0x1d00], R82 ;  /* 0x001d00521d007988 */ /* 0x0101e80008000009 */
[----:B0-----:R-:W4:Y:S04]  /*fcb0*/  LDL.LU R82, [R1+0x42c] ;  /* 0x00042c0001527983 */ /* 0x001f280000300800 */
[----:B------:R-:W-:Y:S04]  /*fcc0*/  STL [R1+0x828], R8 ;  /* 0x0008280801007387 */ /* 0x000fe80000100800 */
[----:B--2---:R0:W-:Y:S04]  /*fcd0*/  STS.U8 [R29+UR9+0x2500], R86 ;  /* 0x002500561d007988 */ /* 0x0041e80008000009 */
[----:B0-----:R-:W2:Y:S01]  /*fce0*/  LDL.LU R86, [R1+0x3e8] ;  /* 0x0003e80001567983 */ /* 0x001ea20000300800 */
[----:B------:R-:W-:-:S05]  /*fcf0*/  IABS R74, R12 ;  /* 0x0000000c004a7213 */ /* 0x000fca0000000000 */
[----:B------:R-:W-:Y:S01]  /*fd00*/  IMAD.HI.U32 R30, R40, R74, RZ ;  /* 0x0000004a281e7227 */ /* 0x000fe200078e00ff */
[----:B------:R0:W-:Y:S03]  /*fd10*/  STS.U8 [R29+UR9+0x500], R76 ;  /* 0x0005004c1d007988 */ /* 0x0001e60008000009 */
[----:B------:R-:W-:Y:S01]  /*fd20*/  IMAD.MOV R30, RZ, RZ, -R30 ;  /* 0x000000ffff1e7224 */ /* 0x000fe200078e0a1e */
[----:B0-----:R-:W-:-:S03]  /*fd30*/  IABS R76, R13 ;  /* 0x0000000d004c7213 */ /* 0x001fc60000000000 */
        /* <DEDUP_REMOVED lines=10> */
[----:B------:R0:W-:Y:S03]  /*fde0*/  STS.U8 [R29+UR9+0x1500], R78 ;  /* 0x0015004e1d007988 */ /* 0x0001e60008000009 */
[----:B------:R-:W-:Y:S01]  /*fdf0*/  IMAD.MOV R30, RZ, RZ, -R30 ;  /* 0x000000ffff1e7224 */ /* 0x000fe200078e0a1e */
[----:B------:R1:W-:Y:S01]  /*fe00*/  STS.U8 [R29+UR9+0x2900], R9 ;  /* 0x002900091d007988 */ /* 0x0003e20008000009 */
[----:B0-----:R-:W-:Y:S02]  /*fe10*/  IABS R78, R8 ;  /* 0x00000008004e7213 */ /* 0x001fe40000000000 */
[----:B------:R-:W-:-:S02]  /*fe20*/  IMAD R79, R39, R30, R79 ;  /* 0x0000001e274f7224 */ /* 0x000fc400078e024f */
[----:B-1----:R-:W-:Y:S02]  /*fe30*/  VIADD R9, R0, 0x5e ;  /* 0x0000005e00097836 */ /* 0x002fe40000000000 */
[----:B------:R-:W-:-:S03]  /*fe40*/  IMAD.HI.U32 R30, R40, R78, RZ ;  /* 0x0000004e281e7227 */ /* 0x000fc600078e00ff */
[----:B------:R-:W-:Y:S01]  /*fe50*/  IABS R77, R9 ;  /* 0x00000009004d7213 */ /* 0x000fe20000000000 */
[----:B------:R-:W-:Y:S01]  /*fe60*/  IMAD.MOV R30, RZ, RZ, -R30 ;  /* 0x000000ffff1e7224 */ /* 0x000fe200078e0a1e */
[----:B------:R0:W-:Y:S03]  /*fe70*/  STS.U8 [R29+UR9+0x3100], R132 ;  /* 0x003100841d007988 */ /* 0x0001e60008000009 */
[----:B------:R-:W-:Y:S02]  /*fe80*/  IMAD R78, R39, R30, R78 ;  /* 0x0000001e274e7224 */ /* 0x000fe400078e024e */
[----:B------:R-:W-:Y:S01]  /*fe90*/  IMAD.HI.U32 R30, R40, R77, RZ ;  /* 0x0000004d281e7227 */ /* 0x000fe200078e00ff */
[----:B------:R1:W-:Y:S03]  /*fea0*/  STS.U8 [R29+UR9+0x2d00], R80 ;  /* 0x002d00501d007988 */ /* 0x0003e60008000009 */
[----:B0-----:R-:W-:-:S02]  /*feb0*/  VIADD R132, R0, 0x5f ;  /* 0x0000005f00847836 */ /* 0x001fc40000000000 */
[----:B------:R-:W-:-:S03]  /*fec0*/  IMAD.MOV R30, RZ, RZ, -R30 ;  /* 0x000000ffff1e7224 */ /* 0x000fc600078e0a1e */
[----:B-1----:R-:W-:Y:S01]  /*fed0*/  IABS R80, R132 ;  /* 0x0000008400507213 */ /* 0x002fe20000000000 */
[----:B------:R-:W-:-:S04]  /*fee0*/  IMAD R77, R39, R30, R77 ;  /* 0x0000001e274d7224 */ /* 0x000fc800078e024d */
[----:B------:R-:W-:-:S04]  /*fef0*/  IMAD.HI.U32 R30, R40, R80, RZ ;  /* 0x00000050281e7227 */ /* 0x000fc800078e00ff */
[----:B------:R-:W-:-:S04]  /*ff00*/  IMAD.MOV R30, RZ, RZ, -R30 ;  /* 0x000000ffff1e7224 */ /* 0x000fc800078e0a1e */
[----:B------:R-:W-:Y:S01]  /*ff10*/  IMAD R80, R39, R30, R80 ;  /* 0x0000001e27507224 */ /* 0x000fe200078e0250 */
[----:B------:R-:W-:Y:S01]  /*ff20*/  LOP3.LUT R30, R149, 0x30, RZ, 0x3c, !PT ;  /* 0x00000030951e7812 */ /* 0x000fe200078e3cff */
[----:B------:R0:W-:Y:S04]  /*ff30*/  STS.U8 [R29+UR9+0x3d00], R130 ;  /* 0x003d00821d007988 */ /* 0x0001e80008000009 */
[----:B------:R-:W-:Y:S04]  /*ff40*/  STL [R1+0x824], R9 ;  /* 0x0008240901007387 */ /* 0x000fe80000100800 */
[----:B------:R-:W2:Y:S01]  /*ff50*/  LDL.LU R84, [R1+0x3c0] ;  /* 0x0003c00001547983 */ /* 0x000ea20000300800 */
[----:B0-----:R-:W-:-:S03]  /*ff60*/  VIADD R130, R0, 0x64 ;  /* 0x0000006400827836 */ /* 0x001fc60000000000 */
[----:B------:R-:W-:Y:S04]  /*ff70*/  STL [R1+0x820], R132 ;  /* 0x0008208401007387 */ /* 0x000fe80000100800 */
[----:B---3--:R0:W-:Y:S04]  /*ff80*/  STS.U8 [R29+UR9+0x3500], R83 ;  /* 0x003500531d007988 */ /* 0x0081e80008000009 */
[----:B0-----:R-:W3:Y:S04]  /*ff90*/  LDL.LU R83, [R1+0x3b4] ;  /* 0x0003b40001537983 */ /* 0x001ee80000300800 */
[----:B------:R-:W3:Y:S04]  /*ffa0*/  LDL.LU R85, [R1+0x3ac] ;  /* 0x0003ac0001557983 */ /* 0x000ee80000300800 */
[----:B----4-:R-:W-:Y:S04]  /*ffb0*/  STS.U8 [R29+UR9+0x3900], R82 ;  /* 0x003900521d007988 */ /* 0x010fe80008000009 */
[----:B------:R0:W-:Y:S04]  /*ffc0*/  STS.U8 [R30+UR9+0x580], R6 ;  /* 0x000580061e007988 */ /* 0x0001e80008000009 */
[----:B------:R1:W-:Y:S01]  /*ffd0*/  STS.U8 [R30+UR9+0xd80], R7 ;  /* 0x000d80071e007988 */ /* 0x0003e20008000009 */
[----:B0-----:R-:W-:-:S03]  /*ffe0*/  VIADD R6, R0, 0x65 ;  /* 0x0000006500067836 */ /* 0x001fc60000000000 */
[----:B------:R-:W-:Y:S01]  /*fff0*/  STL [R1+0x818], R130 ;  /* 0x0008188201007387 */ /* 0x000fe20000100800 */
[----:B-1----:R-:W-:-:S03]  /*10000*/  VIADD R7, R0, 0x66 ;  /* 0x0000006600077836 */ /* 0x002fc60000000000 */
[----:B--2---:R0:W-:Y:S04]  /*10010*/  STS.U8 [R30+UR9+0x180], R86 ;  /* 0x000180561e007988 */ /* 0x0041e80008000009 */
[----:B0-----:R-:W2:Y:S04]  /*10020*/  LDL.LU R86, [R1+0x37c] ;  /* 0x00037c0001567983 */ /* 0x001ea80000300800 */
[----:B------:R-:W-:Y:S04]  /*10030*/  STL [R1+0x814], R6 ;  /* 0x0008140601007387 */ /* 0x000fe80000100800 */
[----:B------:R-:W-:Y:S04]  /*10040*/  STL [R1+0x810], R7 ;  /* 0x0008100701007387 */ /* 0x000fe80000100800 */
[----:B------:R-:W4:Y:S04]  /*10050*/  LDL.LU R162, [R1+0x370] ;  /* 0x0003700001a27983 */ /* 0x000f280000300800 */
[----:B------:R0:W-:Y:S04]  /*10060*/  STS.U8 [R30+UR9+0x1580], R126 ;  /* 0x0015807e1e007988 */ /* 0x0001e80008000009 */
[----:B------:R1:W-:Y:S01]  /*10070*/  STS.U8 [R30+UR9+0x1d80], R125 ;  /* 0x001d807d1e007988 */ /* 0x0003e20008000009 */
[----:B0-----:R-:W-:-:S02]  /*10080*/  VIADD R126, R0, 0x67 ;  /* 0x00000067007e7836 */ /* 0x001fc40000000000 */
[----:B-1----:R-:W-:-:S03]  /*10090*/  VIADD R125, R0, 0x6c ;  /* 0x0000006c007d7836 */ /* 0x002fc60000000000 */
[----:B------:R-:W-:Y:S04]  /*100a0*/  STL [R1+0x80c], R126 ;  /* 0x00080c7e01007387 */ /* 0x000fe80000100800 */
[----:B------:R-:W-:Y:S04]  /*100b0*/  STL [R1+0x808], R125 ;  /* 0x0008087d01007387 */ /* 0x000fe80000100800 */
[----:B------:R-:W2:Y:S04]  /*100c0*/  LDL.LU R34, [R1+0x3a4] ;  /* 0x0003a40001227983 */ /* 0x000ea80000300800 */
[----:B------:R-:W2:Y:S04]  /*100d0*/  LDL.LU R134, [R1+0x33c] ;  /* 0x00033c0001867983 */ /* 0x000ea80000300800 */
[----:B------:R-:W2:Y:S04]  /*100e0*/  LDL.LU R145, [R1+0x32c] ;  /* 0x00032c0001917983 */ /* 0x000ea80000300800 */
[----:B------:R-:W2:Y:S04]  /*100f0*/  LDL.LU R147, [R1+0x324] ;  /* 0x0003240001937983 */ /* 0x000ea80000300800 */
[----:B------:R0:W-:Y:S04]  /*10100*/  STS.U8 [R30+UR9+0x2580], R4 ;  /* 0x002580041e007988 */ /* 0x0001e80008000009 */
[----:B------:R-:W2:Y:S04]  /*10110*/  LDL.LU R148, [R1+0x300] ;  /* 0x0003000001947983 */ /* 0x000ea80000300800 */
[----:B------:R-:W2:Y:S01]  /*10120*/  LDL.LU R151, [R1+0x2f8] ;  /* 0x0002f80001977983 */ /* 0x000ea20000300800 */
[----:B0-----:R-:W-:-:S03]  /*10130*/  VIADD R4, R0, 0x6d ;  /* 0x0000006d00047836 */ /* 0x001fc60000000000 */
[----:B------:R-:W2:Y:S04]  /*10140*/  LDL.LU R136, [R1+0x2ec] ;  /* 0x0002ec0001887983 */ /* 0x000ea80000300800 */
[----:B------:R-:W2:Y:S04]  /*10150*/  LDL.LU R137, [R1+0x2c0] ;  /* 0x0002c00001897983 */ /* 0x000ea80000300800 */
[----:B------:R-:W2:Y:S04]  /*10160*/  LDL.LU R152, [R1+0x2bc] ;  /* 0x0002bc0001987983 */ /* 0x000ea80000300800 */
[----:B------:R-:W-:Y:S04]  /*10170*/  STL [R1+0x804], R4 ;  /* 0x0008040401007387 */ /* 0x000fe80000100800 */
[----:B------:R-:W2:Y:S04]  /*10180*/  LDL.LU R140, [R1+0x2b8] ;  /* 0x0002b800018c7983 */ /* 0x000ea80000300800 */
        /* <DEDUP_REMOVED lines=10> */
[----:B----4-:R0:W-:Y:S04]  /*10230*/  STS.U8 [R30+UR9+0x2980], R162 ;  /* 0x002980a21e007988 */ /* 0x0101e80008000009 */
[----:B0-----:R-:W4:Y:S01]  /*10240*/  LDL.LU R162, [R1+0x244] ;  /* 0x0002440001a27983 */ /* 0x001f220000300800 */
[----:B------:R-:W-:-:S05]  /*10250*/  IABS R81, R130 ;  /* 0x0000008200517213 */ /* 0x000fca0000000000 */
[----:B------:R-:W-:Y:S01]  /*10260*/  IMAD.HI.U32 R31, R40, R81, RZ ;  /* 0x00000051281f7227 */ /* 0x000fe200078e00ff */
[----:B------:R-:W-:-:S03]  /*10270*/  IABS R82, R6 ;  /* 0x0000000600527213 */ /* 0x000fc60000000000 */
[----:B------:R-:W-:-:S04]  /*10280*/  IMAD.MOV R31, RZ, RZ, -R31 ;  /* 0x000000ffff1f7224 */ /* 0x000fc800078e0a1f */
[----:B------:R-:W-:Y:S02]  /*10290*/  IMAD R81, R39, R31, R81 ;  /* 0x0000001f27517224 */ /* 0x000fe400078e0251 */
[----:B------:R-:W-:Y:S01]  /*102a0*/  IMAD.HI.U32 R31, R40, R82, RZ ;  /* 0x00000052281f7227 */ /* 0x000fe200078e00ff */
[----:B------:R0:W-:Y:S03]  /*102b0*/  STS.U8 [R30+UR9+0x980], R84 ;  /* 0x000980541e007988 */ /* 0x0001e60008000009 */
[----:B------:R-:W-:Y:S01]  /*102c0*/  IMAD.MOV R31, RZ, RZ, -R31 ;  /* 0x000000ffff1f7224 */ /* 0x000fe200078e0a1f */
[----:B0-----:R-:W-:-:S03]  /*102d0*/  IABS R84, R7 ;  /* 0x0000000700547213 */ /* 0x001fc60000000000 */
[----:B------:R-:W-:Y:S01]  /*102e0*/  IMAD R82, R39, R31, R82 ;  /* 0x0000001f27527224 */ /* 0x000fe200078e0252 */
[----:B---3--:R0:W-:Y:S01]  /*102f0*/  STS.U8 [R30+UR9+0x1180], R83 ;  /* 0x001180531e007988 */ /* 0x0081e20008000009 */
[----:B------:R-:W-:-:S04]  /*10300*/  IMAD.HI.U32 R31, R40, R84, RZ ;  /* 0x00000054281f7227 */ /* 0x000fc800078e00ff */
[----:B------:R-:W-:Y:S01]  /*10310*/  IMAD.MOV R31, RZ, RZ, -R31 ;  /* 0x000000ffff1f7224 */ /* 0x000fe200078e0a1f */
[----:B0-----:R-:W-:-:S03]  /*10320*/  IABS R83, R126 ;  /* 0x0000007e00537213 */ /* 0x001fc60000000000 */
[----:B------:R-:W-:Y:S01]  /*10330*/  IMAD R84, R39, R31, R84 ;  /* 0x0000001f27547224 */ /* 0x000fe200078e0254 */
[----:B------:R0:W-:Y:S01]  /*10340*/  STS.U8 [R30+UR9+0x1980], R85 ;  /* 0x001980551e007988 */ /* 0x0001e20008000009 */
[----:B------:R-:W-:-:S04]  /*10350*/  IMAD.HI.U32 R31, R40, R83, RZ ;  /* 0x00000053281f7227 */ /* 0x000fc800078e00ff */
[----:B------:R-:W-:Y:S01]  /*10360*/  IMAD.MOV R31, RZ, RZ, -R31 ;  /* 0x000000ffff1f7224 */ /* 0x000fe200078e0a1f */
[----:B0-----:R-:W-:-:S03]  /*10370*/  IABS R85, R125 ;  /* 0x0000007d00557213 */ /* 0x001fc60000000000 */
[----:B------:R-:W-:Y:S01]  /*10380*/  IMAD R83, R39, R31, R83 ;  /* 0x0000001f27537224 */ /* 0x000fe200078e0253 */
[----:B--2---:R0:W-:Y:S01]  /*10390*/  STS.U8 [R30+UR9+0x2180], R86 ;  /* 0x002180561e007988 */ /* 0x0041e20008000009 */
[----:B------:R-:W-:-:S04]  /*103a0*/  IMAD.HI.U32 R31, R40, R85, RZ ;  /* 0x00000055281f7227 */ /* 0x000fc800078e00ff */
[----:B------:R-:W-:Y:S01]  /*103b0*/  IMAD.MOV R31, RZ, RZ, -R31 ;  /* 0x000000ffff1f7224 */ /* 0x000fe200078e0a1f */
[----:B0-----:R-:W-:-:S03]  /*103c0*/  IABS R86, R4 ;  /* 0x0000000400567213 */ /* 0x001fc60000000000 */
[----:B------:R-:W-:Y:S02]  /*103d0*/  IMAD R85, R39, R31, R85 ;  /* 0x0000001f27557224 */ /* 0x000fe400078e0255 */
[----:B------:R-:W-:-:S04]  /*103e0*/  IMAD.HI.U32 R31, R40, R86, RZ ;  /* 0x00000056281f7227 */ /* 0x000fc800078e00ff */
[----:B------:R-:W-:Y:S01]  /*103f0*/  IMAD.MOV R31, RZ, RZ, -R31 ;  /* 0x000000ffff1f7224 */ /* 0x000fe200078e0a1f */
[----:B------:R0:W-:Y:S03]  /*10400*/  STS.U8 [R30+UR9+0x3580], R145 ;  /* 0x003580911e007988 */ /* 0x0001e60008000009 */
[----:B------:R-:W-:Y:S01]  /*10410*/  IMAD R86, R39, R31, R86 ;  /* 0x0000001f27567224 */ /* 0x000fe200078e0256 */
[----:B------:R-:W-:Y:S01]  /*10420*/  LOP3.LUT R31, R149, 0x40, RZ, 0x3c, !PT ;  /* 0x00000040951f7812 */ /* 0x000fe200078e3cff */
[----:B------:R1:W-:Y:S04]  /*10430*/  STS.U8 [R30+UR9+0x3980], R147 ;  /* 0x003980931e007988 */ /* 0x0003e80008000009 */
[----:B------:R2:W-:Y:S04]  /*10440*/  STS.U8 [R30+UR9+0x3d80], R148 ;  /* 0x003d80941e007988 */ /* 0x0005e80008000009 */
[----:B0-----:R-:W3:Y:S04]  /*10450*/  LDL.LU R145, [R1+0x23c] ;  /* 0x00023c0001917983 */ /* 0x001ee80000300800 */
[----:B-1----:R-:W3:Y:S04]  /*10460*/  LDL.LU R147, [R1+0x238] ;  /* 0x0002380001937983 */ /* 0x002ee80000300800 */
[----:B------:R-:W-:Y:S04]  /*10470*/  STS.U8 [R30+UR9+0x2d80], R34 ;  /* 0x002d80221e007988 */ /* 0x000fe80008000009 */
[----:B------:R-:W-:Y:S04]  /*10480*/  STS.U8 [R30+UR9+0x3180], R134 ;  /* 0x003180861e007988 */ /* 0x000fe80008000009 */
[----:B--2---:R-:W2:Y:S04]  /*10490*/  LDL.LU R148, [R1+0x234] ;  /* 0x0002340001947983 */ /* 0x004ea80000300800 */
[----:B------:R0:W-:Y:S04]  /*104a0*/  STS.U8 [R31+UR9+0x200], R151 ;  /* 0x000200971f007988 */ /* 0x0001e80008000009 */
[----:B------:R-:W2:Y:S04]  /*104b0*/  LDL.LU R149, [R1+0x230] ;  /* 0x0002300001957983 */ /* 0x000ea80000300800 */
[----:B------:R1:W-:Y:S04]  /*104c0*/  STS.U8 [R31+UR9+0xe00], R152 ;  /* 0x000e00981f007988 */ /* 0x0003e80008000009 */
[----:B0-----:R-:W2:Y:S04]  /*104d0*/  LDL.LU R151, [R1+0x22c] ;  /* 0x00022c0001977983 */ /* 0x001ea80000300800 */
[----:B------:R0:W-:Y:S04]  /*104e0*/  STS.U8 [R31+UR9+0x2600], R153 ;  /* 0x002600991f007988 */ /* 0x0001e80008000009 */
[----:B-1----:R-:W2:Y:S04]  /*104f0*/  LDL.LU R152, [R1+0x228] ;  /* 0x0002280001987983 */ /* 0x002ea80000300800 */
        /* <DEDUP_REMOVED lines=10> */
[----:B-1----:R-:W2:Y:S04]  /*105a0*/  LDL.LU R161, [R1+0x20c] ;  /* 0x00020c0001a17983 */ /* 0x002ea80000300800 */
[----:B----4-:R0:W-:Y:S04]  /*105b0*/  STS.U8 [R31+UR9+0x3e00], R162 ;  /* 0x003e00a21f007988 */ /* 0x0101e80008000009 */
[----:B0-----:R-:W4:Y:S04]  /*105c0*/  LDL.LU R162, [R1+0x1e0] ;  /* 0x0001e00001a27983 */ /* 0x001f280000300800 */
[----:B------:R-:W-:Y:S04]  /*105d0*/  STS.U8 [R31+UR9+0x600], R136 ;  /* 0x000600881f007988 */ /* 0x000fe80008000009 */
[----:B------:R-:W-:Y:S04]  /*105e0*/  STS.U8 [R31+UR9+0xa00], R137 ;  /* 0x000a00891f007988 */ /* 0x000fe80008000009 */
[----:B------:R-:W-:Y:S04]  /*105f0*/  STS.U8 [R31+UR9+0x1200], R140 ;  /* 0x0012008c1f007988 */ /* 0x000fe80008000009 */
[----:B------:R-:W-:Y:S04]  /*10600*/  STS.U8 [R31+UR9+0x1600], R141 ;  /* 0x0016008d1f007988 */ /* 0x000fe80008000009 */
[----:B------:R-:W-:Y:S04]  /*10610*/  STS.U8 [R31+UR9+0x1a00], R142 ;  /* 0x001a008e1f007988 */ /* 0x000fe80008000009 */
[----:B------:R-:W-:Y:S04]  /*10620*/  STS.U8 [R31+UR9+0x1e00], R143 ;  /* 0x001e008f1f007988 */ /* 0x000fe80008000009 */
[----:B------:R0:W-:Y:S04]  /*10630*/  STS.U8 [R31+UR9+0x2200], R144 ;  /* 0x002200901f007988 */ /* 0x0001e80008000009 */
[----:B------:R-:W4:Y:S04]  /*10640*/  LDL.LU R33, [R1+0x1dc] ;  /* 0x0001dc0001217983 */ /* 0x000f280000300800 */
[----:B------:R-:W4:Y:S01]  /*10650*/  LDL.LU R34, [R1+0x1d8] ;  /* 0x0001d80001227983 */ /* 0x000f220000300800 */
[----:B0-----:R-:W0:Y:S03]  /*10660*/  S2R R31, SR_TID.X ;  /* 0x00000000001f7919 */ /* 0x001e260000002100 */
[----:B------:R-:W4:Y:S04]  /*10670*/  LDL.LU R134, [R1+0x1d4] ;  /* 0x0001d40001867983 */ /* 0x000f280000300800 */
[----:B------:R-:W4:Y:S04]  /*10680*/  LDL.LU R136, [R1+0x1d0] ;  /* 0x0001d00001887983 */ /* 0x000f280000300800 */
[----:B------:R-:W4:Y:S04]  /*10690*/  LDL.LU R137, [R1+0x1cc] ;  /* 0x0001cc0001897983 */ /* 0x000f280000300800 */
[----:B------:R-:W4:Y:S04]  /*106a0*/  LDL.LU R140, [R1+0x1a0] ;  /* 0x0001a000018c7983 */ /* 0x000f280000300800 */
[----:B------:R-:W4:Y:S04]  /*106b0*/  LDL.LU R141, [R1+0x19c] ;  /* 0x00019c00018d7983 */ /* 0x000f280000300800 */
[----:B------:R-:W4:Y:S04]  /*106c0*/  LDL.LU R142, [R1+0x198] ;  /* 0x00019800018e7983 */ /* 0x000f280000300800 */
[----:B------:R-:W4:Y:S01]  /*106d0*/  LDL.LU R143, [R1+0x194] ;  /* 0x00019400018f7983 */ /* 0x000f220000300800 */
[----:B0-----:R-:W-:-:S03]  /*106e0*/  LOP3.LUT R31, R31, 0x7f, RZ, 0xc0, !PT ;  /* 0x0000007f1f1f7812 */ /* 0x001fc600078ec0ff */
[----:B------:R-:W4:Y:S01]  /*106f0*/  LDL.LU R144, [R1+0x190] ;  /* 0x0001900001907983 */ /* 0x000f220000300800 */
[----:B------:R-:W-:-:S05]  /*10700*/  LOP3.LUT R32, R31, 0x50, RZ, 0x3c, !PT ;  /* 0x000000501f207812 */ /* 0x000fca00078e3cff */
[----:B---3--:R0:W-:Y:S04]  /*10710*/  STS.U8 [R32+UR9+0x280], R145 ;  /* 0x0002809120007988 */ /* 0x0081e80008000009 */
[----:B------:R1:W-:Y:S04]  /*10720*/  STS.U8 [R32+UR9+0x680], R147 ;  /* 0x0006809320007988 */ /* 0x0003e80008000009 */
[----:B0-----:R-:W3:Y:S04]  /*10730*/  LDL.LU R145, [R1+0x18c] ;  /* 0x00018c0001917983 */ /* 0x001ee80000300800 */
[----:B--2---:R0:W-:Y:S04]  /*10740*/  STS.U8 [R32+UR9+0xa80], R148 ;  /* 0x000a809420007988 */ /* 0x0041e80008000009 */
        /* <DEDUP_REMOVED lines=22> */
[----:B------:R0:W-:Y:S04]  /*108b0*/  STS.U8 [R32+UR9+0x3680], R33 ;  /* 0x0036802120007988 */ /* 0x0001e80008000009 */
[----:B------:R-:W-:Y:S01]  /*108c0*/  STS.U8 [R32+UR9+0x3a80], R34 ;  /* 0x003a802220007988 */ /* 0x000fe20008000009 */
[----:B0-----:R-:W-:-:S03]  /*108d0*/  LOP3.LUT R33, R31, 0x60, RZ, 0x3c, !PT ;  /* 0x000000601f217812 */ /* 0x001fc600078e3cff */
[----:B------:R0:W-:Y:S04]  /*108e0*/  STS.U8 [R32+UR9+0x3e80], R134 ;  /* 0x003e808620007988 */ /* 0x0001e80008000009 */
[----:B------:R1:W-:Y:S04]  /*108f0*/  STS.U8 [R33+UR9+0x300], R136 ;  /* 0x0003008821007988 */ /* 0x0003e80008000009 */
[----:B------:R1:W-:Y:S04]  /*10900*/  STS.U8 [R33+UR9+0x700], R137 ;  /* 0x0007008921007988 */ /* 0x0003e80008000009 */
[----:B0-----:R-:W4:Y:S04]  /*10910*/  LDL.LU R134, [R1+0x78] ;  /* 0x0000780001867983 */ /* 0x001f280000300800 */
[----:B-1----:R-:W4:Y:S04]  /*10920*/  LDL.LU R136, [R1+0x74] ;  /* 0x0000740001887983 */ /* 0x002f280000300800 */
[----:B------:R0:W-:Y:S04]  /*10930*/  STS.U8 [R33+UR9+0xb00], R140 ;  /* 0x000b008c21007988 */ /* 0x0001e80008000009 */
[----:B------:R-:W4:Y:S04]  /*10940*/  LDL.LU R137, [R1+0x70] ;  /* 0x0000700001897983 */ /* 0x000f280000300800 */
[----:B------:R1:W-:Y:S04]  /*10950*/  STS.U8 [R33+UR9+0xf00], R141 ;  /* 0x000f008d21007988 */ /* 0x0003e80008000009 */
[----:B0-----:R-:W4:Y:S04]  /*10960*/  LDL.LU R140, [R1+0x6c] ;  /* 0x00006c00018c7983 */ /* 0x001f280000300800 */
[----:B------:R0:W-:Y:S04]  /*10970*/  STS.U8 [R33+UR9+0x1300], R142 ;  /* 0x0013008e21007988 */ /* 0x0001e80008000009 */
[----:B-1----:R-:W4:Y:S04]  /*10980*/  LDL.LU R141, [R1+0x68] ;  /* 0x00006800018d7983 */ /* 0x002f280000300800 */
[----:B------:R1:W-:Y:S04]  /*10990*/  STS.U8 [R33+UR9+0x1700], R143 ;  /* 0x0017008f21007988 */ /* 0x0003e80008000009 */
[----:B0-----:R-:W4:Y:S04]  /*109a0*/  LDL.LU R142, [R1+0x64] ;  /* 0x00006400018e7983 */ /* 0x001f280000300800 */
[----:B------:R0:W-:Y:S04]  /*109b0*/  STS.U8 [R33+UR9+0x1b00], R144 ;  /* 0x001b009021007988 */ /* 0x0001e80008000009 */
[----:B-1----:R-:W4:Y:S04]  /*109c0*/  LDL.LU R143, [R1+0x60] ;  /* 0x00006000018f7983 */ /* 0x002f280000300800 */
[----:B---3--:R1:W-:Y:S04]  /*109d0*/  STS.U8 [R33+UR9+0x1f00], R145 ;  /* 0x001f009121007988 */ /* 0x0083e80008000009 */
[----:B0-----:R-:W3:Y:S01]  /*109e0*/  LDL.LU R144, [R1+0x5c] ;  /* 0x00005c0001907983 */ /* 0x001ee20000300800 */
[----:B------:R-:W-:-:S03]  /*109f0*/  LOP3.LUT R34, R31, 0x70, RZ, 0x3c, !PT ;  /* 0x000000701f227812 */ /* 0x000fc600078e3cff */
        /* <DEDUP_REMOVED lines=22> */
[----:B0-----:R-:W2:Y:S04]  /*10b60*/  LDL.LU R161, [R1+0x24] ;  /* 0x0000240001a17983 */ /* 0x001ea80000300800 */
[----:B----4-:R0:W-:Y:S04]  /*10b70*/  STS.U8 [R34+UR9+0xf80], R162 ;  /* 0x000f80a222007988 */ /* 0x0101e80008000009 */
[----:B0-----:R-:W4:Y:S04]  /*10b80*/  LDL.LU R162, [R1+0x1c] ;  /* 0x00001c0001a27983 */ /* 0x001f280000300800 */
[----:B------:R-:W4:Y:S04]  /*10b90*/  LDL.LU R28, [R1+0x8] ;  /* 0x00000800011c7983 */ /* 0x000f280000300800 */
[----:B------:R-:W4:Y:S04]  /*10ba0*/  LDL.LU R30, [R1+0xc] ;  /* 0x00000c00011e7983 */ /* 0x000f280000300800 */
[----:B------:R-:W4:Y:S04]  /*10bb0*/  LDL.LU R29, [R1+0x4] ;  /* 0x00000400011d7983 */ /* 0x000f280000300800 */
[----:B------:R-:W-:Y:S04]  /*10bc0*/  STS.U8 [R34+UR9+0x2b80], R92 ;  /* 0x002b805c22007988 */ /* 0x000fe80008000009 */
[----:B------:R-:W-:Y:S04]  /*10bd0*/  STS.U8 [R34+UR9+0x2f80], R91 ;  /* 0x002f805b22007988 */ /* 0x000fe80008000009 */
[----:B------:R-:W-:Y:S04]  /*10be0*/  STS.U8 [R34+UR9+0x3380], R90 ;  /* 0x0033805a22007988 */ /* 0x000fe80008000009 */
[----:B------:R-:W-:Y:S04]  /*10bf0*/  STS.U8 [R34+UR9+0x3780], R89 ;  /* 0x0037805922007988 */ /* 0x000fe80008000009 */
[----:B------:R0:W-:Y:S04]  /*10c00*/  STS.U8 [R34+UR9+0x1380], R134 ;  /* 0x0013808622007988 */ /* 0x0001e80008000009 */
[----:B------:R1:W-:Y:S04]  /*10c10*/  STS.U8 [R34+UR9+0x1780], R136 ;  /* 0x0017808822007988 */ /* 0x0003e80008000009 */
[----:B0-----:R-:W4:Y:S04]  /*10c20*/  LDL.LU R134, [R1+0xae4] ;  /* 0x000ae40001867983 */ /* 0x001f280000300800 */
[----:B-1----:R-:W4:Y:S04]  /*10c30*/  LDL.LU R136, [R1+0xae0] ;  /* 0x000ae00001887983 */ /* 0x002f280000300800 */
[----:B------:R0:W-:Y:S04]  /*10c40*/  STS.U8 [R34+UR9+0x1b80], R137 ;  /* 0x001b808922007988 */ /* 0x0001e80008000009 */
[----:B------:R1:W-:Y:S04]  /*10c50*/  STS.U8 [R34+UR9+0x1f80], R140 ;  /* 0x001f808c22007988 */ /* 0x0003e80008000009 */
[----:B0-----:R-:W4:Y:S04]  /*10c60*/  LDL.LU R137, [R1+0xadc] ;  /* 0x000adc0001897983 */ /* 0x001f280000300800 */
[----:B-1----:R-:W4:Y:S04]  /*10c70*/  LDL.LU R140, [R1+0xad8] ;  /* 0x000ad800018c7983 */ /* 0x002f280000300800 */
[----:B------:R0:W-:Y:S04]  /*10c80*/  STS.U8 [R34+UR9+0x2380], R141 ;  /* 0x0023808d22007988 */ /* 0x0001e80008000009 */
[----:B------:R1:W-:Y:S04]  /*10c90*/  STS.U8 [R34+UR9+0x2780], R142 ;  /* 0x0027808e22007988 */ /* 0x0003e80008000009 */
[----:B------:R-:W-:Y:S04]  /*10ca0*/  STS.U8 [R34+UR9+0x3b80], R88 ;  /* 0x003b805822007988 */ /* 0x000fe80008000009 */
[----:B0-----:R-:W4:Y:S04]  /*10cb0*/  LDL.LU R141, [R1+0xad4] ;  /* 0x000ad400018d7983 */ /* 0x001f280000300800 */
[----:B-1----:R-:W4:Y:S04]  /*10cc0*/  LDL.LU R142, [R1+0xad0] ;  /* 0x000ad000018e7983 */ /* 0x002f280000300800 */
[----:B------:R0:W-:Y:S04]  /*10cd0*/  STS.U8 [R34+UR9+0x3f80], R87 ;  /* 0x003f805722007988 */ /* 0x0001e80008000009 */
[----:B------:R1:W-:Y:S04]  /*10ce0*/  STS.U8 [R31+UR9+0x4000], R143 ;  /* 0x0040008f1f007988 */ /* 0x0003e80008000009 */
[----:B---3--:R3:W-:Y:S04]  /*10cf0*/  STS.U8 [R31+UR9+0x4400], R144 ;  /* 0x004400901f007988 */ /* 0x0087e80008000009 */
[----:B0-----:R-:W4:Y:S04]  /*10d00*/  LDL.LU R87, [R1] ;  /* 0x0000000001577983 */ /* 0x001f280000300800 */
[----:B-1----:R-:W4:Y:S04]  /*10d10*/  LDL.LU R143, [R1+0xacc] ;  /* 0x000acc00018f7983 */ /* 0x002f280000300800 */
[----:B---3--:R-:W3:Y:S04]  /*10d20*/  LDL.LU R144, [R1+0xac8] ;  /* 0x000ac80001907983 */ /* 0x008ee80000300800 */
[----:B--2---:R0:W-:Y:S04]  /*10d30*/  STS.U8 [R31+UR9+0x4800], R145 ;  /* 0x004800911f007988 */ /* 0x0041e80008000009 */
[----:B------:R1:W-:Y:S04]  /*10d40*/  STS.U8 [R31+UR9+0x4c00], R147 ;  /* 0x004c00931f007988 */ /* 0x0003e80008000009 */
[----:B------:R2:W-:Y:S04]  /*10d50*/  STS.U8 [R31+UR9+0x5000], R148 ;  /* 0x005000941f007988 */ /* 0x0005e80008000009 */
[----:B0-----:R-:W3:Y:S04]  /*10d60*/  LDL.LU R145, [R1+0xac4] ;  /* 0x000ac40001917983 */ /* 0x001ee80000300800 */
[----:B-1----:R-:W3:Y:S04]  /*10d70*/  LDL.LU R147, [R1+0xac0] ;  /* 0x000ac00001937983 */ /* 0x002ee80000300800 */
[----:B--2---:R-:W2:Y:S04]  /*10d80*/  LDL.LU R148, [R1+0xabc] ;  /* 0x000abc0001947983 */ /* 0x004ea80000300800 */
[----:B------:R0:W-:Y:S04]  /*10d90*/  STS.U8 [R31+UR9+0x5400], R149 ;  /* 0x005400951f007988 */ /* 0x0001e80008000009 */
[----:B------:R1:W-:Y:S04]  /*10da0*/  STS.U8 [R31+UR9+0x5800], R151 ;  /* 0x005800971f007988 */ /* 0x0003e80008000009 */
[----:B------:R1:W-:Y:S04]  /*10db0*/  STS.U8 [R31+UR9+0x5c00], R152 ;  /* 0x005c00981f007988 */ /* 0x0003e80008000009 */
[----:B0-----:R-:W2:Y:S04]  /*10dc0*/  LDL.LU R149, [R1+0xab8] ;  /* 0x000ab80001957983 */ /* 0x001ea80000300800 */
[----:B-1----:R-:W2:Y:S04]  /*10dd0*/  LDL.LU R151, [R1+0xab4] ;  /* 0x000ab40001977983 */ /* 0x002ea80000300800 */
[----:B------:R-:W2:Y:S04]  /*10de0*/  LDL.LU R152, [R1+0xab0] ;  /* 0x000ab00001987983 */ /* 0x000ea80000300800 */
        /* <DEDUP_REMOVED lines=12> */
[----:B----4-:R0:W-:Y:S04]  /*10eb0*/  STS.U8 [R31+UR9+0x7800], R162 ;  /* 0x007800a21f007988 */ /* 0x0101e80008000009 */
[----:B0-----:R-:W4:Y:S04]  /*10ec0*/  LDL.LU R162, [R1+0xa94] ;  /* 0x000a940001a27983 */ /* 0x001f280000300800 */
[----:B------:R0:W-:Y:S02]  /*10ed0*/  STS.U8 [R31+UR9+0x7c00], R28 ;  /* 0x007c001c1f007988 */ /* 0x0001e40008000009 */
[----:B0-----:R-:W0:Y:S01]  /*10ee0*/  S2R R28, SR_TID.X ;  /* 0x00000000001c7919 */ /* 0x001e220000002100 */
[----:B------:R-:W-:-:S02]  /*10ef0*/  ISETP.GT.U32.AND P2, PT, R39, R43, PT ;  /* 0x0000002b2700720c */ /* 0x000fc40003f44070 */
[----:B------:R-:W-:Y:S02]  /*10f00*/  ISETP.GT.U32.AND P5, PT, R39, R42, PT ;  /* 0x0000002a2700720c */ /* 0x000fe40003fa4070 */
[----:B------:R-:W-:Y:S02]  /*10f10*/  ISETP.GE.AND P6, PT, R96, RZ, PT ;  /* 0x000000ff6000720c */ /* 0x000fe40003fc6270 */
[----:B------:R-:W4:Y:S07]  /*10f20*/  LDL.LU R96, [R1+0xa90] ;  /* 0x000a900001607983 */ /* 0x000f2e0000300800 */
[----:B------:R-:W-:-:S02]  /*10f30*/  @!P2 IMAD.IADD R43, R43, 0x1, -R39 ;  /* 0x000000012b2ba824 */ /* 0x000fc400078e0a27 */
[----:B------:R-:W-:Y:S01]  /*10f40*/  @!P5 IMAD.IADD R42, R42, 0x1, -R39 ;  /* 0x000000012a2ad824 */ /* 0x000fe200078e0a27 */
[----:B0-----:R-:W-:-:S04]  /*10f50*/  LOP3.LUT R28, R28, 0x7f, RZ, 0xc0, !PT ;  /* 0x0000007f1c1c7812 */ /* 0x001fc800078ec0ff */
[C---:B------:R-:W-:Y:S02]  /*10f60*/  LOP3.LUT R31, R28.reuse, 0x40, RZ, 0x3c, !PT ;  /* 0x000000401c1f7812 */ /* 0x040fe400078e3cff */
[----:B------:R-:W-:-:S05]  /*10f70*/  LOP3.LUT R28, R28, 0x10, RZ, 0x3c, !PT ;  /* 0x000000101c1c7812 */ /* 0x000fca00078e3cff */
[----:B------:R0:W-:Y:S04]  /*10f80*/  STS.U8 [R28+UR9+0x4480], R29 ;  /* 0x0044801d1c007988 */ /* 0x0001e80008000009 */
[----:B------:R1:W-:Y:S01]  /*10f90*/  STS.U8 [R28+UR9+0x4080], R30 ;  /* 0x0040801e1c007988 */ /* 0x0003e20008000009 */
[----:B0-----:R-:W0:Y:S01]  /*10fa0*/  S2R R29, SR_TID.X ;  /* 0x00000000001d7919 */ /* 0x001e220000002100 */
[----:B-1----:R-:W1:Y:S01]  /*10fb0*/  S2R R30, SR_TID.X ;  /* 0x00000000001e7919 */ /* 0x002e620000002100 */
[C---:B------:R-:W-:Y:S02]  /*10fc0*/  ISETP.GT.U32.AND P2, PT, R39.reuse, R43, PT ;  /* 0x0000002b2700720c */ /* 0x040fe40003f44070 */
[C---:B------:R-:W-:Y:S02]  /*10fd0*/  ISETP.GT.U32.AND P5, PT, R39.reuse, R42, PT ;  /* 0x0000002a2700720c */ /* 0x040fe40003fa4070 */
[----:B------:R-:W-:-:S09]  /*10fe0*/  ISETP.GT.U32.AND P4, PT, R39, R41, PT ;  /* 0x000000292700720c */ /* 0x000fd20003f84070 */
[--C-:B------:R-:W-:Y:S01]  /*10ff0*/  @!P2 IMAD.IADD R43, R43, 0x1, -R39.reuse ;  /* 0x000000012b2ba824 */ /* 0x100fe200078e0a27 */
[----:B------:R-:W-:Y:S01]  /*11000*/  ISETP.GE.AND P2, PT, R37, RZ, PT ;  /* 0x000000ff2500720c */ /* 0x000fe20003f46270 */
[--C-:B------:R-:W-:Y:S01]  /*11010*/  @!P5 IMAD.IADD R42, R42, 0x1, -R39.reuse ;  /* 0x000000012a2ad824 */ /* 0x100fe200078e0a27 */
[----:B------:R-:W-:Y:S01]  /*11020*/  ISETP.GT.U32.AND P5, PT, R39, R44, PT ;  /* 0x0000002c2700720c */ /* 0x000fe20003fa4070 */
[----:B------:R-:W-:Y:S01]  /*11030*/  @!P4 IMAD.IADD R41, R41, 0x1, -R39 ;  /* 0x000000012929c824 */ /* 0x000fe200078e0a27 */
[----:B------:R-:W5:Y:S01]  /*11040*/  LDL.LU R37, [R1+0xa8c] ;  /* 0x000a8c0001257983 */ /* 0x000f620000300800 */
[----:B------:R-:W-:Y:S01]  /*11050*/  @!P6 IMAD.MOV R43, RZ, RZ, -R43 ;  /* 0x000000ffff2be224 */ /* 0x000fe200078e0a2b */
[C---:B------:R-:W-:Y:S02]  /*11060*/  ISETP.GT.U32.AND P6, PT, R39.reuse, R45, PT ;  /* 0x0000002d2700720c */ /* 0x040fe40003fc4070 */
[----:B------:R-:W-:Y:S02]  /*11070*/  ISETP.GT.U32.AND P4, PT, R39, R41, PT ;  /* 0x000000292700720c */ /* 0x000fe40003f84070 */
[----:B------:R-:W-:-:S02]  /*11080*/  SEL R43, R5, R43, !P3 ;  /* 0x0000002b052b7207 */ /* 0x000fc40005800000 */
[----:B0-----:R-:W-:Y:S01]  /*11090*/  LOP3.LUT R29, R29, 0x7f, RZ, 0xc0, !PT ;  /* 0x0000007f1d1d7812 */ /* 0x001fe200078ec0ff */
[----:B------:R-:W-:Y:S01]  /*110a0*/  @!P2 IMAD.MOV R42, RZ, RZ, -R42 ;  /* 0x000000ffff2aa224 */ /* 0x000fe200078e0a2a */
[----:B------:R-:W-:Y:S01]  /*110b0*/  ISETP.GE.AND P2, PT, R165, RZ, PT ;  /* 0x000000ffa500720c */ /* 0x000fe20003f46270 */
[--C-:B------:R-:W-:Y:S01]  /*110c0*/  @!P5 IMAD.IADD R44, R44, 0x1, -R39.reuse ;  /* 0x000000012c2cd824 */ /* 0x100fe200078e0a27 */
[----:B-1----:R-:W-:Y:S01]  /*110d0*/  LOP3.LUT R30, R30, 0x7f, RZ, 0xc0, !PT ;  /* 0x0000007f1e1e7812 */ /* 0x002fe200078ec0ff */
[----:B------:R-:W-:Y:S01]  /*110e0*/  IMAD R43, R43, UR11, RZ ;  /* 0x0000000b2b2b7c24 */ /* 0x000fe2000f8e02ff */
[----:B------:R-:W-:Y:S01]  /*110f0*/  LOP3.LUT R29, R29, 0x20, RZ, 0x3c, !PT ;  /* 0x000000201d1d7812 */ /* 0x000fe200078e3cff */
[----:B------:R0:W-:Y:S01]  /*11100*/  STS.U8 [R28+UR9+0x4880], R87 ;  /* 0x004880571c007988 */ /* 0x0001e20008000009 */
[----:B------:R-:W-:Y:S02]  /*11110*/  LOP3.LUT R30, R30, 0x30, RZ, 0x3c, !PT ;  /* 0x000000301e1e7812 */ /* 0x000fe400078e3cff */
[----:B------:R-:W-:Y:S01]  /*11120*/  SEL R42, R5, R42, !P3 ;  /* 0x0000002a052a7207 */ /* 0x000fe20005800000 */
[--C-:B------:R-:W-:Y:S01]  /*11130*/  @!P4 IMAD.IADD R41, R41, 0x1, -R39.reuse ;  /* 0x000000012929c824 */ /* 0x100fe200078e0a27 */
[----:B------:R-:W-:Y:S01]  /*11140*/  ISETP.GT.U32.AND P5, PT, R39, R44, PT ;  /* 0x0000002c2700720c */ /* 0x000fe20003fa4070 */
[----:B------:R-:W-:Y:S01]  /*11150*/  @!P6 IMAD.IADD R45, R45, 0x1, -R39 ;  /* 0x000000012d2de824 */ /* 0x000fe200078e0a27 */
[----:B------:R-:W5:Y:S04]  /*11160*/  LDL.LU R165, [R1+0xa88] ;  /* 0x000a880001a57983 */ /* 0x000f680000300800 */
[----:B---3--:R-:W-:Y:S01]  /*11170*/  STS.U8 [R28+UR9+0x7c80], R145 ;  /* 0x007c80911c007988 */ /* 0x008fe20008000009 */
[----:B0-----:R-:W-:-:S03]  /*11180*/  IMAD R87, R42, UR11, RZ ;  /* 0x0000000b2a577c24 */ /* 0x001fc6000f8e02ff */
[----:B------:R-:W-:Y:S04]  /*11190*/  STS.U8 [R28+UR9+0x7880], R147 ;  /* 0x007880931c007988 */ /* 0x000fe80008000009 */
[----:B--2---:R-:W-:Y:S01]  /*111a0*/  STS.U8 [R28+UR9+0x7480], R148 ;  /* 0x007480941c007988 */ /* 0x004fe20008000009 */
[----:B------:R-:W-:Y:S01]  /*111b0*/  @!P2 IMAD.MOV R41, RZ, RZ, -R41 ;  /* 0x000000ffff29a224 */ /* 0x000fe200078e0a29 */
[----:B------:R-:W-:Y:S01]  /*111c0*/  ISETP.GT.U32.AND P6, PT, R39, R46, PT ;  /* 0x0000002e2700720c */ /* 0x000fe20003fc4070 */
[----:B------:R-:W-:Y:S01]  /*111d0*/  @!P5 IMAD.IADD R44, R44, 0x1, -R39 ;  /* 0x000000012c2cd824 */ /* 0x000fe200078e0a27 */
[----:B------:R-:W-:Y:S04]  /*111e0*/  STS.U8 [R28+UR9+0x7080], R149 ;  /* 0x007080951c007988 */ /* 0x000fe80008000009 */
[----:B------:R-:W-:Y:S04]  /*111f0*/  STS.U8 [R28+UR9+0x6c80], R151 ;  /* 0x006c80971c007988 */ /* 0x000fe80008000009 */
[----:B------:R-:W-:Y:S01]  /*11200*/  STS.U8 [R28+UR9+0x6880], R152 ;  /* 0x006880981c007988 */ /* 0x000fe20008000009 */
[----:B------:R-:W-:-:S02]  /*11210*/  SEL R41, R5, R41, !P3 ;  /* 0x0000002905297207 */ /* 0x000fc40005800000 */
[----:B------:R-:W-:Y:S01]  /*11220*/  ISETP.GE.AND P5, PT, R119, RZ, PT ;  /* 0x000000ff7700720c */ /* 0x000fe20003fa6270 */
[----:B------:R-:W-:Y:S04]  /*11230*/  STS.U8 [R28+UR9+0x6480], R153 ;  /* 0x006480991c007988 */ /* 0x000fe80008000009 */
[----:B------:R-:W-:Y:S04]  /*11240*/  STS.U8 [R28+UR9+0x6080], R154 ;  /* 0x0060809a1c007988 */ /* 0x000fe80008000009 */
[----:B------:R-:W-:Y:S04]  /*11250*/  STS.U8 [R28+UR9+0x5c80], R155 ;  /* 0x005c809b1c007988 */ /* 0x000fe80008000009 */
[----:B------:R-:W-:Y:S04]  /*11260*/  STS.U8 [R28+UR9+0x5880], R159 ;  /* 0x0058809f1c007988 */ /* 0x000fe80008000009 */
[----:B------:R-:W-:Y:S04]  /*11270*/  STS.U8 [R28+UR9+0x5480], R160 ;  /* 0x005480a01c007988 */ /* 0x000fe80008000009 */
[----:B------:R-:W-:Y:S01]  /*11280*/  STS.U8 [R28+UR9+0x5080], R161 ;  /* 0x005080a11c007988 */ /* 0x000fe20008000009 */
[----:B------:R-:W-:-:S02]  /*11290*/  IMAD R41, R41, UR11, RZ ;  /* 0x0000000b29297c24 */ /* 0x000fc4000f8e02ff */
[----:B------:R-:W-:-:S05]  /*112a0*/  @!P6 IMAD.IADD R46, R46, 0x1, -R39 ;  /* 0x000000012e2ee824 */ /* 0x000fca00078e0a27 */
[----:B------:R-:W-:-:S13]  /*112b0*/  ISETP.GT.U32.AND P6, PT, R39, R46, PT ;  /* 0x0000002e2700720c */ /* 0x000fda0003fc4070 */
[----:B------:R-:W-:Y:S01]  /*112c0*/  @!P6 IMAD.IADD R46, R46, 0x1, -R39 ;  /* 0x000000012e2ee824 */ /* 0x000fe200078e0a27 */
[----:B----4-:R0:W-:Y:S04]  /*112d0*/  STS.U8 [R28+UR9+0x4c80], R162 ;  /* 0x004c80a21c007988 */ /* 0x0101e80008000009 */
[----:B------:R-:W-:Y:S04]  /*112e0*/  STS.U8 [R29+UR9+0x4100], R144 ;  /* 0x004100901d007988 */ /* 0x000fe80008000009 */
[----:B------:R-:W-:Y:S01]  /*112f0*/  STS.U8 [R29+UR9+0x4500], R143 ;  /* 0x0045008f1d007988 */ /* 0x000fe20008000009 */
[----:B------:R-:W-:Y:S01]  /*11300*/  PRMT R92, RZ, 0x7610, R92 ;  /* 0x00007610ff5c7816 */ /* 0x000fe2000000005c */
[----:B0-----:R-:W0:Y:S02]  /*11310*/  LDC R162, c[0x0][0x3a0] ;  /* 0x0000e800ffa27b82 */ /* 0x001e240000000800 */
[----:B------:R-:W-:Y:S04]  /*11320*/  STS.U8 [R29+UR9+0x4900], R142 ;  /* 0x0049008e1d007988 */ /* 0x000fe80008000009 */
        /* <DEDUP_REMOVED lines=11> */
[----:B------:R1:W-:Y:S04]  /*113e0*/  STS.U8 [R29+UR9+0x7900], R122 ;  /* 0x0079007a1d007988 */ /* 0x0003e80008000009 */
[----:B------:R-:W-:Y:S04]  /*113f0*/  STS.U8 [R29+UR9+0x7d00], R121 ;  /* 0x007d00791d007988 */ /* 0x000fe80008000009 */
[----:B------:R2:W-:Y:S01]  /*11400*/  STS.U8 [R30+UR9+0x4180], R120 ;  /* 0x004180781e007988 */ /* 0x0005e20008000009 */
[----:B-1----:R-:W-:-:S02]  /*11410*/  IADD3 R122, P2, PT, R87, R38, RZ ;  /* 0x00000026577a7210 */ /* 0x002fc40007f5e0ff */
[----:B--2---:R-:W-:-:S04]  /*11420*/  IADD3 R120, P4, PT, R43, R38, RZ ;  /* 0x000000262b787210 */ /* 0x004fc80007f9e0ff */
[----:B------:R-:W-:Y:S02]  /*11430*/  LEA.HI.X.SX32 R121, R43, R35, 0x1, P4 ;  /* 0x000000232b797211 */ /* 0x000fe400020f0eff */
[----:B------:R-:W-:Y:S02]  /*11440*/  ISETP.GT.U32.AND P4, PT, R39, R45, PT ;  /* 0x0000002d2700720c */ /* 0x000fe40003f84070 */
[-C--:B------:R-:W-:Y:S02]  /*11450*/  LEA.HI.X.SX32 R124, R87, R35.reuse, 0x1, P2 ;  /* 0x00000023577c7211 */ /* 0x080fe400010f0eff */
[----:B------:R-:W-:Y:S01]  /*11460*/  ISETP.GE.AND P2, PT, R123, RZ, PT ;  /* 0x000000ff7b00720c */ /* 0x000fe20003f46270 */
[----:B------:R1:W-:Y:S01]  /*11470*/  STL [R1+0x150], R120 ;  /* 0x0001507801007387 */ /* 0x0003e20000100800 */
[----:B------:R-:W-:Y:S02]  /*11480*/  @P0 IMAD.MOV.U32 R42, RZ, RZ, R120 ;  /* 0x000000ffff2a0224 */ /* 0x000fe400078e0078 */
[----:B------:R-:W-:Y:S01]  /*11490*/  @P0 IMAD.MOV.U32 R43, RZ, RZ, R121 ;  /* 0x000000ffff2b0224 */ /* 0x000fe200078e0079 */
[----:B------:R2:W-:Y:S04]  /*114a0*/  STL [R1+0x14c], R121 ;  /* 0x00014c7901007387 */ /* 0x0005e80000100800 */
[----:B------:R-:W-:Y:S01]  /*114b0*/  @!P4 IMAD.IADD R45, R45, 0x1, -R39 ;  /* 0x000000012d2dc824 */ /* 0x000fe200078e0a27 */
[----:B-1----:R-:W-:Y:S01]  /*114c0*/  IADD3 R120, P4, PT, R41, R38, RZ ;  /* 0x0000002629787210 */ /* 0x002fe20007f9e0ff */
[----:B------:R1:W-:Y:S02]  /*114d0*/  STS.U8 [R30+UR9+0x4580], R117 ;  /* 0x004580751e007988 */ /* 0x0003e40008000009 */
[----:B------:R-:W-:Y:S01]  /*114e0*/  @!P2 IMAD.MOV R44, RZ, RZ, -R44 ;  /* 0x000000ffff2ca224 */ /* 0x000fe200078e0a2c */
[----:B------:R-:W-:Y:S01]  /*114f0*/  ISETP.GT.U32.AND P2, PT, R39, R48, PT ;  /* 0x000000302700720c */ /* 0x000fe20003f44070 */
[----:B------:R-:W-:Y:S01]  /*11500*/  @!P5 IMAD.MOV R45, RZ, RZ, -R45 ;  /* 0x000000ffff2dd224 */ /* 0x000fe200078e0a2d */
[----:B--2---:R-:W-:-:S02]  /*11510*/  LEA.HI.X.SX32 R121, R41, R35, 0x1, P4 ;  /* 0x0000002329797211 */ /* 0x004fc400020f0eff */
[----:B------:R-:W-:Y:S02]  /*11520*/  ISETP.GT.U32.AND P4, PT, R39, R47, PT ;  /* 0x0000002f2700720c */ /* 0x000fe40003f84070 */
[----:B-1----:R-:W-:Y:S01]  /*11530*/  PRMT R117, RZ, 0x7610, R117 ;  /* 0x00007610ff757816 */ /* 0x002fe20000000075 */
[----:B------:R1:W-:Y:S01]  /*11540*/  STS.U8 [R30+UR9+0x4980], R116 ;  /* 0x004980741e007988 */ /* 0x0003e20008000009 */
[C---:B------:R-:W-:Y:S02]  /*11550*/  SEL R44, R5.reuse, R44, !P3 ;  /* 0x0000002c052c7207 */ /* 0x040fe40005800000 */
[----:B------:R-:W-:Y:S02]  /*11560*/  SEL R45, R5, R45, !P3 ;  /* 0x0000002d052d7207 */ /* 0x000fe40005800000 */
[----:B------:R-:W-:Y:S01]  /*11570*/  ISETP.GE.AND P5, PT, R26, RZ, PT ;  /* 0x000000ff1a00720c */ /* 0x000fe20003fa6270 */
[----:B------:R2:W3:Y:S01]  /*11580*/  @P0 LDG.E.U8 R117, desc[UR18][R42.64] ;  /* 0x000000122a750981 */ /* 0x0004e2000c1e1100 */
[----:B------:R-:W-:Y:S01]  /*11590*/  IMAD R44, R44, UR4, RZ ;  /* 0x000000042c2c7c24 */ /* 0x000fe2000f8e02ff */
[----:B------:R-:W4:Y:S01]  /*115a0*/  LDCU UR4, c[0x0][0x3b0] ;  /* 0x00007600ff0477ac */ /* 0x000f220008000800 */
[----:B-1----:R-:W-:Y:S01]  /*115b0*/  PRMT R116, RZ, 0x7610, R116 ;  /* 0x00007610ff747816 */ /* 0x002fe20000000074 */
[----:B------:R-:W-:Y:S01]  /*115c0*/  STL [R1+0x158], R122 ;  /* 0x0001587a01007387 */ /* 0x000fe20000100800 */
[----:B------:R-:W-:-:S02]  /*115d0*/  IMAD R45, R45, UR5, RZ ;  /* 0x000000052d2d7c24 */ /* 0x000fc4000f8e02ff */
[----:B--2---:R-:W-:Y:S01]  /*115e0*/  @P0 IMAD.MOV.U32 R42, RZ, RZ, R122 ;  /* 0x000000ffff2a0224 */ /* 0x004fe200078e007a */
[----:B------:R-:W5:Y:S01]  /*115f0*/  LDL.LU R123, [R1+0xa84] ;  /* 0x000a8400017b7983 */ /* 0x000f620000300800 */
[----:B------:R-:W-:-:S03]  /*11600*/  @P0 IMAD.MOV.U32 R43, RZ, RZ, R124 ;  /* 0x000000ffff2b0224 */ /* 0x000fc600078e007c */
[----:B------:R1:W-:Y:S01]  /*11610*/  STS.U8 [R30+UR9+0x4d80], R115 ;  /* 0x004d80731e007988 */ /* 0x0003e20008000009 */
[--C-:B------:R-:W-:Y:S02]  /*11620*/  @!P4 IMAD.IADD R47, R47, 0x1, -R39.reuse ;  /* 0x000000012f2fc824 */ /* 0x100fe400078e0a27 */
[----:B------:R-:W-:Y:S01]  /*11630*/  @!P2 IMAD.IADD R48, R48, 0x1, -R39 ;  /* 0x000000013030a824 */ /* 0x000fe200078e0a27 */
[----:B------:R-:W-:Y:S01]  /*11640*/  STL [R1+0x154], R124 ;  /* 0x0001547c01007387 */ /* 0x000fe20000100800 */
[----:B------:R-:W-:Y:S01]  /*11650*/  IADD3 R41, P6, PT, R44, R38, RZ ;  /* 0x000000262c297210 */ /* 0x000fe20007fde0ff */
[----:B------:R-:W-:Y:S01]  /*11660*/  @!P5 IMAD.MOV R46, RZ, RZ, -R46 ;  /* 0x000000ffff2ed224 */ /* 0x000fe200078e0a2e */
[----:B------:R-:W2:Y:S01]  /*11670*/  LDCU UR5, c[0x0][0x3b0] ;  /* 0x00007600ff0577ac */ /* 0x000ea20008000800 */
[----:B------:R-:W5:Y:S01]  /*11680*/  LDL.LU R119, [R1+0xa80] ;  /* 0x000a800001777983 */ /* 0x000f620000300800 */
[----:B-1----:R-:W-:-:S03]  /*11690*/  PRMT R115, RZ, 0x7610, R115 ;  /* 0x00007610ff737816 */ /* 0x002fc60000000073 */
[----:B------:R1:W3:Y:S04]  /*116a0*/  @P0 LDG.E.U8 R116, desc[UR18][R42.64] ;  /* 0x000000122a740981 */ /* 0x0002e8000c1e1100 */
[----:B------:R0:W-:Y:S01]  /*116b0*/  STL [R1+0x160], R120 ;  /* 0x0001607801007387 */ /* 0x0001e20000100800 */
[----:B------:R-:W-:Y:S01]  /*116c0*/  ISETP.GT.U32.AND P4, PT, R39, R47, PT ;  /* 0x0000002f2700720c */ /* 0x000fe20003f84070 */
[----:B-1----:R-:W-:Y:S02]  /*116d0*/  @P0 IMAD.MOV.U32 R42, RZ, RZ, R120 ;  /* 0x000000ffff2a0224 */ /* 0x002fe400078e0078 */
[----:B------:R-:W-:Y:S01]  /*116e0*/  @P0 IMAD.MOV.U32 R43, RZ, RZ, R121 ;  /* 0x000000ffff2b0224 */ /* 0x000fe200078e0079 */
[----:B0-----:R-:W-:Y:S01]  /*116f0*/  IADD3 R120, P2, PT, R45, R38, RZ ;  /* 0x000000262d787210 */ /* 0x001fe20007f5e0ff */
[----:B------:R0:W-:Y:S04]  /*11700*/  STL [R1+0x15c], R121 ;  /* 0x00015c7901007387 */ /* 0x0001e80000100800 */
[----:B------:R1:W3:Y:S01]  /*11710*/  @P0 LDG.E.U8 R115, desc[UR18][R42.64] ;  /* 0x000000122a730981 */ /* 0x0002e2000c1e1100 */
[----:B------:R-:W-:-:S02]  /*11720*/  ISETP.GE.AND P5, PT, R27, RZ, PT ;  /* 0x000000ff1b00720c */ /* 0x000fc40003fa6270 */
[----:B------:R-:W-:Y:S01]  /*11730*/  SEL R46, R5, R46, !P3 ;  /* 0x0000002e052e7207 */ /* 0x000fe20005800000 */
[----:B------:R-:W5:Y:S01]  /*11740*/  LDL.LU R26, [R1+0xa7c] ;  /* 0x000a7c00011a7983 */ /* 0x000f620000300800 */
[----:B0-----:R-:W-:Y:S02]  /*11750*/  LEA.HI.X.SX32 R121, R45, R35, 0x1, P2 ;  /* 0x000000232d797211 */ /* 0x001fe400010f0eff */
[C---:B------:R-:W-:Y:S02]  /*11760*/  ISETP.GT.U32.AND P2, PT, R39.reuse, R49, PT ;  /* 0x000000312700720c */ /* 0x040fe40003f44070 */
[----:B-1----:R-:W-:Y:S02]  /*11770*/  LEA.HI.X.SX32 R42, R44, R35, 0x1, P6 ;  /* 0x000000232c2a7211 */ /* 0x002fe400030f0eff */
[----:B------:R-:W-:Y:S01]  /*11780*/  ISETP.GT.U32.AND P6, PT, R39, R48, PT ;  /* 0x000000302700720c */ /* 0x000fe20003fc4070 */
[----:B----4-:R-:W-:Y:S01]  /*11790*/  IMAD R46, R46, UR4, RZ ;  /* 0x000000042e2e7c24 */ /* 0x010fe2000f8e02ff */
[----:B------:R-:W-:Y:S01]  /*117a0*/  STL [R1+0x198], R41 ;  /* 0x0001982901007387 */ /* 0x000fe20000100800 */
[----:B------:R-:W-:Y:S01]  /*117b0*/  @P0 IMAD.MOV.U32 R43, RZ, RZ, R42 ;  /* 0x000000ffff2b0224 */ /* 0x000fe200078e002a */
[----:B------:R-:W0:Y:S01]  /*117c0*/  LDCU UR4, c[0x0][0x3b0] ;  /* 0x00007600ff0477ac */ /* 0x000e220008000800 */
[--C-:B------:R-:W-:Y:S01]  /*117d0*/  @!P4 IMAD.IADD R47, R47, 0x1, -R39.reuse ;  /* 0x000000012f2fc824 */ /* 0x100fe200078e0a27 */
[----:B------:R1:W-:Y:S03]  /*117e0*/  STL [R1+0x194], R42 ;  /* 0x0001942a01007387 */ /* 0x0003e60000100800 */
[----:B------:R-:W-:Y:S01]  /*117f0*/  @!P2 IMAD.IADD R49, R49, 0x1, -R39 ;  /* 0x000000013131a824 */ /* 0x000fe200078e0a27 */
[----:B------:R4:W-:Y:S01]  /*11800*/  STS.U8 [R30+UR9+0x5180], R114 ;  /* 0x005180721e007988 */ /* 0x0009e20008000009 */
[----:B------:R-:W-:-:S02]  /*11810*/  @!P5 IMAD.MOV R47, RZ, RZ, -R47 ;  /* 0x000000ffff2fd224 */ /* 0x000fc400078e0a2f */
[----:B------:R-:W-:Y:S01]  /*11820*/  @!P6 IMAD.IADD R48, R48, 0x1, -R39 ;  /* 0x000000013030e824 */ /* 0x000fe200078e0a27 */
[C---:B------:R-:W-:Y:S01]  /*11830*/  ISETP.GT.U32.AND P6, PT, R39.reuse, R50, PT ;  /* 0x000000322700720c */ /* 0x040fe20003fc4070 */
[----:B-1----:R-:W-:Y:S01]  /*11840*/  @P0 IMAD.MOV.U32 R42, RZ, RZ, R41 ;  /* 0x000000ffff2a0224 */ /* 0x002fe200078e0029 */
[----:B------:R-:W-:Y:S02]  /*11850*/  IADD3 R41, P2, PT, R46, R38, RZ ;  /* 0x000000262e297210 */ /* 0x000fe40007f5e0ff */
[----:B------:R-:W-:Y:S02]  /*11860*/  ISETP.GE.AND P4, PT, R164, RZ, PT ;  /* 0x000000ffa400720c */ /* 0x000fe40003f86270 */
[----:B----4-:R-:W-:Y:S02]  /*11870*/  PRMT R114, RZ, 0x7610, R114 ;  /* 0x00007610ff727816 */ /* 0x010fe40000000072 */
[----:B------:R-:W-:Y:S02]  /*11880*/  LEA.HI.X.SX32 R44, R46, R35, 0x1, P2 ;  /* 0x000000232e2c7211 */ /* 0x000fe400010f0eff */
[----:B------:R-:W-:Y:S01]  /*11890*/  ISETP.GT.U32.AND P2, PT, R39, R49, PT ;  /* 0x000000312700720c */ /* 0x000fe20003f44070 */
[----:B------:R1:W-:Y:S01]  /*118a0*/  STS.U8 [R30+UR9+0x5580], R113 ;  /* 0x005580711e007988 */ /* 0x0003e20008000009 */
[----:B------:R-:W-:-:S03]  /*118b0*/  SEL R47, R5, R47, !P3 ;  /* 0x0000002f052f7207 */ /* 0x000fc60005800000 */
[----:B------:R4:W3:Y:S01]  /*118c0*/  @P0 LDG.E.U8 R114, desc[UR18][R42.64] ;  /* 0x000000122a720981 */ /* 0x0008e2000c1e1100 */
[----:B------:R-:W-:Y:S01]  /*118d0*/  ISETP.GE.AND P5, PT, R163, RZ, PT ;  /* 0x000000ffa300720c */ /* 0x000fe20003fa6270 */
[----:B--2---:R-:W-:Y:S01]  /*118e0*/  IMAD R47, R47, UR5, RZ ;  /* 0x000000052f2f7c24 */ /* 0x004fe2000f8e02ff */
[----:B------:R-:W2:Y:S01]  /*118f0*/  LDCU UR5, c[0x0][0x3b0] ;  /* 0x00007600ff0577ac */ /* 0x000ea20008000800 */
[----:B-1----:R-:W-:Y:S01]  /*11900*/  PRMT R113, RZ, 0x7610, R113 ;  /* 0x00007610ff717816 */ /* 0x002fe20000000071 */
[----:B------:R-:W-:Y:S01]  /*11910*/  STL [R1+0x1a0], R120 ;  /* 0x0001a07801007387 */ /* 0x000fe20000100800 */
[----:B----4-:R-:W-:-:S03]  /*11920*/  @P0 IMAD.MOV.U32 R42, RZ, RZ, R120 ;  /* 0x000000ffff2a0224 */ /* 0x010fc600078e0078 */
[----:B------:R1:W-:Y:S01]  /*11930*/  STS.U8 [R30+UR9+0x5980], R109 ;  /* 0x0059806d1e007988 */ /* 0x0003e20008000009 */
[----:B------:R-:W-:Y:S02]  /*11940*/  @P0 IMAD.MOV.U32 R43, RZ, RZ, R121 ;  /* 0x000000ffff2b0224 */ /* 0x000fe400078e0079 */
[----:B------:R-:W-:Y:S01]  /*11950*/  @!P6 IMAD.IADD R50, R50, 0x1, -R39 ;  /* 0x000000013232e824 */ /* 0x000fe200078e0a27 */
[----:B------:R-:W5:Y:S01]  /*11960*/  LDL.LU R27, [R1+0xa78] ;  /* 0x000a7800011b7983 */ /* 0x000f620000300800 */
[----:B------:R-:W-:-:S03]  /*11970*/  @!P4 IMAD.MOV R48, RZ, RZ, -R48 ;  /* 0x000000ffff30c224 */ /* 0x000fc600078e0a30 */
[----:B------:R-:W-:Y:S01]  /*11980*/  STL [R1+0x19c], R121 ;  /* 0x00019c7901007387 */ /* 0x000fe20000100800 */
[----:B-1----:R-:W-:-:S03]  /*11990*/  PRMT R109, RZ, 0x7610, R109 ;  /* 0x00007610ff6d7816 */ /* 0x002fc6000000006d */
[----:B------:R1:W4:Y:S01]  /*119a0*/  @P0 LDG.E.U8 R113, desc[UR18][R42.64] ;  /* 0x000000122a710981 */ /* 0x000322000c1e1100 */
[----:B------:R-:W-:-:S03]  /*119b0*/  @!P2 IMAD.IADD R49, R49, 0x1, -R39 ;  /* 0x000000013131a824 */ /* 0x000fc600078e0a27 */
[----:B------:R-:W5:Y:S01]  /*119c0*/  LDL.LU R164, [R1+0xa74] ;  /* 0x000a740001a47983 */ /* 0x000f620000300800 */
[----:B------:R-:W-:-:S03]  /*119d0*/  ISETP.GT.U32.AND P6, PT, R39, R50, PT ;  /* 0x000000322700720c */ /* 0x000fc60003fc4070 */
[----:B------:R0:W-:Y:S01]  /*119e0*/  STL [R1+0x1d0], R41 ;  /* 0x0001d02901007387 */ /* 0x0001e20000100800 */
[----:B-1----:R-:W-:Y:S02]  /*119f0*/  @P0 IMAD.MOV.U32 R42, RZ, RZ, R41 ;  /* 0x000000ffff2a0224 */ /* 0x002fe400078e0029 */
[----:B------:R-:W-:Y:S01]  /*11a00*/  @P0 IMAD.MOV.U32 R43, RZ, RZ, R44 ;  /* 0x000000ffff2b0224 */ /* 0x000fe200078e002c */
[----:B------:R-:W-:Y:S01]  /*11a10*/  ISETP.GT.U32.AND P2, PT, R39, R51, PT ;  /* 0x000000332700720c */ /* 0x000fe20003f44070 */
[----:B------:R-:W-:Y:S01]  /*11a20*/  STL [R1+0x1cc], R44 ;  /* 0x0001cc2c01007387 */ /* 0x000fe20000100800 */
[----:B0-----:R-:W-:-:S03]  /*11a30*/  IADD3 R41, P4, PT, R47, R38, RZ ;  /* 0x000000262f297210 */ /* 0x001fc60007f9e0ff */
[----:B------:R0:W3:Y:S01]  /*11a40*/  @P0 LDG.E.U8 R109, desc[UR18][R42.64] ;  /* 0x000000122a6d0981 */ /* 0x0000e2000c1e1100 */
[----:B------:R-:W-:Y:S01]  /*11a50*/  SEL R48, R5, R48, !P3 ;  /* 0x0000003005307207 */ /* 0x000fe20005800000 */
[----:B------:R-:W-:Y:S02]  /*11a60*/  @!P5 IMAD.MOV R49, RZ, RZ, -R49 ;  /* 0x000000ffff31d224 */ /* 0x000fe400078e0a31 */
[----:B------:R-:W5:Y:S01]  /*11a70*/  LDL.LU R163, [R1+0xa70] ;  /* 0x000a700001a37983 */ /* 0x000f620000300800 */
[----:B0-----:R-:W-:Y:S02]  /*11a80*/  LEA.HI.X.SX32 R42, R47, R35, 0x1, P4 ;  /* 0x000000232f2a7211 */ /* 0x001fe400020f0eff */
[----:B------:R-:W-:Y:S01]  /*11a90*/  ISETP.GE.AND P4, PT, R118, RZ, PT ;  /* 0x000000ff7600720c */ /* 0x000fe20003f86270 */
[----:B------:R0:W-:Y:S01]  /*11aa0*/  STS.U8 [R30+UR9+0x5d80], R108 ;  /* 0x005d806c1e007988 */ /* 0x0001e20008000009 */
[----:B------:R-:W-:Y:S01]  /*11ab0*/  IMAD R48, R48, UR4, RZ ;  /* 0x0000000430307c24 */ /* 0x000fe2000f8e02ff */
[----:B------:R-:W1:Y:S01]  /*11ac0*/  LDCU UR4, c[0x0][0x3b0] ;  /* 0x00007600ff0477ac */ /* 0x000e620008000800 */
[----:B------:R-:W-:Y:S01]  /*11ad0*/  @P0 IMAD.MOV.U32 R43, RZ, RZ, R42 ;  /* 0x000000ffff2b0224 */ /* 0x000fe200078e002a */
[----:B------:R-:W-:Y:S01]  /*11ae0*/  STL [R1+0x1d8], R41 ;  /* 0x0001d82901007387 */ /* 0x000fe20000100800 */
[----:B------:R-:W-:-:S03]  /*11af0*/  SEL R49, R5, R49, !P3 ;  /* 0x0000003105317207 */ /* 0x000fc60005800000 */
[----:B------:R2:W-:Y:S01]  /*11b00*/  STL [R1+0x1d4], R42 ;  /* 0x0001d42a01007387 */ /* 0x0005e20000100800 */
[----:B0-----:R-:W-:Y:S01]  /*11b10*/  PRMT R108, RZ, 0x7610, R108 ;  /* 0x00007610ff6c7816 */ /* 0x001fe2000000006c */
[--C-:B------:R-:W-:Y:S01]  /*11b20*/  @!P6 IMAD.IADD R50, R50, 0x1, -R39.reuse ;  /* 0x000000013232e824 */ /* 0x100fe200078e0a27 */
[----:B------:R-:W-:Y:S01]  /*11b30*/  ISETP.GT.U32.AND P5, PT, R39, R52, PT ;  /* 0x000000342700720c */ /* 0x000fe20003fa4070 */
[----:B------:R-:W-:Y:S01]  /*11b40*/  @!P2 IMAD.IADD R51, R51, 0x1, -R39 ;  /* 0x000000013333a824 */ /* 0x000fe200078e0a27 */
[----:B------:R0:W-:Y:S01]  /*11b50*/  STS.U8 [R30+UR9+0x6180], R107 ;  /* 0x0061806b1e007988 */ /* 0x0001e20008000009 */
[----:B--2---:R-:W-:-:S03]  /*11b60*/  @P0 IMAD.MOV.U32 R42, RZ, RZ, R41 ;  /* 0x000000ffff2a0224 */ /* 0x004fc600078e0029 */
[----:B------:R-:W5:Y:S01]  /*11b70*/  LDL.LU R118, [R1+0xa6c] ;  /* 0x000a6c0001767983 */ /* 0x000f620000300800 */
[----:B------:R-:W-:Y:S01]  /*11b80*/  IMAD R49, R49, UR5, RZ ;  /* 0x0000000531317c24 */ /* 0x000fe2000f8e02ff */
[C---:B------:R-:W-:Y:S01]  /*11b90*/  ISETP.GT.U32.AND P2, PT, R39.reuse, R51, PT ;  /* 0x000000332700720c */ /* 0x040fe20003f44070 */
[----:B------:R-:W-:Y:S01]  /*11ba0*/  @!P4 IMAD.MOV R50, RZ, RZ, -R50 ;  /* 0x000000ffff32c224 */ /* 0x000fe200078e0a32 */
[----:B------:R2:W3:Y:S01]  /*11bb0*/  @P0 LDG.E.U8 R108, desc[UR18][R42.64] ;  /* 0x000000122a6c0981 */ /* 0x0004e2000c1e1100 */
[----:B------:R-:W-:Y:S02]  /*11bc0*/  ISETP.GT.U32.AND P4, PT, R39, R54, PT ;  /* 0x000000362700720c */ /* 0x000fe40003f84070 */
[----:B------:R-:W-:Y:S01]  /*11bd0*/  @!P5 IMAD.IADD R52, R52, 0x1, -R39 ;  /* 0x000000013434d824 */ /* 0x000fe200078e0a27 */
[----:B0-----:R-:W-:Y:S01]  /*11be0*/  PRMT R107, RZ, 0x7610, R107 ;  /* 0x00007610ff6b7816 */ /* 0x001fe2000000006b */
[----:B------:R-:W-:Y:S01]  /*11bf0*/  STS.U8 [R30+UR9+0x6580], R106 ;  /* 0x0065806a1e007988 */ /* 0x000fe20008000009 */
[----:B------:R-:W0:Y:S01]  /*11c00*/  LDCU UR5, c[0x0][0x3b0] ;  /* 0x00007600ff0577ac */ /* 0x000e220008000800 */
[----:B--2---:R-:W-:-:S04]  /*11c10*/  IADD3 R42, P6, PT, R48, R38, RZ ;  /* 0x00000026302a7210 */ /* 0x004fc80007fde0ff */
[-C--:B------:R-:W-:Y:S02]  /*11c20*/  LEA.HI.X.SX32 R43, R48, R35.reuse, 0x1, P6 ;  /* 0x00000023302b7211 */ /* 0x080fe400030f0eff */
[----:B------:R-:W-:Y:S02]  /*11c30*/  IADD3 R41, P6, PT, R49, R38, RZ ;  /* 0x0000002631297210 */ /* 0x000fe40007fde0ff */
[----:B------:R-:W-:Y:S01]  /*11c40*/  SEL R50, R5, R50, !P3 ;  /* 0x0000003205327207 */ /* 0x000fe20005800000 */
[----:B------:R2:W-:Y:S01]  /*11c50*/  STL [R1+0x1e0], R42 ;  /* 0x0001e02a01007387 */ /* 0x0005e20000100800 */
[----:B------:R-:W-:Y:S02]  /*11c60*/  LEA.HI.X.SX32 R44, R49, R35, 0x1, P6 ;  /* 0x00000023312c7211 */ /* 0x000fe400030f0eff */
[----:B------:R-:W-:Y:S01]  /*11c70*/  ISETP.GE.AND P6, PT, R112, RZ, PT ;  /* 0x000000ff7000720c */ /* 0x000fe20003fc6270 */
[----:B-1----:R-:W-:Y:S01]  /*11c80*/  IMAD R50, R50, UR4, RZ ;  /* 0x0000000432327c24 */ /* 0x002fe2000f8e02ff */
[----:B------:R-:W1:Y:S01]  /*11c90*/  LDCU UR4, c[0x0][0x3b0] ;  /* 0x00007600ff0477ac */ /* 0x000e620008000800 */
[----:B------:R-:W-:Y:S01]  /*11ca0*/  STL [R1+0x1dc], R43 ;  /* 0x0001dc2b01007387 */ /* 0x000fe20000100800 */
[----:B------:R-:W-:Y:S01]  /*11cb0*/  @!P2 IMAD.IADD R51, R51, 0x1, -R39 ;  /* 0x000000013333a824 */ /* 0x000fe200078e0a27 */
[----:B------:R-:W-:-:S02]  /*11cc0*/  ISETP.GT.U32.AND P5, PT, R39, R52, PT ;  /* 0x000000342700720c */ /* 0x000fc40003fa4070 */
[----:B------:R2:W3:Y:S01]  /*11cd0*/  @P0 LDG.E.U8 R107, desc[UR18][R42.64] ;  /* 0x000000122a6b0981 */ /* 0x0004e2000c1e1100 */
[----:B------:R-:W-:-:S03]  /*11ce0*/  @!P4 IMAD.IADD R54, R54, 0x1, -R39 ;  /* 0x000000013636c824 */ /* 0x000fc600078e0a27 */
[----:B------:R0:W-:Y:S04]  /*11cf0*/  STL [R1+0x210], R41 ;  /* 0x0002102901007387 */ /* 0x0001e80000100800 */
[----:B------:R-:W5:Y:S01]  /*11d00*/  LDL.LU R112, [R1+0xa68] ;  /* 0x000a680001707983 */ /* 0x000f620000300800 */
[----:B--2---:R-:W-:Y:S01]  /*11d10*/  @P0 IMAD.MOV.U32 R42, RZ, RZ, R41 ;  /* 0x000000ffff2a0224 */ /* 0x004fe200078e0029 */
[----:B0-----:R-:W-:Y:S02]  /*11d20*/  IADD3 R41, P2, PT, R50, R38, RZ ;  /* 0x0000002632297210 */ /* 0x001fe40007f5e0ff */
[----:B------:R0:W-:Y:S01]  /*11d30*/  STL [R1+0x20c], R44 ;  /* 0x00020c2c01007387 */ /* 0x0001e20000100800 */
[----:B------:R-:W-:Y:S01]  /*11d40*/  @P0 IMAD.MOV.U32 R43, RZ, RZ, R44 ;  /* 0x000000ffff2b0224 */ /* 0x000fe200078e002c */
[C---:B------:R-:W-:Y:S01]  /*11d50*/  ISETP.GT.U32.AND P4, PT, R39.reuse, R54, PT ;  /* 0x000000362700720c */ /* 0x040fe20003f84070 */
[----:B------:R-:W-:Y:S01]  /*11d60*/  @!P6 IMAD.MOV R51, RZ, RZ, -R51 ;  /* 0x000000ffff33e224 */ /* 0x000fe200078e0a33 */
[----:B------:R-:W-:-:S02]  /*11d70*/  ISETP.GT.U32.AND P6, PT, R39, R55, PT ;  /* 0x000000372700720c */ /* 0x000fc40003fc4070 */
[----:B0-----:R-:W-:Y:S02]  /*11d80*/  LEA.HI.X.SX32 R44, R50, R35, 0x1, P2 ;  /* 0x00000023322c7211 */ /* 0x001fe400010f0eff */
[----:B------:R-:W-:Y:S02]  /*11d90*/  ISETP.GT.U32.AND P2, PT, R39, R53, PT ;  /* 0x000000352700720c */ /* 0x000fe40003f44070 */
[----:B------:R-:W-:Y:S02]  /*11da0*/  SEL R51, R5, R51, !P3 ;  /* 0x0000003305337207 */ /* 0x000fe40005800000 */
[----:B------:R-:W-:Y:S01]  /*11db0*/  PRMT R106, RZ, 0x7610, R106 ;  /* 0x00007610ff6a7816 */ /* 0x000fe2000000006a */
[--C-:B------:R-:W-:Y:S01]  /*11dc0*/  @!P5 IMAD.IADD R52, R52, 0x1, -R39.reuse ;  /* 0x000000013434d824 */ /* 0x100fe200078e0a27 */
[----:B------:R-:W-:Y:S01]  /*11dd0*/  ISETP.GE.AND P5, PT, R24, RZ, PT ;  /* 0x000000ff1800720c */ /* 0x000fe20003fa6270 */
[----:B------:R-:W-:Y:S01]  /*11de0*/  STS.U8 [R30+UR9+0x6980], R103 ;  /* 0x006980671e007988 */ /* 0x000fe20008000009 */
[----:B-1----:R-:W-:Y:S01]  /*11df0*/  IMAD R51, R51, UR4, RZ ;  /* 0x0000000433337c24 */ /* 0x002fe2000f8e02ff */
[----:B------:R-:W0:Y:S02]  /*11e00*/  LDCU UR4, c[0x0][0x3b0] ;  /* 0x00007600ff0477ac */ /* 0x000e240008000800 */
[----:B------:R-:W-:Y:S04]  /*11e10*/  STS.U8 [R30+UR9+0x6d80], R102 ;  /* 0x006d80661e007988 */ /* 0x000fe80008000009 */
[----:B------:R-:W-:Y:S01]  /*11e20*/  STS.U8 [R30+UR9+0x7180], R101 ;  /* 0x007180651e007988 */ /* 0x000fe20008000009 */
[----:B------:R-:W-:-:S03]  /*11e30*/  @!P2 IMAD.IADD R53, R53, 0x1, -R39 ;  /* 0x000000013535a824 */ /* 0x000fc600078e0a27 */
[----:B------:R-:W-:Y:S04]  /*11e40*/  STS.U8 [R30+UR9+0x7580], R100 ;  /* 0x007580641e007988 */ /* 0x000fe80008000009 */
[----:B------:R-:W-:Y:S04]  /*11e50*/  STS.U8 [R30+UR9+0x7980], R99 ;  /* 0x007980631e007988 */ /* 0x000fe80008000009 */
[----:B------:R-:W-:Y:S01]  /*11e60*/  STS.U8 [R30+UR9+0x7d80], R98 ;  /* 0x007d80621e007988 */ /* 0x000fe20008000009 */
[----:B------:R-:W-:-:S03]  /*11e70*/  @!P4 IMAD.IADD R54, R54, 0x1, -R39 ;  /* 0x000000013636c824 */ /* 0x000fc600078e0a27 */
[----:B------:R1:W-:Y:S01]  /*11e80*/  STS.U8 [R31+UR9+0x4200], R105 ;  /* 0x004200691f007988 */ /* 0x0003e20008000009 */
[----:B------:R-:W-:-:S03]  /*11e90*/  ISETP.GE.AND P2, PT, R25, RZ, PT ;  /* 0x000000ff1900720c */ /* 0x000fc60003f46270 */
[----:B------:R2:W3:Y:S04]  /*11ea0*/  @P0 LDG.E.U8 R106, desc[UR18][R42.64] ;  /* 0x000000122a6a0981 */ /* 0x0004e8000c1e1100 */
[----:B------:R0:W-:Y:S01]  /*11eb0*/  STL [R1+0x218], R41 ;  /* 0x0002182901007387 */ /* 0x0001e20000100800 */
[----:B-1----:R-:W-:Y:S01]  /*11ec0*/  PRMT R105, RZ, 0x7610, R105 ;  /* 0x00007610ff697816 */ /* 0x002fe20000000069 */
[----:B--2---:R-:W-:Y:S02]  /*11ed0*/  @P0 IMAD.MOV.U32 R42, RZ, RZ, R41 ;  /* 0x000000ffff2a0224 */ /* 0x004fe400078e0029 */
[----:B------:R-:W-:Y:S01]  /*11ee0*/  @P0 IMAD.MOV.U32 R43, RZ, RZ, R44 ;  /* 0x000000ffff2b0224 */ /* 0x000fe200078e002c */
[----:B0-----:R-:W-:Y:S01]  /*11ef0*/  IADD3 R41, P4, PT, R51, R38, RZ ;  /* 0x0000002633297210 */ /* 0x001fe20007f9e0ff */
[----:B------:R-:W-:-:S03]  /*11f00*/  @!P6 IMAD.IADD R55, R55, 0x1, -R39 ;  /* 0x000000013737e824 */ /* 0x000fc600078e0a27 */
[----:B------:R0:W2:Y:S01]  /*11f10*/  @P0 LDG.E.U8 R105, desc[UR18][R42.64] ;  /* 0x000000122a690981 */ /* 0x0000a2000c1e1100 */
[----:B------:R-:W-:Y:S01]  /*11f20*/  @!P5 IMAD.MOV R52, RZ, RZ, -R52 ;  /* 0x000000ffff34d224 */ /* 0x000fe200078e0a34 */
[----:B------:R-:W-:Y:S02]  /*11f30*/  ISETP.GT.U32.AND P6, PT, R39, R55, PT ;  /* 0x000000372700720c */ /* 0x000fe40003fc4070 */
[----:B0-----:R-:W-:Y:S02]  /*11f40*/  LEA.HI.X.SX32 R42, R51, R35, 0x1, P4 ;  /* 0x00000023332a7211 */ /* 0x001fe400020f0eff */
[C---:B------:R-:W-:Y:S01]  /*11f50*/  ISETP.GT.U32.AND P4, PT, R39.reuse, R53, PT ;  /* 0x000000352700720c */ /* 0x040fe20003f84070 */
[----:B------:R-:W-:Y:S01]  /*11f60*/  STL [R1+0x214], R44 ;  /* 0x0002142c01007387 */ /* 0x000fe20000100800 */
[----:B------:R-:W-:Y:S01]  /*11f70*/  ISETP.GT.U32.AND P5, PT, R39, R56, PT ;  /* 0x000000382700720c */ /* 0x000fe20003fa4070 */
[----:B------:R-:W-:Y:S01]  /*11f80*/  @!P2 IMAD.MOV R54, RZ, RZ, -R54 ;  /* 0x000000ffff36a224 */ /* 0x000fe200078e0a36 */
[----:B------:R-:W-:Y:S01]  /*11f90*/  SEL R52, R5, R52, !P3 ;  /* 0x0000003405347207 */ /* 0x000fe20005800000 */
[----:B------:R-:W5:Y:S01]  /*11fa0*/  LDL.LU R24, [R1+0xa64] ;  /* 0x000a640001187983 */ /* 0x000f620000300800 */
[----:B------:R-:W-:Y:S01]  /*11fb0*/  ISETP.GE.AND P2, PT, R158, RZ, PT ;  /* 0x000000ff9e00720c */ /* 0x000fe20003f46270 */
[----:B------:R-:W-:-:S02]  /*11fc0*/  @P0 IMAD.MOV.U32 R43, RZ, RZ, R42 ;  /* 0x000000ffff2b0224 */ /* 0x000fc400078e002a */
[----:B------:R-:W5:Y:S01]  /*11fd0*/  LDL.LU R25, [R1+0xa60] ;  /* 0x000a600001197983 */ /* 0x000f620000300800 */
[----:B------:R-:W-:-:S03]  /*11fe0*/  SEL R54, R5, R54, !P3 ;  /* 0x0000003605367207 */ /* 0x000fc60005800000 */
[----:B------:R0:W-:Y:S01]  /*11ff0*/  STS.U8 [R31+UR9+0x4600], R104 ;  /* 0x004600681f007988 */ /* 0x0001e20008000009 */
[----:B------:R-:W-:Y:S01]  /*12000*/  IMAD R52, R52, UR5, RZ ;  /* 0x0000000534347c24 */ /* 0x000fe2000f8e02ff */
[----:B------:R-:W-:Y:S02]  /*12010*/  PRMT R103, RZ, 0x7610, R103 ;  /* 0x00007610ff677816 */ /* 0x000fe40000000067 */
[----:B------:R-:W-:Y:S01]  /*12020*/  STL [R1+0x220], R41 ;  /* 0x0002202901007387 */ /* 0x000fe20000100800 */
[--C-:B------:R-:W-:Y:S01]  /*12030*/  @!P4 IMAD.IADD R53, R53, 0x1, -R39.reuse ;  /* 0x000000013535c824 */ /* 0x100fe200078e0a27 */
[----:B------:R-:W-:Y:S01]  /*12040*/  PRMT R102, RZ, 0x7610, R102 ;  /* 0x00007610ff667816 */ /* 0x000fe20000000066 */
[--C-:B------:R-:W-:Y:S01]  /*12050*/  @!P6 IMAD.IADD R55, R55, 0x1, -R39.reuse ;  /* 0x000000013737e824 */ /* 0x100fe200078e0a27 */
[----:B------:R1:W-:Y:S01]  /*12060*/  STL [R1+0x21c], R42 ;  /* 0x00021c2a01007387 */ /* 0x0003e20000100800 */
[----:B0-----:R-:W-:Y:S01]  /*12070*/  PRMT R104, RZ, 0x7610, R104 ;  /* 0x00007610ff687816 */ /* 0x001fe20000000068 */
[----:B------:R-:W-:Y:S01]  /*12080*/  IMAD R54, R54, UR12, RZ ;  /* 0x0000000c36367c24 */ /* 0x000fe2000f8e02ff */
[----:B------:R-:W-:Y:S01]  /*12090*/  ISETP.GE.AND P4, PT, R157, RZ, PT ;  /* 0x000000ff9d00720c */ /* 0x000fe20003f86270 */
[----:B------:R-:W-:Y:S01]  /*120a0*/  @!P5 IMAD.IADD R56, R56, 0x1, -R39 ;  /* 0x000000013838d824 */ /* 0x000fe200078e0a27 */
[----:B------:R-:W5:Y:S01]  /*120b0*/  LDL.LU R158, [R1+0xa5c] ;  /* 0x000a5c00019e7983 */ /* 0x000f620000300800 */
[----:B------:R-:W-:Y:S01]  /*120c0*/  @!P2 IMAD.MOV R53, RZ, RZ, -R53 ;  /* 0x000000ffff35a224 */ /* 0x000fe200078e0a35 */
[----:B------:R-:W-:Y:S01]  /*120d0*/  PRMT R101, RZ, 0x7610, R101 ;  /* 0x00007610ff657816 */ /* 0x000fe20000000065 */
[----:B------:R-:W0:Y:S01]  /*120e0*/  LDCU UR5, c[0x0][0x3b0] ;  /* 0x00007600ff0577ac */ /* 0x000e220008000800 */
[----:B-1----:R-:W-:Y:S01]  /*120f0*/  @P0 IMAD.MOV.U32 R42, RZ, RZ, R41 ;  /* 0x000000ffff2a0224 */ /* 0x002fe200078e0029 */
[----:B------:R-:W-:Y:S01]  /*12100*/  ISETP.GT.U32.AND P5, PT, R39, R56, PT ;  /* 0x000000382700720c */ /* 0x000fe20003fa4070 */
[----:B------:R-:W5:Y:S01]  /*12110*/  LDL.LU R157, [R1+0xa58] ;  /* 0x000a5800019d7983 */ /* 0x000f620000300800 */
[----:B------:R-:W-:Y:S01]  /*12120*/  PRMT R100, RZ, 0x7610, R100 ;  /* 0x00007610ff647816 */ /* 0x000fe20000000064 */
[----:B------:R-:W1:Y:S02]  /*12130*/  LDCU UR12, c[0x0][0x3b0] ;  /* 0x00007600ff0c77ac */ /* 0x000e640008000800 */
[----:B------:R0:W2:Y:S02]  /*12140*/  @P0 LDG.E.U8 R104, desc[UR18][R42.64] ;  /* 0x000000122a680981 */ /* 0x0000a4000c1e1100 */
[----:B0-----:R-:W-:-:S04]  /*12150*/  IADD3 R42, P6, PT, R52, R38, RZ ;  /* 0x00000026342a7210 */ /* 0x001fc80007fde0ff */
[----:B------:R-:W-:Y:S02]  /*12160*/  LEA.HI.X.SX32 R43, R52, R35, 0x1, P6 ;  /* 0x00000023342b7211 */ /* 0x000fe400030f0eff */
[C---:B------:R-:W-:Y:S01]  /*12170*/  IADD3 R41, P6, PT, R54.reuse, R38, RZ ;  /* 0x0000002636297210 */ /* 0x040fe20007fde0ff */
[----:B------:R-:W-:Y:S01]  /*12180*/  @!P4 IMAD.MOV R55, RZ, RZ, -R55 ;  /* 0x000000ffff37c224 */ /* 0x000fe200078e0a37 */
[----:B------:R-:W-:Y:S01]  /*12190*/  SEL R53, R5, R53, !P3 ;  /* 0x0000003505357207 */ /* 0x000fe20005800000 */
[----:B------:R0:W-:Y:S01]  /*121a0*/  STL [R1+0x270], R42 ;  /* 0x0002702a01007387 */ /* 0x0001e20000100800 */
[----:B------:R-:W-:Y:S02]  /*121b0*/  LEA.HI.X.SX32 R44, R54, R35, 0x1, P6 ;  /* 0x00000023362c7211 */ /* 0x000fe400030f0eff */
[----:B------:R-:W-:Y:S01]  /*121c0*/  ISETP.GT.U32.AND P2, PT, R39, R57, PT ;  /* 0x000000392700720c */ /* 0x000fe20003f44070 */
[----:B------:R0:W-:Y:S01]  /*121d0*/  STL [R1+0x26c], R43 ;  /* 0x00026c2b01007387 */ /* 0x0001e20000100800 */
[----:B------:R-:W-:Y:S01]  /*121e0*/  SEL R55, R5, R55, !P3 ;  /* 0x0000003705377207 */ /* 0x000fe20005800000 */
[----:B------:R-:W-:-:S02]  /*121f0*/  IMAD R53, R53, UR4, RZ ;  /* 0x0000000435357c24 */ /* 0x000fc4000f8e02ff */
[----:B------:R0:W2:Y:S01]  /*12200*/  @P0 LDG.E.U8 R103, desc[UR18][R42.64] ;  /* 0x000000122a670981 */ /* 0x0000a2000c1e1100 */
[----:B------:R-:W-:Y:S01]  /*12210*/  ISETP.GE.AND P4, PT, R111, RZ, PT ;  /* 0x000000ff6f00720c */ /* 0x000fe20003f86270 */
[----:B------:R-:W-:Y:S01]  /*12220*/  IMAD R55, R55, UR13, RZ ;  /* 0x0000000d37377c24 */ /* 0x000fe2000f8e02ff */
[----:B------:R-:W1:Y:S01]  /*12230*/  LDCU UR4, c[0x0][0x3b0] ;  /* 0x00007600ff0477ac */ /* 0x000e620008000800 */
[----:B------:R-:W-:Y:S02]  /*12240*/  @!P5 IMAD.IADD R56, R56, 0x1, -R39 ;  /* 0x000000013838d824 */ /* 0x000fe400078e0a27 */
[----:B0-----:R-:W-:Y:S02]  /*12250*/  @P0 IMAD.MOV.U32 R42, RZ, RZ, R41 ;  /* 0x000000ffff2a0224 */ /* 0x001fe400078e0029 */
[----:B------:R-:W-:Y:S01]  /*12260*/  @P0 IMAD.MOV.U32 R43, RZ, RZ, R44 ;  /* 0x000000ffff2b0224 */ /* 0x000fe200078e002c */
[----:B------:R-:W-:Y:S01]  /*12270*/  ISETP.GT.U32.AND P5, PT, R39, R58, PT ;  /* 0x0000003a2700720c */ /* 0x000fe20003fa4070 */
[----:B------:R0:W-:Y:S01]  /*12280*/  STL [R1+0x278], R41 ;  /* 0x0002782901007387 */ /* 0x0001e20000100800 */
[----:B------:R-:W-:Y:S01]  /*12290*/  @!P2 IMAD.IADD R57, R57, 0x1, -R39 ;  /* 0x000000013939a824 */ /* 0x000fe200078e0a27 */
[----:B------:R-:W-:Y:S01]  /*122a0*/  PRMT R99, RZ, 0x7610, R99 ;  /* 0x00007610ff637816 */ /* 0x000fe20000000063 */
[----:B------:R-:W1:Y:S01]  /*122b0*/  LDCU UR13, c[0x0][0x3b0] ;  /* 0x00007600ff0d77ac */ /* 0x000e620008000800 */
[----:B------:R0:W2:Y:S01]  /*122c0*/  @P0 LDG.E.U8 R102, desc[UR18][R42.64] ;  /* 0x000000122a660981 */ /* 0x0000a2000c1e1100 */
[----:B------:R-:W-:Y:S01]  /*122d0*/  @!P4 IMAD.MOV R56, RZ, RZ, -R56 ;  /* 0x000000ffff38c224 */ /* 0x000fe200078e0a38 */
[----:B0-----:R-:W-:-:S04]  /*122e0*/  IADD3 R42, P6, PT, R53, R38, RZ ;  /* 0x00000026352a7210 */ /* 0x001fc80007fde0ff */
[----:B------:R-:W-:Y:S02]  /*122f0*/  LEA.HI.X.SX32 R43, R53, R35, 0x1, P6 ;  /* 0x00000023352b7211 */ /* 0x000fe400030f0eff */
[----:B------:R-:W-:Y:S01]  /*12300*/  IADD3 R41, P6, PT, R55, R38, RZ ;  /* 0x0000002637297210 */ /* 0x000fe20007fde0ff */
[----:B------:R0:W-:Y:S01]  /*12310*/  STL [R1+0x274], R44 ;  /* 0x0002742c01007387 */ /* 0x0001e20000100800 */
[----:B------:R-:W-:Y:S01]  /*12320*/  ISETP.GT.U32.AND P2, PT, R39, R57, PT ;  /* 0x000000392700720c */ /* 0x000fe20003f44070 */
[----:B------:R-:W-:Y:S01]  /*12330*/  @!P5 IMAD.IADD R58, R58, 0x1, -R39 ;  /* 0x000000013a3ad824 */ /* 0x000fe200078e0a27 */
[----:B------:R-:W-:Y:S01]  /*12340*/  SEL R56, R5, R56, !P3 ;  /* 0x0000003805387207 */ /* 0x000fe20005800000 */
[----:B------:R-:W5:Y:S01]  /*12350*/  LDL.LU R111, [R1+0xa54] ;  /* 0x000a5400016f7983 */ /* 0x000f620000300800 */
[----:B------:R-:W-:-:S03]  /*12360*/  ISETP.GE.AND P4, PT, R110, RZ, PT ;  /* 0x000000ff6e00720c */ /* 0x000fc60003f86270 */
[----:B------:R1:W2:Y:S01]  /*12370*/  @P0 LDG.E.U8 R101, desc[UR18][R42.64] ;  /* 0x000000122a650981 */ /* 0x0002a2000c1e1100 */
[----:B0-----:R-:W-:Y:S02]  /*12380*/  LEA.HI.X.SX32 R44, R55, R35, 0x1, P6 ;  /* 0x00000023372c7211 */ /* 0x001fe400030f0eff */
[C---:B------:R-:W-:Y:S01]  /*12390*/  ISETP.GT.U32.AND P6, PT, R39.reuse, R59, PT ;  /* 0x0000003b2700720c */ /* 0x040fe20003fc4070 */
[----:B-1----:R-:W-:Y:S01]  /*123a0*/  IMAD R56, R56, UR4, RZ ;  /* 0x0000000438387c24 */ /* 0x002fe2000f8e02ff */
[----:B------:R-:W-:Y:S01]  /*123b0*/  ISETP.GT.U32.AND P5, PT, R39, R58, PT ;  /* 0x0000003a2700720c */ /* 0x000fe20003fa4070 */
[----:B------:R0:W-:Y:S01]  /*123c0*/  STL [R1+0x280], R42 ;  /* 0x0002802a01007387 */ /* 0x0001e20000100800 */
[----:B------:R-:W-:Y:S01]  /*123d0*/  @!P2 IMAD.IADD R57, R57, 0x1, -R39 ;  /* 0x000000013939a824 */ /* 0x000fe200078e0a27 */
[----:B------:R-:W1:Y:S02]  /*123e0*/  LDCU UR4, c[0x0][0x3b0] ;  /* 0x00007600ff0477ac */ /* 0x000e640008000800 */
[----:B------:R4:W-:Y:S04]  /*123f0*/  STL [R1+0x27c], R43 ;  /* 0x00027c2b01007387 */ /* 0x0009e80000100800 */
[----:B------:R4:W-:Y:S01]  /*12400*/  STL [R1+0x2b0], R41 ;  /* 0x0002b02901007387 */ /* 0x0009e20000100800 */
[----:B0-----:R-:W-:-:S02]  /*12410*/  @P0 IMAD.MOV.U32 R42, RZ, RZ, R41 ;  /* 0x000000ffff2a0224 */ /* 0x001fc400078e0029 */
[----:B------:R-:W-:Y:S01]  /*12420*/  @!P6 IMAD.IADD R59, R59, 0x1, -R39 ;  /* 0x000000013b3be824 */ /* 0x000fe200078e0a27 */
[----:B------:R0:W-:Y:S01]  /*12430*/  STL [R1+0x2ac], R44 ;  /* 0x0002ac2c01007387 */ /* 0x0001e20000100800 */
[----:B----4-:R-:W-:Y:S01]  /*12440*/  @P0 IMAD.MOV.U32 R43, RZ, RZ, R44 ;  /* 0x000000ffff2b0224 */ /* 0x010fe200078e002c */
[----:B------:R-:W-:Y:S01]  /*12450*/  IADD3 R41, P6, PT, R56, R38, RZ ;  /* 0x0000002638297210 */ /* 0x000fe20007fde0ff */
[----:B------:R-:W-:Y:S01]  /*12460*/  @!P4 IMAD.MOV R57, RZ, RZ, -R57 ;  /* 0x000000ffff39c224 */ /* 0x000fe200078e0a39 */
[C---:B------:R-:W-:Y:S01]  /*12470*/  ISETP.GT.U32.AND P2, PT, R39.reuse, R59, PT ;  /* 0x0000003b2700720c */ /* 0x040fe20003f44070 */
[----:B------:R-:W-:Y:S01]  /*12480*/  @!P5 IMAD.IADD R58, R58, 0x1, -R39 ;  /* 0x000000013a3ad824 */ /* 0x000fe200078e0a27 */
[----:B------:R4:W2:Y:S01]  /*12490*/  @P0 LDG.E.U8 R100, desc[UR18][R42.64] ;  /* 0x000000122a640981 */ /* 0x0008a2000c1e1100 */
[----:B0-----:R-:W-:Y:S02]  /*124a0*/  LEA.HI.X.SX32 R44, R56, R35, 0x1, P6 ;  /* 0x00000023382c7211 */ /* 0x001fe400030f0eff */
[----:B------:R-:W-:Y:S01]  /*124b0*/  ISETP.GE.AND P6, PT, R22, RZ, PT ;  /* 0x000000ff1600720c */ /* 0x000fe20003fc6270 */
[----:B------:R-:W5:Y:S01]  /*124c0*/  LDL.LU R110, [R1+0xa50] ;  /* 0x000a5000016e7983 */ /* 0x000f620000300800 */
[----:B------:R-:W-:-:S02]  /*124d0*/  ISETP.GT.U32.AND P4, PT, R39, R60, PT ;  /* 0x0000003c2700720c */ /* 0x000fc40003f84070 */
[----:B------:R-:W-:Y:S02]  /*124e0*/  SEL R57, R5, R57, !P3 ;  /* 0x0000003905397207 */ /* 0x000fe40005800000 */
[----:B------:R-:W-:-:S03]  /*124f0*/  ISETP.GE.AND P5, PT, R23, RZ, PT ;  /* 0x000000ff1700720c */ /* 0x000fc60003fa6270 */
[----:B------:R-:W-:Y:S01]  /*12500*/  IMAD R57, R57, UR5, RZ ;  /* 0x0000000539397c24 */ /* 0x000fe2000f8e02ff */
[----:B------:R-:W0:Y:S01]  /*12510*/  LDCU UR5, c[0x0][0x3b0] ;  /* 0x00007600ff0577ac */ /* 0x000e220008000800 */
[----:B----4-:R-:W-:Y:S01]  /*12520*/  @P0 IMAD.MOV.U32 R42, RZ, RZ, R41 ;  /* 0x000000ffff2a0224 */ /* 0x010fe200078e0029 */
[----:B------:R4:W-:Y:S01]  /*12530*/  STL [R1+0x2b8], R41 ;  /* 0x0002b82901007387 */ /* 0x0009e20000100800 */
[----:B------:R-:W-:Y:S02]  /*12540*/  @P0 IMAD.MOV.U32 R43, RZ, RZ, R44 ;  /* 0x000000ffff2b0224 */ /* 0x000fe400078e002c */
[----:B------:R-:W-:Y:S01]  /*12550*/  @!P6 IMAD.MOV R58, RZ, RZ, -R58 ;  /* 0x000000ffff3ae224 */ /* 0x000fe200078e0a3a */
[----:B------:R-:W5:Y:S01]  /*12560*/  LDL.LU R22, [R1+0xa4c] ;  /* 0x000a4c0001167983 */ /* 0x000f620000300800 */
[--C-:B------:R-:W-:Y:S02]  /*12570*/  @!P2 IMAD.IADD R59, R59, 0x1, -R39.reuse ;  /* 0x000000013b3ba824 */ /* 0x100fe400078e0a27 */
[----:B------:R-:W-:Y:S01]  /*12580*/  @!P4 IMAD.IADD R60, R60, 0x1, -R39 ;  /* 0x000000013c3cc824 */ /* 0x000fe200078e0a27 */
[----:B------:R-:W-:Y:S01]  /*12590*/  ISETP.GT.U32.AND P2, PT, R39, R62, PT ;  /* 0x0000003e2700720c */ /* 0x000fe20003f44070 */
[----:B------:R0:W2:Y:S01]  /*125a0*/  @P0 LDG.E.U8 R99, desc[UR18][R42.64] ;  /* 0x000000122a630981 */ /* 0x0000a2000c1e1100 */
[----:B----4-:R-:W-:Y:S01]  /*125b0*/  IADD3 R41, P6, PT, R57, R38, RZ ;  /* 0x0000002639297210 */ /* 0x010fe20007fde0ff */
[----:B------:R-:W-:Y:S01]  /*125c0*/  @!P5 IMAD.MOV R59, RZ, RZ, -R59 ;  /* 0x000000ffff3bd224 */ /* 0x000fe200078e0a3b */
[----:B------:R-:W-:-:S02]  /*125d0*/  ISETP.GT.U32.AND P4, PT, R39, R61, PT ;  /* 0x0000003d2700720c */ /* 0x000fc40003f84070 */
[----:B0-----:R-:W-:Y:S02]  /*125e0*/  LEA.HI.X.SX32 R42, R57, R35, 0x1, P6 ;  /* 0x00000023392a7211 */ /* 0x001fe400030f0eff */
[----:B------:R-:W-:Y:S02]  /*125f0*/  ISETP.GT.U32.AND P6, PT, R39, R60, PT ;  /* 0x0000003c2700720c */ /* 0x000fe40003fc4070 */
[C---:B------:R-:W-:Y:S01]  /*12600*/  SEL R59, R5.reuse, R59, !P3 ;  /* 0x0000003b053b7207 */ /* 0x040fe20005800000 */
[----:B------:R-:W-:Y:S01]  /*12610*/  STL [R1+0x2b4], R44 ;  /* 0x0002b42c01007387 */ /* 0x000fe20000100800 */
[----:B------:R-:W-:Y:S02]  /*12620*/  SEL R58, R5, R58, !P3 ;  /* 0x0000003a053a7207 */ /* 0x000fe40005800000 */
[----:B------:R-:W-:Y:S01]  /*12630*/  ISETP.GE.AND P5, PT, R156, RZ, PT ;  /* 0x000000ff9c00720c */ /* 0x000fe20003fa6270 */
[----:B------:R-:W5:Y:S01]  /*12640*/  LDL.LU R23, [R1+0xa48] ;  /* 0x000a480001177983 */ /* 0x000f620000300800 */
[----:B------:R-:W-:Y:S01]  /*12650*/  IMAD R59, R59, UR5, RZ ;  /* 0x000000053b3b7c24 */ /* 0x000fe2000f8e02ff */
[----:B------:R-:W-:Y:S01]  /*12660*/  PRMT R98, RZ, 0x7610, R98 ;  /* 0x00007610ff627816 */ /* 0x000fe20000000062 */
[----:B------:R-:W-:Y:S01]  /*12670*/  @P0 IMAD.MOV.U32 R43, RZ, RZ, R42 ;  /* 0x000000ffff2b0224 */ /* 0x000fe200078e002a */
[----:B------:R-:W-:Y:S01]  /*12680*/  STL [R1+0x2c0], R41 ;  /* 0x0002c02901007387 */ /* 0x000fe20000100800 */
[--C-:B------:R-:W-:Y:S01]  /*12690*/  @!P2 IMAD.IADD R62, R62, 0x1, -R39.reuse ;  /* 0x000000013e3ea824 */ /* 0x100fe200078e0a27 */
[----:B------:R-:W0:Y:S02]  /*126a0*/  LDCU UR5, c[0x0][0x3b0] ;  /* 0x00007600ff0577ac */ /* 0x000e240008000800 */
[----:B------:R4:W-:Y:S01]  /*126b0*/  STL [R1+0x2bc], R42 ;  /* 0x0002bc2a01007387 */ /* 0x0009e20000100800 */
[----:B-1----:R-:W-:Y:S01]  /*126c0*/  IMAD R58, R58, UR4, RZ ;  /* 0x000000043a3a7c24 */ /* 0x002fe2000f8e02ff */
[----:B------:R-:W1:Y:S01]  /*126d0*/  LDCU UR4, c[0x0][0x3b0] ;  /* 0x00007600ff0477ac */ /* 0x000e620008000800 */
[--C-:B------:R-:W-:Y:S01]  /*126e0*/  @!P6 IMAD.IADD R60, R60, 0x1, -R39.reuse ;  /* 0x000000013c3ce824 */ /* 0x100fe200078e0a27 */
[----:B------:R0:W-:Y:S01]  /*126f0*/  STS.U8 [R31+UR9+0x4a00], R97 ;  /* 0x004a00611f007988 */ /* 0x0001e20008000009 */
[----:B------:R-:W-:Y:S01]  /*12700*/  @!P4 IMAD.IADD R61, R61, 0x1, -R39 ;  /* 0x000000013d3dc824 */ /* 0x000fe200078e0a27 */
[----:B------:R-:W-:Y:S01]  /*12710*/  ISETP.GT.U32.AND P4, PT, R39, R62, PT ;  /* 0x0000003e2700720c */ /* 0x000fe20003f84070 */
[----:B----4-:R-:W-:Y:S01]  /*12720*/  @P0 IMAD.MOV.U32 R42, RZ, RZ, R41 ;  /* 0x000000ffff2a0224 */ /* 0x010fe200078e0029 */
[C---:B------:R-:W-:Y:S01]  /*12730*/  IADD3 R41, P6, PT, R59.reuse, R38, RZ ;  /* 0x000000263b297210 */ /* 0x040fe20007fde0ff */
[----:B------:R-:W5:Y:S04]  /*12740*/  LDL.LU R156, [R1+0xa44] ;  /* 0x000a4400019c7983 */ /* 0x000f680000300800 */
[----:B------:R4:W2:Y:S01]  /*12750*/  @P0 LDG.E.U8 R98, desc[UR18][R42.64] ;  /* 0x000000122a620981 */ /* 0x0008a2000c1e1100 */
[----:B------:R-:W-:-:S02]  /*12760*/  LEA.HI.X.SX32 R44, R59, R35, 0x1, P6 ;  /* 0x000000233b2c7211 */ /* 0x000fc400030f0eff */
[----:B------:R-:W-:Y:S01]  /*12770*/  ISETP.GE.AND P6, PT, R150, RZ, PT ;  /* 0x000000ff9600720c */ /* 0x000fe20003fc6270 */
[----:B------:R-:W-:Y:S01]  /*12780*/  @!P5 IMAD.MOV R60, RZ, RZ, -R60 ;  /* 0x000000ffff3cd224 */ /* 0x000fe200078e0a3c */
[----:B----4-:R-:W-:-:S04]  /*12790*/  IADD3 R42, P2, PT, R58, R38, RZ ;  /* 0x000000263a2a7210 */ /* 0x010fc80007f5e0ff */
[----:B------:R-:W-:Y:S02]  /*127a0*/  LEA.HI.X.SX32 R43, R58, R35, 0x1, P2 ;  /* 0x000000233a2b7211 */ /* 0x000fe400010f0eff */
[C---:B------:R-:W-:Y:S02]  /*127b0*/  ISETP.GT.U32.AND P2, PT, R39.reuse, R61, PT ;  /* 0x0000003d2700720c */ /* 0x040fe40003f44070 */
[----:B------:R-:W-:Y:S02]  /*127c0*/  ISETP.GT.U32.AND P5, PT, R39, R63, PT ;  /* 0x0000003f2700720c */ /* 0x000fe40003fa4070 */
[----:B------:R-:W-:Y:S01]  /*127d0*/  SEL R60, R5, R60, !P3 ;  /* 0x0000003c053c7207 */ /* 0x000fe20005800000 */
[----:B------:R-:W-:Y:S01]  /*127e0*/  @!P4 IMAD.IADD R62, R62, 0x1, -R39 ;  /* 0x000000013e3ec824 */ /* 0x000fe200078e0a27 */
[----:B0-----:R-:W-:Y:S02]  /*127f0*/  PRMT R97, RZ, 0x7610, R97 ;  /* 0x00007610ff617816 */ /* 0x001fe40000000061 */
[----:B------:R-:W-:Y:S01]  /*12800*/  ISETP.GE.AND P4, PT, R20, RZ, PT ;  /* 0x000000ff1400720c */ /* 0x000fe20003f86270 */
[----:B------:R-:W-:Y:S01]  /*12810*/  IMAD R60, R60, UR12, RZ ;  /* 0x0000000c3c3c7c24 */ /* 0x000fe2000f8e02ff */
[----:B------:R0:W-:Y:S01]  /*12820*/  STL [R1+0x2f0], R42 ;  /* 0x0002f02a01007387 */ /* 0x0001e20000100800 */
[----:B------:R-:W-:Y:S01]  /*12830*/  @!P6 IMAD.MOV R62, RZ, RZ, -R62 ;  /* 0x000000ffff3ee224 */ /* 0x000fe200078e0a3e */
[----:B------:R-:W4:Y:S01]  /*12840*/  LDCU UR12, c[0x0][0x3b0] ;  /* 0x00007600ff0c77ac */ /* 0x000f220008000800 */
[----:B------:R-:W-:Y:S01]  /*12850*/  @!P2 IMAD.IADD R61, R61, 0x1, -R39 ;  /* 0x000000013d3da824 */ /* 0x000fe200078e0a27 */
[----:B------:R-:W-:Y:S04]  /*12860*/  STL [R1+0x2ec], R43 ;  /* 0x0002ec2b01007387 */ /* 0x000fe80000100800 */
[----:B------:R0:W2:Y:S01]  /*12870*/  @P0 LDG.E.U8 R97, desc[UR18][R42.64] ;  /* 0x000000122a610981 */ /* 0x0000a2000c1e1100 */
[----:B------:R-:W-:-:S03]  /*12880*/  SEL R62, R5, R62, !P3 ;  /* 0x0000003e053e7207 */ /* 0x000fc60005800000 */
[----:B------:R1:W-:Y:S01]  /*12890*/  STL [R1+0x2f8], R41 ;  /* 0x0002f82901007387 */ /* 0x0003e20000100800 */
[----:B------:R-:W-:-:S03]  /*128a0*/  @!P5 IMAD.IADD R63, R63, 0x1, -R39 ;  /* 0x000000013f3fd824 */ /* 0x000fc600078e0a27 */
[----:B------:R4:W-:Y:S01]  /*128b0*/  STS.U8 [R31+UR9+0x4e00], R96 ;  /* 0x004e00601f007988 */ /* 0x0009e20008000009 */
[----:B0-----:R-:W-:-:S03]  /*128c0*/  @P0 IMAD.MOV.U32 R42, RZ, RZ, R41 ;  /* 0x000000ffff2a0224 */ /* 0x001fc600078e0029 */
[----:B------:R-:W5:Y:S01]  /*128d0*/  LDL.LU R150, [R1+0xa40] ;  /* 0x000a400001967983 */ /* 0x000f620000300800 */
[----:B-1----:R-:W-:Y:S01]  /*128e0*/  IADD3 R41, P2, PT, R60, R38, RZ ;  /* 0x000000263c297210 */ /* 0x002fe20007f5e0ff */
[----:B------:R-:W-:Y:S02]  /*128f0*/  @P0 IMAD.MOV.U32 R43, RZ, RZ, R44 ;  /* 0x000000ffff2b0224 */ /* 0x000fe400078e002c */
[----:B------:R0:W-:Y:S01]  /*12900*/  STL [R1+0x2f4], R44 ;  /* 0x0002f42c01007387 */ /* 0x0001e20000100800 */
[----:B----4-:R-:W-:Y:S01]  /*12910*/  PRMT R96, RZ, 0x7610, R96 ;  /* 0x00007610ff607816 */ /* 0x010fe20000000060 */
[----:B------:R-:W-:Y:S02]  /*12920*/  @!P4 IMAD.MOV R61, RZ, RZ, -R61 ;  /* 0x000000ffff3dc224 */ /* 0x000fe400078e0a3d */
[----:B------:R1:W-:Y:S01]  /*12930*/  STS.U8 [R31+UR9+0x5200], R95 ;  /* 0x0052005f1f007988 */ /* 0x0003e20008000009 */
[----:B------:R-:W-:Y:S01]  /*12940*/  IMAD R62, R62, UR4, RZ ;  /* 0x000000043e3e7c24 */ /* 0x000fe2000f8e02ff */
[----:B------:R-:W-:Y:S01]  /*12950*/  ISETP.GT.U32.AND P5, PT, R39, R63, PT ;  /* 0x0000003f2700720c */ /* 0x000fe20003fa4070 */
[----:B------:R-:W4:Y:S01]  /*12960*/  LDCU UR4, c[0x0][0x3b0] ;  /* 0x00007600ff0477ac */ /* 0x000f220008000800 */
[----:B------:R3:W2:Y:S01]  /*12970*/  @P0 LDG.E.U8 R96, desc[UR18][R42.64] ;  /* 0x000000122a600981 */ /* 0x0006a2000c1e1100 */
[----:B0-----:R-:W-:-:S02]  /*12980*/  LEA.HI.X.SX32 R44, R60, R35, 0x1, P2 ;  /* 0x000000233c2c7211 */ /* 0x001fc400010f0eff */
[----:B------:R-:W-:Y:S01]  /*12990*/  ISETP.GT.U32.AND P6, PT, R39, R64, PT ;  /* 0x000000402700720c */ /* 0x000fe20003fc4070 */
[----:B------:R-:W5:Y:S01]  /*129a0*/  LDL.LU R20, [R1+0xa3c] ;  /* 0x000a3c0001147983 */ /* 0x000f620000300800 */
[----:B-1----:R-:W-:Y:S02]  /*129b0*/  PRMT R95, RZ, 0x7610, R95 ;  /* 0x00007610ff5f7816 */ /* 0x002fe4000000005f */
[----:B------:R-:W-:Y:S01]  /*129c0*/  SEL R61, R5, R61, !P3 ;  /* 0x0000003d053d7207 */ /* 0x000fe20005800000 */
[----:B---3--:R-:W-:Y:S02]  /*129d0*/  @P0 IMAD.MOV.U32 R42, RZ, RZ, R41 ;  /* 0x000000ffff2a0224 */ /* 0x008fe400078e0029 */
[----:B------:R-:W-:Y:S01]  /*129e0*/  @P0 IMAD.MOV.U32 R43, RZ, RZ, R44 ;  /* 0x000000ffff2b0224 */ /* 0x000fe200078e002c */
[----:B------:R-:W-:Y:S02]  /*129f0*/  IADD3 R45, P4, PT, R62, R38, RZ ;  /* 0x000000263e2d7210 */ /* 0x000fe40007f9e0ff */
[----:B------:R-:W-:-:S02]  /*12a00*/  ISETP.GE.AND P2, PT, R21, RZ, PT ;  /* 0x000000ff1500720c */ /* 0x000fc40003f46270 */
[----:B------:R0:W3:Y:S01]  /*12a10*/  @P0 LDG.E.U8 R95, desc[UR18][R42.64] ;  /* 0x000000122a5f0981 */ /* 0x0000e2000c1e1100 */
[----:B------:R-:W-:Y:S01]  /*12a20*/  IMAD R61, R61, UR5, RZ ;  /* 0x000000053d3d7c24 */ /* 0x000fe2000f8e02ff */
[----:B------:R-:W1:Y:S01]  /*12a30*/  LDCU UR5, c[0x0][0x3b0] ;  /* 0x00007600ff0577ac */ /* 0x000e620008000800 */
[--C-:B------:R-:W-:Y:S01]  /*12a40*/  @!P5 IMAD.IADD R63, R63, 0x1, -R39.reuse ;  /* 0x000000013f3fd824 */ /* 0x100fe200078e0a27 */
[----:B------:R4:W-:Y:S01]  /*12a50*/  STL [R1+0x300], R41 ;  /* 0x0003002901007387 */ /* 0x0009e20000100800 */
[----:B0-----:R-:W-:Y:S02]  /*12a60*/  LEA.HI.X.SX32 R42, R62, R35, 0x1, P4 ;  /* 0x000000233e2a7211 */ /* 0x001fe400020f0eff */
[----:B------:R-:W-:Y:S01]  /*12a70*/  ISETP.GT.U32.AND P4, PT, R39, R66, PT ;  /* 0x000000422700720c */ /* 0x000fe20003f84070 */
[----:B------:R-:W-:Y:S01]  /*12a80*/  @!P6 IMAD.IADD R64, R64, 0x1, -R39 ;  /* 0x000000014040e824 */ /* 0x000fe200078e0a27 */
[----:B----4-:R-:W-:Y:S01]  /*12a90*/  IADD3 R41, P5, PT, R61, R38, RZ ;  /* 0x000000263d297210 */ /* 0x010fe20007fbe0ff */
[----:B------:R0:W-:Y:S01]  /*12aa0*/  STL [R1+0x2fc], R44 ;  /* 0x0002fc2c01007387 */ /* 0x0001e20000100800 */
[----:B------:R-:W-:-:S02]  /*12ab0*/  @!P2 IMAD.MOV R63, RZ, RZ, -R63 ;  /* 0x000000ffff3fa224 */ /* 0x000fc400078e0a3f */
[----:B------:R-:W-:Y:S01]  /*12ac0*/  ISETP.GT.U32.AND P6, PT, R39, R64, PT ;  /* 0x000000402700720c */ /* 0x000fe20003fc4070 */
[----:B------:R-:W5:Y:S01]  /*12ad0*/  LDL.LU R21, [R1+0xa38] ;  /* 0x000a380001157983 */ /* 0x000f620000300800 */
[----:B------:R-:W-:Y:S02]  /*12ae0*/  ISETP.GE.AND P2, PT, R18, RZ, PT ;  /* 0x000000ff1200720c */ /* 0x000fe40003f46270 */
[----:B0-----:R-:W-:Y:S02]  /*12af0*/  LEA.HI.X.SX32 R44, R61, R35, 0x1, P5 ;  /* 0x000000233d2c7211 */ /* 0x001fe400028f0eff */
[----:B------:R-:W-:Y:S01]  /*12b00*/  ISETP.GT.U32.AND P5, PT, R39, R65, PT ;  /* 0x000000412700720c */ /* 0x000fe20003fa4070 */
[----:B------:R-:W-:Y:S01]  /*12b10*/  @!P4 IMAD.IADD R66, R66, 0x1, -R39 ;  /* 0x000000014242c824 */ /* 0x000fe200078e0a27 */
[----:B------:R-:W-:Y:S01]  /*12b20*/  SEL R63, R5, R63, !P3 ;  /* 0x0000003f053f7207 */ /* 0x000fe20005800000 */
[----:B------:R0:W-:Y:S01]  /*12b30*/  STS.U8 [R31+UR9+0x5600], R94 ;  /* 0x0056005e1f007988 */ /* 0x0001e20008000009 */
[----:B------:R-:W-:-:S02]  /*12b40*/  @P0 IMAD.MOV.U32 R43, RZ, RZ, R42 ;  /* 0x000000ffff2b0224 */ /* 0x000fc400078e002a */
[----:B------:R-:W-:Y:S01]  /*12b50*/  ISETP.GT.U32.AND P4, PT, R39, R66, PT ;  /* 0x000000422700720c */ /* 0x000fe20003f84070 */
[----:B------:R-:W-:Y:S01]  /*12b60*/  STL [R1+0x328], R45 ;  /* 0x0003282d01007387 */ /* 0x000fe20000100800 */
[----:B------:R-:W-:Y:S01]  /*12b70*/  IMAD R63, R63, UR4, RZ ;  /* 0x000000043f3f7c24 */ /* 0x000fe2000f8e02ff */
[----:B------:R-:W4:Y:S02]  /*12b80*/  LDCU UR4, c[0x0][0x3b0] ;  /* 0x00007600ff0477ac */ /* 0x000f240008000800 */
[----:B------:R1:W-:Y:S01]  /*12b90*/  STL [R1+0x324], R42 ;  /* 0x0003242a01007387 */ /* 0x0003e20000100800 */
[----:B0-----:R-:W-:Y:S01]  /*12ba0*/  PRMT R94, RZ, 0x7610, R94 ;  /* 0x00007610ff5e7816 */ /* 0x001fe2000000005e */
[--C-:B------:R-:W-:Y:S02]  /*12bb0*/  @!P5 IMAD.IADD R65, R65, 0x1, -R39.reuse ;  /* 0x000000014141d824 */ /* 0x100fe400078e0a27 */
[----:B------:R0:W-:Y:S01]  /*12bc0*/  STS.U8 [R31+UR9+0x5a00], R93 ;  /* 0x005a005d1f007988 */ /* 0x0001e20008000009 */
[----:B------:R-:W-:-:S02]  /*12bd0*/  @!P6 IMAD.IADD R64, R64, 0x1, -R39 ;  /* 0x000000014040e824 */ /* 0x000fc400078e0a27 */
[----:B-1----:R-:W-:Y:S01]  /*12be0*/  @P0 IMAD.MOV.U32 R42, RZ, RZ, R45 ;  /* 0x000000ffff2a0224 */ /* 0x002fe200078e002d */
[----:B------:R1:W-:Y:S01]  /*12bf0*/  STL [R1+0x330], R41 ;  /* 0x0003302901007387 */ /* 0x0003e20000100800 */
[----:B0-----:R-:W-:-:S03]  /*12c00*/  PRMT R93, RZ, 0x7610, R93 ;  /* 0x00007610ff5d7816 */ /* 0x001fc6000000005d */
[----:B------:R0:W2:Y:S01]  /*12c10*/  @P0 LDG.E.U8 R94, desc[UR18][R42.64] ;  /* 0x000000122a5e0981 */ /* 0x0000a2000c1e1100 */
[----:B------:R-:W-:Y:S01]  /*12c20*/  @!P2 IMAD.MOV R64, RZ, RZ, -R64 ;  /* 0x000000ffff40a224 */ /* 0x000fe200078e0a40 */
[----:B------:R-:W-:Y:S01]  /*12c30*/  ISETP.GT.U32.AND P5, PT, R39, R65, PT ;  /* 0x000000412700720c */ /* 0x000fe20003fa4070 */
[----:B------:R-:W-:Y:S02]  /*12c40*/  @!P4 IMAD.IADD R66, R66, 0x1, -R39 ;  /* 0x000000014242c824 */ /* 0x000fe400078e0a27 */
[----:B0-----:R-:W-:Y:S02]  /*12c50*/  @P0 IMAD.MOV.U32 R42, RZ, RZ, R41 ;  /* 0x000000ffff2a0224 */ /* 0x001fe400078e0029 */
[----:B------:R-:W-:Y:S01]  /*12c60*/  @P0 IMAD.MOV.U32 R43, RZ, RZ, R44 ;  /* 0x000000ffff2b0224 */ /* 0x000fe200078e002c */
[----:B-1----:R-:W-:Y:S02]  /*12c70*/  IADD3 R41, P6, PT, R63, R38, RZ ;  /* 0x000000263f297210 */ /* 0x002fe40007fde0ff */
[----:B------:R-:W-:-:S02]  /*12c80*/  ISETP.GE.AND P4, PT, R146, RZ, PT ;  /* 0x000000ff9200720c */ /* 0x000fc40003f86270 */
[----:B------:R0:W2:Y:S01]  /*12c90*/  @P0 LDG.E.U8 R93, desc[UR18][R42.64] ;  /* 0x000000122a5d0981 */ /* 0x0000a2000c1e1100 */
[----:B------:R-:W-:Y:S02]  /*12ca0*/  SEL R64, R5, R64, !P3 ;  /* 0x0000004005407207 */ /* 0x000fe40005800000 */
[----:B------:R-:W-:Y:S01]  /*12cb0*/  ISETP.GE.AND P2, PT, R19, RZ, PT ;  /* 0x000000ff1300720c */ /* 0x000fe20003f46270 */
[----:B------:R-:W-:Y:S01]  /*12cc0*/  STL [R1+0x32c], R44 ;  /* 0x00032c2c01007387 */ /* 0x000fe20000100800 */
[----:B0-----:R-:W-:Y:S01]  /*12cd0*/  LEA.HI.X.SX32 R42, R63, R35, 0x1, P6 ;  /* 0x000000233f2a7211 */ /* 0x001fe200030f0eff */
[----:B----4-:R-:W-:Y:S01]  /*12ce0*/  IMAD R64, R64, UR4, RZ ;  /* 0x0000000440407c24 */ /* 0x010fe2000f8e02ff */
[----:B------:R-:W-:Y:S01]  /*12cf0*/  ISETP.GT.U32.AND P6, PT, R39, R69, PT ;  /* 0x000000452700720c */ /* 0x000fe20003fc4070 */
[----:B------:R-:W5:Y:S01]  /*12d00*/  LDL.LU R18, [R1+0xa34] ;  /* 0x000a340001127983 */ /* 0x000f620000300800 */
[----:B------:R-:W-:Y:S01]  /*12d10*/  @!P5 IMAD.IADD R65, R65, 0x1, -R39 ;  /* 0x000000014141d824 */ /* 0x000fe200078e0a27 */
[----:B------:R-:W-:Y:S01]  /*12d20*/  PRMT R91, RZ, 0x7610, R91 ;  /* 0x00007610ff5b7816 */ /* 0x000fe2000000005b */
[----:B------:R-:W-:Y:S01]  /*12d30*/  @P0 IMAD.MOV.U32 R43, RZ, RZ, R42 ;  /* 0x000000ffff2b0224 */ /* 0x000fe200078e002a */
[----:B------:R-:W-:Y:S04]  /*12d40*/  STL [R1+0x338], R41 ;  /* 0x0003382901007387 */ /* 0x000fe80000100800 */
[----:B------:R-:W-:Y:S01]  /*12d50*/  @!P2 IMAD.MOV R66, RZ, RZ, -R66 ;  /* 0x000000ffff42a224 */ /* 0x000fe200078e0a42 */
[----:B------:R-:W0:Y:S01]  /*12d60*/  LDCU UR4, c[0x0][0x3b0] ;  /* 0x00007600ff0477ac */ /* 0x000e220008000800 */
[----:B------:R1:W-:Y:S01]  /*12d70*/  STL [R1+0x334], R42 ;  /* 0x0003342a01007387 */ /* 0x0003e20000100800 */
[----:B------:R-:W-:Y:S01]  /*12d80*/  @!P4 IMAD.MOV R65, RZ, RZ, -R65 ;  /* 0x000000ffff41c224 */ /* 0x000fe200078e0a41 */
[----:B------:R-:W-:Y:S01]  /*12d90*/  ISETP.GT.U32.AND P4, PT, R39, R68, PT ;  /* 0x000000442700720c */ /* 0x000fe20003f84070 */
[----:B------:R-:W-:Y:S01]  /*12da0*/  @!P6 IMAD.IADD R69, R69, 0x1, -R39 ;  /* 0x000000014545e824 */ /* 0x000fe200078e0a27 */
[----:B------:R-:W-:Y:S01]  /*12db0*/  SEL R66, R5, R66, !P3 ;  /* 0x0000004205427207 */ /* 0x000fe20005800000 */
[----:B------:R-:W5:Y:S01]  /*12dc0*/  LDL.LU R19, [R1+0xa30] ;  /* 0x000a300001137983 */ /* 0x000f620000300800 */
[----:B-1----:R-:W-:Y:S01]  /*12dd0*/  @P0 IMAD.MOV.U32 R42, RZ, RZ, R41 ;  /* 0x000000ffff2a0224 */ /* 0x002fe200078e0029 */
[----:B------:R-:W-:-:S02]  /*12de0*/  IADD3 R41, P5, PT, R64, R38, RZ ;  /* 0x0000002640297210 */ /* 0x000fc40007fbe0ff */
[----:B------:R-:W5:Y:S02]  /*12df0*/  LDL.LU R146, [R1+0xa2c] ;  /* 0x000a2c0001927983 */ /* 0x000f640000300800 */
[----:B------:R-:W-:Y:S02]  /*12e00*/  LEA.HI.X.SX32 R44, R64, R35, 0x1, P5 ;  /* 0x00000023402c7211 */ /* 0x000fe400028f0eff */
[----:B------:R1:W4:Y:S01]  /*12e10*/  @P0 LDG.E.U8 R92, desc[UR18][R42.64] ;  /* 0x000000122a5c0981 */ /* 0x000322000c1e1100 */
[C---:B------:R-:W-:Y:S02]  /*12e20*/  ISETP.GT.U32.AND P5, PT, R39.reuse, R67, PT ;  /* 0x000000432700720c */ /* 0x040fe40003fa4070 */
[----:B------:R-:W-:Y:S02]  /*12e30*/  ISETP.GT.U32.AND P6, PT, R39, R69, PT ;  /* 0x000000452700720c */ /* 0x000fe40003fc4070 */
[----:B------:R-:W-:Y:S01]  /*12e40*/  SEL R65, R5, R65, !P3 ;  /* 0x0000004105417207 */ /* 0x000fe20005800000 */
[----:B------:R0:W-:Y:S04]  /*12e50*/  STL [R1+0x340], R41 ;  /* 0x0003402901007387 */ /* 0x0001e80000100800 */
[----:B------:R-:W-:Y:S01]  /*12e60*/  IMAD R65, R65, UR12, RZ ;  /* 0x0000000c41417c24 */ /* 0x000fe2000f8e02ff */
[----:B------:R-:W-:Y:S01]  /*12e70*/  ISETP.GE.AND P2, PT, R139, RZ, PT ;  /* 0x000000ff8b00720c */ /* 0x000fe20003f46270 */
[----:B-1----:R-:W-:-:S02]  /*12e80*/  @P0 IMAD.MOV.U32 R42, RZ, RZ, R41 ;  /* 0x000000ffff2a0224 */ /* 0x002fc400078e0029 */
[----:B------:R-:W-:Y:S02]  /*12e90*/  @P0 IMAD.MOV.U32 R43, RZ, RZ, R44 ;  /* 0x000000ffff2b0224 */ /* 0x000fe400078e002c */
[----:B------:R-:W-:Y:S02]  /*12ea0*/  IMAD R66, R66, UR5, RZ ;  /* 0x0000000542427c24 */ /* 0x000fe4000f8e02ff */
[--C-:B------:R-:W-:Y:S01]  /*12eb0*/  @!P4 IMAD.IADD R68, R68, 0x1, -R39.reuse ;  /* 0x000000014444c824 */ /* 0x100fe200078e0a27 */
[----:B0-----:R-:W-:Y:S01]  /*12ec0*/  IADD3 R41, P4, PT, R65, R38, RZ ;  /* 0x0000002641297210 */ /* 0x001fe20007f9e0ff */
[--C-:B------:R-:W-:Y:S01]  /*12ed0*/  @!P5 IMAD.IADD R67, R67, 0x1, -R39.reuse ;  /* 0x000000014343d824 */ /* 0x100fe200078e0a27 */
[----:B------:R0:W-:Y:S01]  /*12ee0*/  STL [R1+0x33c], R44 ;  /* 0x00033c2c01007387 */ /* 0x0001e20000100800 */
[----:B------:R-:W-:Y:S01]  /*12ef0*/  @!P6 IMAD.IADD R69, R69, 0x1, -R39 ;  /* 0x000000014545e824 */ /* 0x000fe200078e0a27 */
[----:B------:R-:W-:Y:S01]  /*12f00*/  ISETP.GT.U32.AND P5, PT, R39, R68, PT ;  /* 0x000000442700720c */ /* 0x000fe20003fa4070 */
[----:B------:R-:W1:Y:S01]  /*12f10*/  LDCU UR5, c[0x0][0x3b0] ;  /* 0x00007600ff0577ac */ /* 0x000e620008000800 */
[----:B------:R0:W2:Y:S01]  /*12f20*/  @P0 LDG.E.U8 R91, desc[UR18][R42.64] ;  /* 0x000000122a5b0981 */ /* 0x0000a2000c1e1100 */
[----:B------:R-:W1:Y:S01]  /*12f30*/  LDCU UR12, c[0x0][0x3b0] ;  /* 0x00007600ff0c77ac */ /* 0x000e620008000800 */
[----:B------:R-:W-:-:S02]  /*12f40*/  PRMT R90, RZ, 0x7610, R90 ;  /* 0x00007610ff5a7816 */ /* 0x000fc4000000005a */
[----:B------:R-:W5:Y:S01]  /*12f50*/  LDL.LU R139, [R1+0xa28] ;  /* 0x000a2800018b7983 */ /* 0x000f620000300800 */
[----:B0-----:R-:W-:Y:S02]  /*12f60*/  LEA.HI.X.SX32 R44, R65, R35, 0x1, P4 ;  /* 0x00000023412c7211 */ /* 0x001fe400020f0eff */
[----:B------:R-:W-:Y:S02]  /*12f70*/  ISETP.GT.U32.AND P4, PT, R39, R67, PT ;  /* 0x000000432700720c */ /* 0x000fe40003f84070 */
[----:B------:R-:W-:-:S04]  /*12f80*/  IADD3 R42, P6, PT, R66, R38, RZ ;  /* 0x00000026422a7210 */ /* 0x000fc80007fde0ff */
[----:B------:R-:W-:Y:S02]  /*12f90*/  LEA.HI.X.SX32 R43, R66, R35, 0x1, P6 ;  /* 0x00000023422b7211 */ /* 0x000fe400030f0eff */
[----:B------:R-:W-:Y:S01]  /*12fa0*/  ISETP.GT.U32.AND P6, PT, R39, R70, PT ;  /* 0x000000462700720c */ /* 0x000fe20003fc4070 */
[----:B------:R-:W-:Y:S01]  /*12fb0*/  @!P2 IMAD.MOV R69, RZ, RZ, -R69 ;  /* 0x000000ffff45a224 */ /* 0x000fe200078e0a45 */
[----:B------:R-:W-:Y:S01]  /*12fc0*/  ISETP.GE.AND P2, PT, R16, RZ, PT ;  /* 0x000000ff1000720c */ /* 0x000fe20003f46270 */
[--C-:B------:R-:W-:Y:S01]  /*12fd0*/  @!P5 IMAD.IADD R68, R68, 0x1, -R39.reuse ;  /* 0x000000014444d824 */ /* 0x100fe200078e0a27 */
[----:B------:R-:W-:Y:S01]  /*12fe0*/  ISETP.GE.AND P5, PT, R17, RZ, PT ;  /* 0x000000ff1100720c */ /* 0x000fe20003fa6270 */
[----:B------:R-:W-:Y:S01]  /*12ff0*/  @!P4 IMAD.IADD R67, R67, 0x1, -R39 ;  /* 0x000000014343c824 */ /* 0x000fe200078e0a27 */
[----:B------:R-:W-:Y:S01]  /*13000*/  ISETP.GT.U32.AND P4, PT, R39, R71, PT ;  /* 0x000000472700720c */ /* 0x000fe20003f84070 */
[----:B------:R0:W-:Y:S01]  /*13010*/  STL [R1+0x368], R42 ;  /* 0x0003682a01007387 */ /* 0x0001e20000100800 */
[----:B------:R-:W-:-:S02]  /*13020*/  SEL R69, R5, R69, !P3 ;  /* 0x0000004505457207 */ /* 0x000fc40005800000 */
[----:B------:R-:W-:Y:S01]  /*13030*/  PRMT R89, RZ, 0x7610, R89 ;  /* 0x00007610ff597816 */ /* 0x000fe20000000059 */
[----:B------:R0:W2:Y:S02]  /*13040*/  @P0 LDG.E.U8 R90, desc[UR18][R42.64] ;  /* 0x000000122a5a0981 */ /* 0x0000a4000c1e1100 */
[----:B------:R-:W-:Y:S02]  /*13050*/  @!P6 IMAD.IADD R70, R70, 0x1, -R39 ;  /* 0x000000014646e824 */ /* 0x000fe400078e0a27 */
[----:B------:R-:W-:-:S03]  /*13060*/  @!P2 IMAD.MOV R68, RZ, RZ, -R68 ;  /* 0x000000ffff44a224 */ /* 0x000fc600078e0a44 */
[----:B------:R-:W-:Y:S01]  /*13070*/  ISETP.GT.U32.AND P6, PT, R39, R70, PT ;  /* 0x000000462700720c */ /* 0x000fe20003fc4070 */
[----:B------:R-:W-:Y:S01]  /*13080*/  IMAD R69, R69, UR4, RZ ;  /* 0x0000000445457c24 */ /* 0x000fe2000f8e02ff */
[----:B------:R1:W-:Y:S01]  /*13090*/  STL [R1+0x370], R41 ;  /* 0x0003702901007387 */ /* 0x0003e20000100800 */
[----:B------:R-:W-:Y:S01]  /*130a0*/  @!P5 IMAD.MOV R67, RZ, RZ, -R67 ;  /* 0x000000ffff43d224 */ /* 0x000fe200078e0a43 */
[----:B------:R-:W-:Y:S01]  /*130b0*/  SEL R68, R5, R68, !P3 ;  /* 0x0000004405447207 */ /* 0x000fe20005800000 */
[----:B------:R-:W-:Y:S01]  /*130c0*/  @!P4 IMAD.IADD R71, R71, 0x1, -R39 ;  /* 0x000000014747c824 */ /* 0x000fe200078e0a27 */
[----:B------:R1:W-:Y:S01]  /*130d0*/  STL [R1+0x364], R43 ;  /* 0x0003642b01007387 */ /* 0x0003e20000100800 */
[----:B0-----:R-:W-:Y:S01]  /*130e0*/  @P0 IMAD.MOV.U32 R42, RZ, RZ, R41 ;  /* 0x000000ffff2a0224 */ /* 0x001fe200078e0029 */
[----:B------:R-:W-:Y:S01]  /*130f0*/  ISETP.GE.AND P2, PT, R14, RZ, PT ;  /* 0x000000ff0e00720c */ /* 0x000fe20003f46270 */
[----:B------:R-:W0:Y:S01]  /*13100*/  LDCU UR4, c[0x0][0x3b0] ;  /* 0x00007600ff0477ac */ /* 0x000e220008000800 */
[----:B------:R-:W-:Y:S01]  /*13110*/  ISETP.GT.U32.AND P4, PT, R39, R72, PT ;  /* 0x000000482700720c */ /* 0x000fe20003f84070 */
[----:B-1----:R-:W-:Y:S01]  /*13120*/  IMAD R68, R68, UR5, RZ ;  /* 0x0000000544447c24 */ /* 0x002fe2000f8e02ff */
[-C--:B------:R-:W-:Y:S01]  /*13130*/  IADD3 R41, P5, PT, R69, R38.reuse, RZ ;  /* 0x0000002645297210 */ /* 0x080fe20007fbe0ff */
[----:B------:R-:W-:Y:S01]  /*13140*/  @P0 IMAD.MOV.U32 R43, RZ, RZ, R44 ;  /* 0x000000ffff2b0224 */ /* 0x000fe200078e002c */
[----:B------:R-:W-:Y:S01]  /*13150*/  SEL R67, R5, R67, !P3 ;  /* 0x0000004305437207 */ /* 0x000fe20005800000 */
[----:B------:R-:W-:Y:S01]  /*13160*/  STL [R1+0x36c], R44 ;  /* 0x00036c2c01007387 */ /* 0x000fe20000100800 */
[----:B------:R-:W-:Y:S01]  /*13170*/  @!P6 IMAD.IADD R70, R70, 0x1, -R39 ;  /* 0x000000014646e824 */ /* 0x000fe200078e0a27 */
[----:B------:R-:W-:Y:S01]  /*13180*/  PRMT R88, RZ, 0x7610, R88 ;  /* 0x00007610ff587816 */ /* 0x000fe20000000058 */
[----:B------:R-:W1:Y:S01]  /*13190*/  LDCU UR5, c[0x0][0x3b0] ;  /* 0x00007600ff0577ac */ /* 0x000e620008000800 */
[----:B------:R0:W2:Y:S01]  /*131a0*/  @P0 LDG.E.U8 R89, desc[UR18][R42.64] ;  /* 0x000000122a590981 */ /* 0x0000a2000c1e1100 */
[----:B------:R-:W-:Y:S01]  /*131b0*/  IMAD R67, R67, UR12, RZ ;  /* 0x0000000c43437c24 */ /* 0x000fe2000f8e02ff */
[----:B------:R-:W-:-:S02]  /*131c0*/  IADD3 R45, P6, PT, R68, R38, RZ ;  /* 0x00000026442d7210 */ /* 0x000fc40007fde0ff */
[----:B------:R-:W5:Y:S01]  /*131d0*/  LDL.LU R16, [R1+0xa24] ;  /* 0x000a240001107983 */ /* 0x000f620000300800 */
[----:B------:R-:W-:Y:S01]  /*131e0*/  @!P2 IMAD.MOV R70, RZ, RZ, -R70 ;  /* 0x000000ffff46a224 */ /* 0x000fe200078e0a46 */
[----:B------:R-:W-:Y:S01]  /*131f0*/  PRMT R87, RZ, 0x7610, R87 ;  /* 0x00007610ff577816 */ /* 0x000fe20000000057 */
[----:B------:R-:W-:Y:S01]  /*13200*/  @!P4 IMAD.IADD R72, R72, 0x1, -R39 ;  /* 0x000000014848c824 */ /* 0x000fe200078e0a27 */
[----:B------:R-:W5:Y:S01]  /*13210*/  LDL.LU R17, [R1+0xa20] ;  /* 0x000a200001117983 */ /* 0x000f620000300800 */
[-C--:B0-----:R-:W-:Y:S01]  /*13220*/  LEA.HI.X.SX32 R42, R69, R35.reuse, 0x1, P5 ;  /* 0x00000023452a7211 */ /* 0x081fe200028f0eff */
[----:B------:R-:W0:Y:S02]  /*13230*/  LDCU UR12, c[0x0][0x3b0] ;  /* 0x00007600ff0c77ac */ /* 0x000e240008000800 */
[----:B------:R-:W5:Y:S01]  /*13240*/  LDL.LU R14, [R1+0xa1c] ;  /* 0x000a1c00010e7983 */ /* 0x000f620000300800 */
[----:B------:R-:W-:Y:S01]  /*13250*/  LEA.HI.X.SX32 R120, R68, R35, 0x1, P6 ;  /* 0x0000002344787211 */ /* 0x000fe200030f0eff */
[----:B------:R-:W-:-:S02]  /*13260*/  @P0 IMAD.MOV.U32 R43, RZ, RZ, R42 ;  /* 0x000000ffff2b0224 */ /* 0x000fc400078e002a */
[----:B------:R-:W-:Y:S01]  /*13270*/  STL [R1+0x378], R41 ;  /* 0x0003782901007387 */ /* 0x000fe20000100800 */
[----:B------:R-:W-:-:S03]  /*13280*/  ISETP.GT.U32.AND P5, PT, R39, R71, PT ;  /* 0x000000472700720c */ /* 0x000fc60003fa4070 */
[----:B------:R0:W-:Y:S01]  /*13290*/  STL [R1+0x374], R42 ;  /* 0x0003742a01007387 */ /* 0x0001e20000100800 */
[----:B------:R-:W-:Y:S02]  /*132a0*/  ISETP.GT.U32.AND P2, PT, R39, R73, PT ;  /* 0x000000492700720c */ /* 0x000fe40003f44070 */
[----:B------:R-:W-:Y:S01]  /*132b0*/  ISETP.GE.AND P4, PT, R15, RZ, PT ;  /* 0x000000ff0f00720c */ /* 0x000fe20003f86270 */
[----:B0-----:R-:W-:Y:S01]  /*132c0*/  @P0 IMAD.MOV.U32 R42, RZ, RZ, R41 ;  /* 0x000000ffff2a0224 */ /* 0x001fe200078e0029 */
[----:B------:R-:W-:-:S04]  /*132d0*/  IADD3 R41, P6, PT, R67, R38, RZ ;  /* 0x0000002643297210 */ /* 0x000fc80007fde0ff */
[----:B------:R-:W-:Y:S01]  /*132e0*/  LEA.HI.X.SX32 R44, R67, R35, 0x1, P6 ;  /* 0x00000023432c7211 */ /* 0x000fe200030f0eff */
[----:B------:R0:W2:Y:S01]  /*132f0*/  @P0 LDG.E.U8 R88, desc[UR18][R42.64] ;  /* 0x000000122a580981 */ /* 0x0000a2000c1e1100 */
[----:B------:R-:W-:Y:S02]  /*13300*/  ISETP.GT.U32.AND P6, PT, R39, R72, PT ;  /* 0x000000482700720c */ /* 0x000fe40003fc4070 */
[----:B------:R-:W-:Y:S01]  /*13310*/  SEL R70, R5, R70, !P3 ;  /* 0x0000004605467207 */ /* 0x000fe20005800000 */
[----:B------:R-:W-:Y:S01]  /*13320*/  @!P5 IMAD.IADD R71, R71, 0x1, -R39 ;  /* 0x000000014747d824 */ /* 0x000fe200078e0a27 */
[----:B------:R-:W-:Y:S01]  /*13330*/  PRMT R69, RZ, 0x7610, R69 ;  /* 0x00007610ff457816 */ /* 0x000fe20000000045 */
[----:B0-----:R-:W-:Y:S02]  /*13340*/  @P0 IMAD.MOV.U32 R42, RZ, RZ, R45 ;  /* 0x000000ffff2a0224 */ /* 0x001fe400078e002d */
[----:B------:R-:W-:Y:S02]  /*13350*/  @P0 IMAD.MOV.U32 R43, RZ, RZ, R120 ;  /* 0x000000ffff2b0224 */ /* 0x000fe400078e0078 */
[----:B------:R-:W-:-:S03]  /*13360*/  @!P2 IMAD.IADD R73, R73, 0x1, -R39 ;  /* 0x000000014949a824 */ /* 0x000fc600078e0a27 */
[----:B------:R0:W2:Y:S01]  /*13370*/  @P0 LDG.E.U8 R87, desc[UR18][R42.64] ;  /* 0x000000122a570981 */ /* 0x0000a2000c1e1100 */
[----:B------:R-:W-:Y:S01]  /*13380*/  IMAD R70, R70, UR13, RZ ;  /* 0x0000000d46467c24 */ /* 0x000fe2000f8e02ff */
[----:B------:R-:W-:Y:S01]  /*13390*/  ISETP.GE.AND P5, PT, R138, RZ, PT ;  /* 0x000000ff8a00720c */ /* 0x000fe20003fa6270 */
[----:B------:R-:W-:Y:S02]  /*133a0*/  @!P4 IMAD.MOV R71, RZ, RZ, -R71 ;  /* 0x000000ffff47c224 */ /* 0x000fe400078e0a47 */
[----:B------:R-:W-:Y:S01]  /*133b0*/  @!P6 IMAD.IADD R72, R72, 0x1, -R39 ;  /* 0x000000014848e824 */ /* 0x000fe200078e0a27 */
[C---:B------:R-:W-:Y:S01]  /*133c0*/  ISETP.GT.U32.AND P6, PT, R39.reuse, R73, PT ;  /* 0x000000492700720c */ /* 0x040fe20003fc4070 */
[----:B------:R-:W-:Y:S01]  /*133d0*/  STL [R1+0x380], R45 ;  /* 0x0003802d01007387 */ /* 0x000fe20000100800 */
[----:B0-----:R-:W-:Y:S02]  /*133e0*/  @P0 IMAD.MOV.U32 R42, RZ, RZ, R41 ;  /* 0x000000ffff2a0224 */ /* 0x001fe400078e0029 */
[----:B------:R-:W-:Y:S01]  /*133f0*/  @P0 IMAD.MOV.U32 R43, RZ, RZ, R44 ;  /* 0x000000ffff2b0224 */ /* 0x000fe200078e002c */
[----:B------:R-:W-:Y:S01]  /*13400*/  ISETP.GT.U32.AND P4, PT, R39, R74, PT ;  /* 0x0000004a2700720c */ /* 0x000fe20003f84070 */
[----:B------:R-:W0:Y:S03]  /*13410*/  LDCU UR13, c[0x0][0x3b0] ;  /* 0x00007600ff0d77ac */ /* 0x000e260008000800 */
[----:B------:R1:W2:Y:S01]  /*13420*/  @P0 LDG.E.U8 R69, desc[UR18][R42.64] ;  /* 0x000000122a450981 */ /* 0x0002a2000c1e1100 */
[----:B------:R-:W-:-:S02]  /*13430*/  SEL R71, R5, R71, !P3 ;  /* 0x0000004705477207 */ /* 0x000fc40005800000 */
[----:B-1----:R-:W-:-:S03]  /*13440*/  IADD3 R42, P2, PT, R70, R38, RZ ;  /* 0x00000026462a7210 */ /* 0x002fc60007f5e0ff */
[----:B------:R-:W-:Y:S01]  /*13450*/  IMAD R71, R71, UR4, RZ ;  /* 0x0000000447477c24 */ /* 0x000fe2000f8e02ff */
[----:B------:R-:W-:Y:S01]  /*13460*/  STL [R1+0x37c], R120 ;  /* 0x00037c7801007387 */ /* 0x000fe20000100800 */
[----:B------:R-:W1:Y:S01]  /*13470*/  LDCU UR4, c[0x0][0x3b0] ;  /* 0x00007600ff0477ac */ /* 0x000e620008000800 */
[----:B------:R-:W-:Y:S02]  /*13480*/  LEA.HI.X.SX32 R43, R70, R35, 0x1, P2 ;  /* 0x00000023462b7211 */ /* 0x000fe400010f0eff */
[----:B------:R-:W-:Y:S01]  /*13490*/  ISETP.GE.AND P2, PT, R135, RZ, PT ;  /* 0x000000ff8700720c */ /* 0x000fe20003f46270 */
[----:B------:R0:W-:Y:S01]  /*134a0*/  STL [R1+0x3a8], R41 ;  /* 0x0003a82901007387 */ /* 0x0001e20000100800 */
[----:B------:R-:W-:Y:S02]  /*134b0*/  @!P5 IMAD.MOV R72, RZ, RZ, -R72 ;  /* 0x000000ffff48d224 */ /* 0x000fe400078e0a48 */
[--C-:B------:R-:W-:Y:S01]  /*134c0*/  @!P6 IMAD.IADD R73, R73, 0x1, -R39.reuse ;  /* 0x000000014949e824 */ /* 0x100fe200078e0a27 */
[----:B------:R-:W-:Y:S01]  /*134d0*/  ISETP.GT.U32.AND P6, PT, R39, R76, PT ;  /* 0x0000004c2700720c */ /* 0x000fe20003fc4070 */
[----:B------:R-:W5:Y:S01]  /*134e0*/  LDL.LU R15, [R1+0xa18] ;  /* 0x000a1800010f7983 */ /* 0x000f620000300800 */
[----:B------:R-:W-:Y:S01]  /*134f0*/  @!P4 IMAD.IADD R74, R74, 0x1, -R39 ;  /* 0x000000014a4ac824 */ /* 0x000fe200078e0a27 */
[----:B0-----:R-:W-:-:S02]  /*13500*/  IADD3 R41, P5, PT, R71, R38, RZ ;  /* 0x0000002647297210 */ /* 0x001fc40007fbe0ff */
[----:B------:R0:W-:Y:S01]  /*13510*/  STL [R1+0x3a4], R44 ;  /* 0x0003a42c01007387 */ /* 0x0001e20000100800 */
[----:B------:R-:W-:Y:S02]  /*13520*/  SEL R72, R5, R72, !P3 ;  /* 0x0000004805487207 */ /* 0x000fe40005800000 */
[----:B------:R-:W-:Y:S01]  /*13530*/  @!P2 IMAD.MOV R73, RZ, RZ, -R73 ;  /* 0x000000ffff49a224 */ /* 0x000fe200078e0a49 */
[----:B------:R-:W-:Y:S01]  /*13540*/  PRMT R68, RZ, 0x7610, R68 ;  /* 0x00007610ff447816 */ /* 0x000fe20000000044 */
[----:B------:R-:W5:Y:S01]  /*13550*/  LDL.LU R138, [R1+0xa14] ;  /* 0x000a1400018a7983 */ /* 0x000f620000300800 */
[----:B------:R-:W-:Y:S02]  /*13560*/  ISETP.GT.U32.AND P4, PT, R39, R74, PT ;  /* 0x0000004a2700720c */ /* 0x000fe40003f84070 */
[----:B0-----:R-:W-:Y:S01]  /*13570*/  LEA.HI.X.SX32 R44, R71, R35, 0x1, P5 ;  /* 0x00000023472c7211 */ /* 0x001fe200028f0eff */
[----:B------:R-:W-:Y:S01]  /*13580*/  IMAD R72, R72, UR5, RZ ;  /* 0x0000000548487c24 */ /* 0x000fe2000f8e02ff */
[----:B------:R-:W-:Y:S01]  /*13590*/  ISETP.GT.U32.AND P5, PT, R39, R75, PT ;  /* 0x0000004b2700720c */ /* 0x000fe20003fa4070 */
[----:B------:R0:W-:Y:S01]  /*135a0*/  STL [R1+0x3b0], R42 ;  /* 0x0003b02a01007387 */ /* 0x0001e20000100800 */
[----:B------:R-:W-:Y:S01]  /*135b0*/  PRMT R67, RZ, 0x7610, R67 ;  /* 0x00007610ff437816 */ /* 0x000fe20000000043 */
[--C-:B------:R-:W-:Y:S01]  /*135c0*/  @!P6 IMAD.IADD R76, R76, 0x1, -R39.reuse ;  /* 0x000000014c4ce824 */ /* 0x100fe200078e0a27 */
[----:B------:R-:W-:Y:S01]  /*135d0*/  SEL R73, R5, R73, !P3 ;  /* 0x0000004905497207 */ /* 0x000fe20005800000 */
[----:B------:R-:W5:Y:S04]  /*135e0*/  LDL.LU R135, [R1+0xa10] ;  /* 0x000a100001877983 */ /* 0x000f680000300800 */
[----:B------:R0:W2:Y:S01]  /*135f0*/  @P0 LDG.E.U8 R68, desc[UR18][R42.64] ;  /* 0x000000122a440981 */ /* 0x0000a2000c1e1100 */
[----:B------:R-:W-:Y:S01]  /*13600*/  ISETP.GE.AND P2, PT, R12, RZ, PT ;  /* 0x000000ff0c00720c */ /* 0x000fe20003f46270 */
[----:B------:R-:W-:Y:S01]  /*13610*/  @!P4 IMAD.IADD R74, R74, 0x1, -R39 ;  /* 0x000000014a4ac824 */ /* 0x000fe200078e0a27 */
[----:B------:R-:W3:Y:S01]  /*13620*/  LDCU UR5, c[0x0][0x3b0] ;  /* 0x00007600ff0577ac */ /* 0x000ee20008000800 */
[----:B------:R1:W-:Y:S04]  /*13630*/  STL [R1+0x3ac], R43 ;  /* 0x0003ac2b01007387 */ /* 0x0003e80000100800 */
[----:B------:R-:W-:Y:S01]  /*13640*/  STL [R1+0x3b8], R41 ;  /* 0x0003b82901007387 */ /* 0x000fe20000100800 */
[----:B0-----:R-:W-:-:S03]  /*13650*/  @P0 IMAD.MOV.U32 R42, RZ, RZ, R41 ;  /* 0x000000ffff2a0224 */ /* 0x001fc600078e0029 */
[----:B------:R0:W-:Y:S01]  /*13660*/  STL [R1+0x3b4], R44 ;  /* 0x0003b42c01007387 */ /* 0x0001e20000100800 */
[----:B-1----:R-:W-:Y:S02]  /*13670*/  @P0 IMAD.MOV.U32 R43, RZ, RZ, R44 ;  /* 0x000000ffff2b0224 */ /* 0x002fe400078e002c */
[----:B------:R-:W-:Y:S01]  /*13680*/  IMAD R73, R73, UR4, RZ ;  /* 0x0000000449497c24 */ /* 0x000fe2000f8e02ff */
[----:B------:R-:W5:Y:S01]  /*13690*/  LDL.LU R12, [R1+0xa0c] ;  /* 0x000a0c00010c7983 */ /* 0x000f620000300800 */
[----:B------:R-:W-:-:S03]  /*136a0*/  @!P5 IMAD.IADD R75, R75, 0x1, -R39 ;  /* 0x000000014b4bd824 */ /* 0x000fc600078e0a27 */
[----:B------:R1:W2:Y:S01]  /*136b0*/  @P0 LDG.E.U8 R67, desc[UR18][R42.64] ;  /* 0x000000122a430981 */ /* 0x0002a2000c1e1100 */
[CC--:B0-----:R-:W-:Y:S01]  /*136c0*/  IADD3 R44, P6, PT, R72.reuse, R38.reuse, RZ ;  /* 0x00000026482c7210 */ /* 0x0c1fe20007fde0ff */
[----:B------:R-:W-:Y:S01]  /*136d0*/  @!P2 IMAD.MOV R74, RZ, RZ, -R74 ;  /* 0x000000ffff4aa224 */ /* 0x000fe200078e0a4a */
[----:B------:R-:W-:Y:S01]  /*136e0*/  IADD3 R41, P4, PT, R73, R38, RZ ;  /* 0x0000002649297210 */ /* 0x000fe20007f9e0ff */
[----:B------:R-:W0:Y:S01]  /*136f0*/  LDCU UR4, c[0x0][0x3b0] ;  /* 0x00007600ff0477ac */ /* 0x000e220008000800 */
[C---:B------:R-:W-:Y:S01]  /*13700*/  ISETP.GT.U32.AND P5, PT, R39.reuse, R76, PT ;  /* 0x0000004c2700720c */ /* 0x040fe20003fa4070 */
[----:B------:R-:W-:Y:S01]  /*13710*/  STL [R1+0x3c0], R44 ;  /* 0x0003c02c01007387 */ /* 0x000fe20000100800 */
[----:B-1----:R-:W-:Y:S02]  /*13720*/  LEA.HI.X.SX32 R42, R72, R35, 0x1, P6 ;  /* 0x00000023482a7211 */ /* 0x002fe400030f0eff */
[----:B------:R-:W-:-:S03]  /*13730*/  ISETP.GT.U32.AND P6, PT, R39, R75, PT ;  /* 0x0000004b2700720c */ /* 0x000fc60003fc4070 */
[----:B------:R1:W-:Y:S01]  /*13740*/  STL [R1+0x3bc], R42 ;  /* 0x0003bc2a01007387 */ /* 0x0003e20000100800 */
[----:B------:R-:W-:Y:S02]  /*13750*/  @P0 IMAD.MOV.U32 R43, RZ, RZ, R42 ;  /* 0x000000ffff2b0224 */ /* 0x000fe400078e002a */
[----:B-1----:R-:W-:Y:S01]  /*13760*/  @P0 IMAD.MOV.U32 R42, RZ, RZ, R44 ;  /* 0x000000ffff2a0224 */ /* 0x002fe200078e002c */
[----:B------:R-:W-:Y:S02]  /*13770*/  LEA.HI.X.SX32 R44, R73, R35, 0x1, P4 ;  /* 0x00000023492c7211 */ /* 0x000fe400020f0eff */
[----:B------:R-:W-:Y:S02]  /*13780*/  ISETP.GE.AND P4, PT, R13, RZ, PT ;  /* 0x000000ff0d00720c */ /* 0x000fe40003f86270 */
[----:B------:R-:W-:Y:S01]  /*13790*/  ISETP.GT.U32.AND P2, PT, R39, R79, PT ;  /* 0x0000004f2700720c */ /* 0x000fe20003f44070 */
[--C-:B------:R-:W-:Y:S02]  /*137a0*/  @!P5 IMAD.IADD R76, R76, 0x1, -R39.reuse ;  /* 0x000000014c4cd824 */ /* 0x100fe400078e0a27 */
[----:B------:R-:W-:Y:S01]  /*137b0*/  @!P6 IMAD.IADD R75, R75, 0x1, -R39 ;  /* 0x000000014b4be824 */ /* 0x000fe200078e0a27 */
[----:B------:R-:W-:-:S02]  /*137c0*/  ISETP.GE.AND P6, PT, R10, RZ, PT ;  /* 0x000000ff0a00720c */ /* 0x000fc40003fc6270 */
[----:B------:R-:W-:Y:S02]  /*137d0*/  ISETP.GT.U32.AND P5, PT, R39, R78, PT ;  /* 0x0000004e2700720c */ /* 0x000fe40003fa4070 */
[----:B------:R-:W-:-:S03]  /*137e0*/  SEL R74, R5, R74, !P3 ;  /* 0x0000004a054a7207 */ /* 0x000fc60005800000 */
[----:B------:R-:W-:Y:S01]  /*137f0*/  @!P4 IMAD.MOV R76, RZ, RZ, -R76 ;  /* 0x000000ffff4cc224 */ /* 0x000fe200078e0a4c */
[----:B------:R-:W-:Y:S01]  /*13800*/  PRMT R66, RZ, 0x7610, R66 ;  /* 0x00007610ff427816 */ /* 0x000fe20000000042 */
[----:B------:R-:W-:Y:S01]  /*13810*/  IMAD R74, R74, UR12, RZ ;  /* 0x0000000c4a4a7c24 */ /* 0x000fe2000f8e02ff */
[----:B------:R1:W-:Y:S01]  /*13820*/  STL [R1+0x3e8], R41 ;  /* 0x0003e82901007387 */ /* 0x0003e20000100800 */
[----:B------:R-:W-:Y:S01]  /*13830*/  @!P2 IMAD.IADD R79, R79, 0x1, -R39 ;  /* 0x000000014f4fa824 */ /* 0x000fe200078e0a27 */
[----:B------:R-:W-:Y:S01]  /*13840*/  SEL R76, R5, R76, !P3 ;  /* 0x0000004c054c7207 */ /* 0x000fe20005800000 */
[----:B------:R-:W-:Y:S01]  /*13850*/  @!P6 IMAD.MOV R75, RZ, RZ, -R75 ;  /* 0x000000ffff4be224 */ /* 0x000fe200078e0a4b */
[----:B------:R0:W2:Y:S01]  /*13860*/  @P0 LDG.E.U8 R66, desc[UR18][R42.64] ;  /* 0x000000122a420981 */ /* 0x0000a2000c1e1100 */
[----:B------:R-:W-:Y:S01]  /*13870*/  @!P5 IMAD.IADD R78, R78, 0x1, -R39 ;  /* 0x000000014e4ed824 */ /* 0x000fe200078e0a27 */
[----:B------:R-:W-:Y:S01]  /*13880*/  PRMT R65, RZ, 0x7610, R65 ;  /* 0x00007610ff417816 */ /* 0x000fe20000000041 */
[----:B---3--:R-:W-:Y:S01]  /*13890*/  IMAD R76, R76, UR5, RZ ;  /* 0x000000054c4c7c24 */ /* 0x008fe2000f8e02ff */
[----:B------:R-:W-:Y:S01]  /*138a0*/  ISETP.GT.U32.AND P2, PT, R39, R79, PT ;  /* 0x0000004f2700720c */ /* 0x000fe20003f44070 */
[----:B------:R-:W5:Y:S01]  /*138b0*/  LDL.LU R13, [R1+0xa08] ;  /* 0x000a0800010d7983 */ /* 0x000f620000300800 */
[----:B------:R-:W-:Y:S01]  /*138c0*/  PRMT R64, RZ, 0x7610, R64 ;  /* 0x00007610ff407816 */ /* 0x000fe20000000040 */
[----:B------:R-:W3:Y:S01]  /*138d0*/  LDCU UR5, c[0x0][0x3b0] ;  /* 0x00007600ff0577ac */ /* 0x000ee20008000800 */
[----:B0-----:R-:W-:Y:S01]  /*138e0*/  @P0 IMAD.MOV.U32 R42, RZ, RZ, R41 ;  /* 0x000000ffff2a0224 */ /* 0x001fe200078e0029 */
[-C--:B-1----:R-:W-:Y:S01]  /*138f0*/  IADD3 R41, P4, PT, R74, R38.reuse, RZ ;  /* 0x000000264a297210 */ /* 0x082fe20007f9e0ff */
[----:B------:R0:W-:Y:S01]  /*13900*/  STL [R1+0x3e4], R44 ;  /* 0x0003e42c01007387 */ /* 0x0001e20000100800 */
[----:B------:R-:W-:Y:S01]  /*13910*/  @P0 IMAD.MOV.U32 R43, RZ, RZ, R44 ;  /* 0x000000ffff2b0224 */ /* 0x000fe200078e002c */
[----:B------:R-:W-:Y:S01]  /*13920*/  IADD3 R45, P5, PT, R76, R38, RZ ;  /* 0x000000264c2d7210 */ /* 0x000fe20007fbe0ff */
[----:B------:R-:W1:Y:S01]  /*13930*/  LDCU UR12, c[0x0][0x3b0] ;  /* 0x00007600ff0c77ac */ /* 0x000e620008000800 */
[----:B------:R-:W-:Y:S01]  /*13940*/  SEL R75, R5, R75, !P3 ;  /* 0x0000004b054b7207 */ /* 0x000fe20005800000 */
[----:B------:R-:W5:Y:S01]  /*13950*/  LDL.LU R10, [R1+0xa04] ;  /* 0x000a0400010a7983 */ /* 0x000f620000300800 */
[----:B------:R-:W-:-:S02]  /*13960*/  ISETP.GT.U32.AND P6, PT, R39, R78, PT ;  /* 0x0000004e2700720c */ /* 0x000fc40003fc4070 */
[----:B0-----:R-:W-:Y:S01]  /*13970*/  LEA.HI.X.SX32 R44, R74, R35, 0x1, P4 ;  /* 0x000000234a2c7211 */ /* 0x001fe200020f0eff */
[----:B------:R0:W2:Y:S01]  /*13980*/  @P0 LDG.E.U8 R65, desc[UR18][R42.64] ;  /* 0x000000122a410981 */ /* 0x0000a2000c1e1100 */
[----:B------:R-:W-:Y:S02]  /*13990*/  ISETP.GT.U32.AND P4, PT, R39, R77, PT ;  /* 0x0000004d2700720c */ /* 0x000fe40003f84070 */
[----:B------:R-:W-:Y:S01]  /*139a0*/  LEA.HI.X.SX32 R70, R76, R35, 0x1, P5 ;  /* 0x000000234c467211 */ /* 0x000fe200028f0eff */
[----:B------:R-:W-:Y:S01]  /*139b0*/  IMAD R75, R75, UR4, RZ ;  /* 0x000000044b4b7c24 */ /* 0x000fe2000f8e02ff */
[----:B------:R-:W-:Y:S01]  /*139c0*/  ISETP.GE.AND P5, PT, R11, RZ, PT ;  /* 0x000000ff0b00720c */ /* 0x000fe20003fa6270 */
[----:B------:R1:W-:Y:S01]  /*139d0*/  STL [R1+0x3f0], R41 ;  /* 0x0003f02901007387 */ /* 0x0003e20000100800 */
[----:B------:R-:W-:Y:S01]  /*139e0*/  @!P2 IMAD.IADD R79, R79, 0x1, -R39 ;  /* 0x000000014f4fa824 */ /* 0x000fe200078e0a27 */
[----:B------:R-:W-:Y:S02]  /*139f0*/  PRMT R63, RZ, 0x7610, R63 ;  /* 0x00007610ff3f7816 */ /* 0x000fe4000000003f */
[----:B------:R-:W-:-:S02]  /*13a00*/  @!P6 IMAD.IADD R78, R78, 0x1, -R39 ;  /* 0x000000014e4ee824 */ /* 0x000fc400078e0a27 */
[----:B0-----:R-:W-:Y:S01]  /*13a10*/  @P0 IMAD.MOV.U32 R42, RZ, RZ, R41 ;  /* 0x000000ffff2a0224 */ /* 0x001fe200078e0029 */
[----:B------:R0:W-:Y:S01]  /*13a20*/  STL [R1+0x3ec], R44 ;  /* 0x0003ec2c01007387 */ /* 0x0001e20000100800 */
[----:B------:R-:W-:Y:S01]  /*13a30*/  @P0 IMAD.MOV.U32 R43, RZ, RZ, R44 ;  /* 0x000000ffff2b0224 */ /* 0x000fe200078e002c */
[----:B------:R-:W-:Y:S01]  /*13a40*/  PRMT R62, RZ, 0x7610, R62 ;  /* 0x00007610ff3e7816 */ /* 0x000fe2000000003e */
[----:B------:R-:W-:Y:S01]  /*13a50*/  @!P4 IMAD.IADD R77, R77, 0x1, -R39 ;  /* 0x000000014d4dc824 */ /* 0x000fe200078e0a27 */
[C---:B-1----:R-:W-:Y:S01]  /*13a60*/  IADD3 R41, P2, PT, R75.reuse, R38, RZ ;  /* 0x000000264b297210 */ /* 0x042fe20007f5e0ff */
[----:B------:R-:W1:Y:S01]  /*13a70*/  LDCU UR4, c[0x0][0x3b0] ;  /* 0x00007600ff0477ac */ /* 0x000e620008000800 */
[----:B------:R-:W-:Y:S01]  /*13a80*/  ISETP.GE.AND P6, PT, R8, RZ, PT ;  /* 0x000000ff0800720c */ /* 0x000fe20003fc6270 */
[----:B------:R-:W-:Y:S01]  /*13a90*/  @!P5 IMAD.MOV R79, RZ, RZ, -R79 ;  /* 0x000000ffff4fd224 */ /* 0x000fe200078e0a4f */
[----:B------:R3:W2:Y:S01]  /*13aa0*/  @P0 LDG.E.U8 R64, desc[UR18][R42.64] ;  /* 0x000000122a400981 */ /* 0x0006a2000c1e1100 */
[----:B0-----:R-:W-:-:S02]  /*13ab0*/  LEA.HI.X.SX32 R44, R75, R35, 0x1, P2 ;  /* 0x000000234b2c7211 */ /* 0x001fc400010f0eff */
[C---:B------:R-:W-:Y:S02]  /*13ac0*/  ISETP.GT.U32.AND P2, PT, R39.reuse, R80, PT ;  /* 0x000000502700720c */ /* 0x040fe40003f44070 */
[----:B------:R-:W-:Y:S02]  /*13ad0*/  ISETP.GT.U32.AND P4, PT, R39, R77, PT ;  /* 0x0000004d2700720c */ /* 0x000fe40003f84070 */
[----:B------:R-:W-:Y:S01]  /*13ae0*/  SEL R79, R5, R79, !P3 ;  /* 0x0000004f054f7207 */ /* 0x000fe20005800000 */
[----:B---3--:R-:W-:Y:S02]  /*13af0*/  @P0 IMAD.MOV.U32 R42, RZ, RZ, R45 ;  /* 0x000000ffff2a0224 */ /* 0x008fe400078e002d */
[----:B------:R-:W-:Y:S02]  /*13b00*/  @P0 IMAD.MOV.U32 R43, RZ, RZ, R70 ;  /* 0x000000ffff2b0224 */ /* 0x000fe400078e0046 */
[----:B------:R-:W-:-:S03]  /*13b10*/  IMAD R79, R79, UR13, RZ ;  /* 0x0000000d4f4f7c24 */ /* 0x000fc6000f8e02ff */
[----:B------:R0:W3:Y:S01]  /*13b20*/  @P0 LDG.E.U8 R63, desc[UR18][R42.64] ;  /* 0x000000122a3f0981 */ /* 0x0000e2000c1e1100 */
[----:B------:R-:W-:Y:S01]  /*13b30*/  @!P6 IMAD.MOV R78, RZ, RZ, -R78 ;  /* 0x000000ffff4ee224 */ /* 0x000fe200078e0a4e */
[----:B------:R-:W-:Y:S01]  /*13b40*/  ISETP.GE.AND P5, PT, R9, RZ, PT ;  /* 0x000000ff0900720c */ /* 0x000fe20003fa6270 */
[--C-:B------:R-:W-:Y:S01]  /*13b50*/  @!P2 IMAD.IADD R80, R80, 0x1, -R39.reuse ;  /* 0x000000015050a824 */ /* 0x100fe200078e0a27 */
[----:B------:R-:W-:Y:S01]  /*13b60*/  ISETP.GT.U32.AND P6, PT, R39, R81, PT ;  /* 0x000000512700720c */ /* 0x000fe20003fc4070 */
[----:B------:R-:W-:Y:S02]  /*13b70*/  @!P4 IMAD.IADD R77, R77, 0x1, -R39 ;  /* 0x000000014d4dc824 */ /* 0x000fe400078e0a27 */
[----:B0-----:R-:W-:Y:S02]  /*13b80*/  @P0 IMAD.MOV.U32 R42, RZ, RZ, R41 ;  /* 0x000000ffff2a0224 */ /* 0x001fe400078e0029 */
[----:B------:R-:W-:Y:S01]  /*13b90*/  @P0 IMAD.MOV.U32 R43, RZ, RZ, R44 ;  /* 0x000000ffff2b0224 */ /* 0x000fe200078e002c */
[----:B------:R-:W-:-:S02]  /*13ba0*/  SEL R78, R5, R78, !P3 ;  /* 0x0000004e054e7207 */ /* 0x000fc40005800000 */
[----:B------:R-:W-:Y:S02]  /*13bb0*/  ISETP.GT.U32.AND P2, PT, R39, R80, PT ;  /* 0x000000502700720c */ /* 0x000fe40003f44070 */
[----:B------:R0:W2:Y:S01]  /*13bc0*/  @P0 LDG.E.U8 R62, desc[UR18][R42.64] ;  /* 0x000000122a3e0981 */ /* 0x0000a2000c1e1100 */
[----:B------:R-:W-:Y:S01]  /*13bd0*/  IMAD R78, R78, UR5, RZ ;  /* 0x000000054e4e7c24 */ /* 0x000fe2000f8e02ff */
[----:B------:R-:W1:Y:S02]  /*13be0*/  LDCU UR5, c[0x0][0x3b0] ;  /* 0x00007600ff0577ac */ /* 0x000e640008000800 */
[----:B------:R-:W-:Y:S01]  /*13bf0*/  STL [R1+0x3f8], R45 ;  /* 0x0003f82d01007387 */ /* 0x000fe20000100800 */
[----:B------:R-:W-:-:S03]  /*13c00*/  @!P5 IMAD.MOV R77, RZ, RZ, -R77 ;  /* 0x000000ffff4dd224 */ /* 0x000fc600078e0a4d */
[----:B------:R-:W5:Y:S01]  /*13c10*/  LDL.LU R11, [R1+0xa00] ;  /* 0x000a0000010b7983 */ /* 0x000f620000300800 */
[----:B0-----:R-:W-:-:S04]  /*13c20*/  IADD3 R42, P4, PT, R79, R38, RZ ;  /* 0x000000264f2a7210 */ /* 0x001fc80007f9e0ff */
[----:B------:R-:W-:Y:S02]  /*13c30*/  LEA.HI.X.SX32 R43, R79, R35, 0x1, P4 ;  /* 0x000000234f2b7211 */ /* 0x000fe400020f0eff */
[----:B------:R-:W-:Y:S01]  /*13c40*/  ISETP.GE.AND P4, PT, R132, RZ, PT ;  /* 0x000000ff8400720c */ /* 0x000fe20003f86270 */
[----:B------:R-:W-:Y:S01]  /*13c50*/  STL [R1+0x3f4], R70 ;  /* 0x0003f44601007387 */ /* 0x000fe20000100800 */
[----:B------:R-:W-:-:S03]  /*13c60*/  @!P6 IMAD.IADD R81, R81, 0x1, -R39 ;  /* 0x000000015151e824 */ /* 0x000fc600078e0a27 */
[----:B------:R-:W5:Y:S04]  /*13c70*/  LDL.LU R8, [R1+0x9fc] ;  /* 0x0009fc0001087983 */ /* 0x000f680000300800 */
[----:B------:R0:W-:Y:S01]  /*13c80*/  STL [R1+0x400], R41 ;  /* 0x0004002901007387 */ /* 0x0001e20000100800 */
[----:B------:R-:W-:Y:S01]  /*13c90*/  @!P2 IMAD.IADD R80, R80, 0x1, -R39 ;  /* 0x000000015050a824 */ /* 0x000fe200078e0a27 */
[----:B------:R-:W-:Y:S02]  /*13ca0*/  ISETP.GT.U32.AND P6, PT, R39, R81, PT ;  /* 0x000000512700720c */ /* 0x000fe40003fc4070 */
[----:B------:R1:W-:Y:S01]  /*13cb0*/  STL [R1+0x3fc], R44 ;  /* 0x0003fc2c01007387 */ /* 0x0003e20000100800 */
[C---:B0-----:R-:W-:Y:S01]  /*13cc0*/  IADD3 R41, P5, PT, R78.reuse, R38, RZ ;  /* 0x000000264e297210 */ /* 0x041fe20007fbe0ff */
[----:B------:R-:W-:Y:S01]  /*13cd0*/  @!P4 IMAD.MOV R80, RZ, RZ, -R80 ;  /* 0x000000ffff50c224 */ /* 0x000fe200078e0a50 */
[----:B------:R-:W-:Y:S01]  /*13ce0*/  PRMT R61, RZ, 0x7610, R61 ;  /* 0x00007610ff3d7816 */ /* 0x000fe2000000003d */
[----:B------:R-:W5:Y:S01]  /*13cf0*/  LDL.LU R9, [R1+0x9f8] ;  /* 0x0009f80001097983 */ /* 0x000f620000300800 */
[----:B-1----:R-:W-:-:S02]  /*13d00*/  LEA.HI.X.SX32 R44, R78, R35, 0x1, P5 ;  /* 0x000000234e2c7211 */ /* 0x002fc400028f0eff */
[----:B------:R-:W-:Y:S01]  /*13d10*/  ISETP.GT.U32.AND P5, PT, R39, R82, PT ;  /* 0x000000522700720c */ /* 0x000fe20003fa4070 */
[----:B------:R0:W-:Y:S01]  /*13d20*/  STL [R1+0x428], R42 ;  /* 0x0004282a01007387 */ /* 0x0001e20000100800 */
[----:B------:R-:W-:Y:S02]  /*13d30*/  ISETP.GE.AND P2, PT, R130, RZ, PT ;  /* 0x000000ff8200720c */ /* 0x000fe40003f46270 */
[----:B------:R-:W-:Y:S01]  /*13d40*/  SEL R77, R5, R77, !P3 ;  /* 0x0000004d054d7207 */ /* 0x000fe20005800000 */
[----:B------:R-:W5:Y:S01]  /*13d50*/  LDL.LU R132, [R1+0x9f4] ;  /* 0x0009f40001847983 */ /* 0x000f620000300800 */
[----:B------:R-:W-:Y:S02]  /*13d60*/  ISETP.GT.U32.AND P4, PT, R39, R84, PT ;  /* 0x000000542700720c */ /* 0x000fe40003f84070 */
[----:B------:R-:W-:Y:S01]  /*13d70*/  PRMT R60, RZ, 0x7610, R60 ;  /* 0x00007610ff3c7816 */ /* 0x000fe2000000003c */
[----:B------:R-:W-:Y:S01]  /*13d80*/  STL [R1+0x430], R41 ;  /* 0x0004302901007387 */ /* 0x000fe20000100800 */
[----:B------:R-:W-:Y:S01]  /*13d90*/  SEL R80, R5, R80, !P3 ;  /* 0x0000005005507207 */ /* 0x000fe20005800000 */
[----:B------:R-:W-:Y:S01]  /*13da0*/  IMAD R77, R77, UR4, RZ ;  /* 0x000000044d4d7c24 */ /* 0x000fe2000f8e02ff */
[----:B------:R-:W1:Y:S01]  /*13db0*/  LDCU UR4, c[0x0][0x3b0] ;  /* 0x00007600ff0477ac */ /* 0x000e620008000800 */
[----:B------:R0:W-:Y:S04]  /*13dc0*/  STL [R1+0x424], R43 ;  /* 0x0004242b01007387 */ /* 0x0001e80000100800 */
[----:B------:R0:W2:Y:S01]  /*13dd0*/  @P0 LDG.E.U8 R61, desc[UR18][R42.64] ;  /* 0x000000122a3d0981 */ /* 0x0000a2000c1e1100 */
[----:B------:R-:W-:-:S02]  /*13de0*/  @!P6 IMAD.IADD R81, R81, 0x1, -R39 ;  /* 0x000000015151e824 */ /* 0x000fc400078e0a27 */
[----:B------:R-:W-:Y:S02]  /*13df0*/  IMAD R80, R80, UR5, RZ ;  /* 0x0000000550507c24 */ /* 0x000fe4000f8e02ff */
[--C-:B------:R-:W-:Y:S02]  /*13e00*/  @!P5 IMAD.IADD R82, R82, 0x1, -R39.reuse ;  /* 0x000000015252d824 */ /* 0x100fe400078e0a27 */
[----:B------:R-:W-:Y:S01]  /*13e10*/  @!P4 IMAD.IADD R84, R84, 0x1, -R39 ;  /* 0x000000015454c824 */ /* 0x000fe200078e0a27 */
[----:B------:R1:W-:Y:S01]  /*13e20*/  STL [R1+0x42c], R44 ;  /* 0x00042c2c01007387 */ /* 0x0003e20000100800 */
[----:B0-----:R-:W-:Y:S02]  /*13e30*/  @P0 IMAD.MOV.U32 R42, RZ, RZ, R41 ;  /* 0x000000ffff2a0224 */ /* 0x001fe400078e0029 */
[----:B------:R-:W-:Y:S02]  /*13e40*/  @P0 IMAD.MOV.U32 R43, RZ, RZ, R44 ;  /* 0x000000ffff2b0224 */ /* 0x000fe400078e002c */
[----:B------:R-:W-:Y:S01]  /*13e50*/  @!P2 IMAD.MOV R81, RZ, RZ, -R81 ;  /* 0x000000ffff51a224 */ /* 0x000fe200078e0a51 */
[----:B------:R-:W-:Y:S01]  /*13e60*/  ISETP.GT.U32.AND P6, PT, R39, R82, PT ;  /* 0x000000522700720c */ /* 0x000fe20003fc4070 */
[----:B------:R-:W5:Y:S01]  /*13e70*/  LDL.LU R130, [R1+0x9f0] ;  /* 0x0009f00001827983 */ /* 0x000f620000300800 */
[----:B------:R-:W-:Y:S01]  /*13e80*/  PRMT R59, RZ, 0x7610, R59 ;  /* 0x00007610ff3b7816 */ /* 0x000fe2000000003b */
[----:B------:R-:W0:Y:S02]  /*13e90*/  LDCU UR5, c[0x0][0x3b0] ;  /* 0x00007600ff0577ac */ /* 0x000e240008000800 */
[----:B------:R1:W2:Y:S01]  /*13ea0*/  @P0 LDG.E.U8 R60, desc[UR18][R42.64] ;  /* 0x000000122a3c0981 */ /* 0x0002a2000c1e1100 */
[----:B------:R-:W-:-:S02]  /*13eb0*/  IADD3 R41, P2, PT, R80, R38, RZ ;  /* 0x0000002650297210 */ /* 0x000fc40007f5e0ff */
[----:B-1----:R-:W-:-:S04]  /*13ec0*/  IADD3 R42, P5, PT, R77, R38, RZ ;  /* 0x000000264d2a7210 */ /* 0x002fc80007fbe0ff */
[----:B------:R-:W-:Y:S02]  /*13ed0*/  LEA.HI.X.SX32 R43, R77, R35, 0x1, P5 ;  /* 0x000000234d2b7211 */ /* 0x000fe400028f0eff */
[----:B------:R-:W-:Y:S02]  /*13ee0*/  ISETP.GT.U32.AND P5, PT, R39, R83, PT ;  /* 0x000000532700720c */ /* 0x000fe40003fa4070 */
[----:B------:R-:W-:Y:S02]  /*13ef0*/  LEA.HI.X.SX32 R44, R80, R35, 0x1, P2 ;  /* 0x00000023502c7211 */ /* 0x000fe400010f0eff */
[----:B------:R-:W-:Y:S02]  /*13f00*/  ISETP.GE.AND P4, PT, R6, RZ, PT ;  /* 0x000000ff0600720c */ /* 0x000fe40003f86270 */
[----:B------:R-:W-:Y:S01]  /*13f10*/  SEL R81, R5, R81, !P3 ;  /* 0x0000005105517207 */ /* 0x000fe20005800000 */
[----:B------:R1:W-:Y:S01]  /*13f20*/  STL [R1+0x438], R42 ;  /* 0x0004382a01007387 */ /* 0x0003e20000100800 */
[----:B------:R-:W-:Y:S01]  /*13f30*/  ISETP.GT.U32.AND P2, PT, R39, R84, PT ;  /* 0x000000542700720c */ /* 0x000fe20003f44070 */
[----:B------:R-:W-:-:S02]  /*13f40*/  @!P6 IMAD.IADD R82, R82, 0x1, -R39 ;  /* 0x000000015252e824 */ /* 0x000fc400078e0a27 */
[----:B------:R-:W-:Y:S01]  /*13f50*/  IMAD R81, R81, UR4, RZ ;  /* 0x0000000451517c24 */ /* 0x000fe2000f8e02ff */
[----:B------:R0:W-:Y:S01]  /*13f60*/  STL [R1+0x434], R43 ;  /* 0x0004342b01007387 */ /* 0x0001e20000100800 */
[--C-:B------:R-:W-:Y:S01]  /*13f70*/  @!P5 IMAD.IADD R83, R83, 0x1, -R39.reuse ;  /* 0x000000015353d824 */ /* 0x100fe200078e0a27 */
[----:B------:R-:W-:Y:S01]  /*13f80*/  PRMT R58, RZ, 0x7610, R58 ;  /* 0x00007610ff3a7816 */ /* 0x000fe2000000003a */
[----:B------:R-:W4:Y:S01]  /*13f90*/  LDCU UR4, c[0x0][0x3b0] ;  /* 0x00007600ff0477ac */ /* 0x000f220008000800 */
[----:B------:R1:W2:Y:S01]  /*13fa0*/  @P0 LDG.E.U8 R59, desc[UR18][R42.64] ;  /* 0x000000122a3b0981 */ /* 0x0002a2000c1e1100 */
[C---:B------:R-:W-:Y:S01]  /*13fb0*/  ISETP.GT.U32.AND P6, PT, R39.reuse, R85, PT ;  /* 0x000000552700720c */ /* 0x040fe20003fc4070 */
[----:B------:R-:W-:Y:S02]  /*13fc0*/  @!P4 IMAD.MOV R82, RZ, RZ, -R82 ;  /* 0x000000ffff52c224 */ /* 0x000fe400078e0a52 */
[----:B------:R0:W-:Y:S01]  /*13fd0*/  STL [R1+0x440], R41 ;  /* 0x0004402901007387 */ /* 0x0001e20000100800 */
[----:B------:R-:W-:Y:S01]  /*13fe0*/  @!P2 IMAD.IADD R84, R84, 0x1, -R39 ;  /* 0x000000015454a824 */ /* 0x000fe200078e0a27 */
[----:B------:R-:W-:Y:S01]  /*13ff0*/  ISETP.GT.U32.AND P5, PT, R39, R83, PT ;  /* 0x000000532700720c */ /* 0x000fe20003fa4070 */
[----:B-1----:R-:W-:-:S02]  /*14000*/  @P0 IMAD.MOV.U32 R42, RZ, RZ, R41 ;  /* 0x000000ffff2a0224 */ /* 0x002fc400078e0029 */
[----:B0-----:R-:W-:Y:S01]  /*14010*/  @P0 IMAD.MOV.U32 R43, RZ, RZ, R44 ;  /* 0x000000ffff2b0224 */ /* 0x001fe200078e002c */
[----:B------:R-:W-:-:S04]  /*14020*/  ISETP.GE.AND P4, PT, R7, RZ, PT ;  /* 0x000000ff0700720c */ /* 0x000fc80003f86270 */
[--C-:B------:R-:W-:Y:S01]  /*14030*/  @!P6 IMAD.IADD R85, R85, 0x1, -R39.reuse ;  /* 0x000000015555e824 */ /* 0x100fe200078e0a27 */
[----:B------:R-:W-:Y:S01]  /*14040*/  IADD3 R41, P2, PT, R81, R38, RZ ;  /* 0x0000002651297210 */ /* 0x000fe20007f5e0ff */
[----:B------:R-:W5:Y:S04]  /*14050*/  LDL.LU R6, [R1+0x9ec] ;  /* 0x0009ec0001067983 */ /* 0x000f680000300800 */
[----:B------:R0:W2:Y:S01]  /*14060*/  @P0 LDG.E.U8 R58, desc[UR18][R42.64] ;  /* 0x000000122a3a0981 */ /* 0x0000a2000c1e1100 */
[----:B------:R-:W-:Y:S02]  /*14070*/  SEL R82, R5, R82, !P3 ;  /* 0x0000005205527207 */ /* 0x000fe40005800000 */
[----:B0-----:R-:W-:Y:S02]  /*14080*/  LEA.HI.X.SX32 R42, R81, R35, 0x1, P2 ;  /* 0x00000023512a7211 */ /* 0x001fe400010f0eff */
[----:B------:R-:W-:Y:S01]  /*14090*/  ISETP.GE.AND P2, PT, R126, RZ, PT ;  /* 0x000000ff7e00720c */ /* 0x000fe20003f46270 */
[----:B------:R-:W-:Y:S01]  /*140a0*/  STL [R1+0x43c], R44 ;  /* 0x00043c2c01007387 */ /* 0x000fe20000100800 */
[----:B------:R-:W-:Y:S01]  /*140b0*/  @!P5 IMAD.IADD R83, R83, 0x1, -R39 ;  /* 0x000000015353d824 */ /* 0x000fe200078e0a27 */
[----:B------:R-:W-:Y:S01]  /*140c0*/  ISETP.GT.U32.AND P6, PT, R39, R85, PT ;  /* 0x000000552700720c */ /* 0x000fe20003fc4070 */
[----:B------:R-:W-:Y:S01]  /*140d0*/  IMAD R82, R82, UR5, RZ ;  /* 0x0000000552527c24 */ /* 0x000fe2000f8e02ff */
[----:B------:R-:W5:Y:S01]  /*140e0*/  LDL.LU R7, [R1+0x9e8] ;  /* 0x0009e80001077983 */ /* 0x000f620000300800 */
[----:B------:R-:W-:Y:S01]  /*140f0*/  @!P4 IMAD.MOV R84, RZ, RZ, -R84 ;  /* 0x000000ffff54c224 */ /* 0x000fe200078e0a54 */
[----:B------:R-:W-:Y:S01]  /*14100*/  PRMT R57, RZ, 0x7610, R57 ;  /* 0x00007610ff397816 */ /* 0x000fe20000000039 */
[----:B------:R-:W-:Y:S01]  /*14110*/  @P0 IMAD.MOV.U32 R43, RZ, RZ, R42 ;  /* 0x000000ffff2b0224 */ /* 0x000fe200078e002a */
[----:B------:R-:W-:Y:S01]  /*14120*/  STL [R1+0x468], R41 ;  /* 0x0004682901007387 */ /* 0x000fe20000100800 */
[----:B------:R-:W-:Y:S01]  /*14130*/  ISETP.GE.AND P5, PT, R125, RZ, PT ;  /* 0x000000ff7d00720c */ /* 0x000fe20003fa6270 */
[----:B------:R-:W0:Y:S02]  /*14140*/  LDCU UR5, c[0x0][0x3b0] ;  /* 0x00007600ff0577ac */ /* 0x000e240008000800 */
[----:B------:R-:W5:Y:S01]  /*14150*/  LDL.LU R126, [R1+0x9e4] ;  /* 0x0009e400017e7983 */ /* 0x000f620000300800 */
[----:B------:R-:W-:-:S03]  /*14160*/  @!P2 IMAD.MOV R83, RZ, RZ, -R83 ;  /* 0x000000ffff53a224 */ /* 0x000fc600078e0a53 */
[----:B------:R1:W-:Y:S01]  /*14170*/  STL [R1+0x464], R42 ;  /* 0x0004642a01007387 */ /* 0x0003e20000100800 */
[----:B------:R-:W-:Y:S02]  /*14180*/  SEL R84, R5, R84, !P3 ;  /* 0x0000005405547207 */ /* 0x000fe40005800000 */
[----:B------:R-:W-:Y:S01]  /*14190*/  ISETP.GT.U32.AND P4, PT, R39, R86, PT ;  /* 0x000000562700720c */ /* 0x000fe20003f84070 */
[----:B------:R-:W5:Y:S01]  /*141a0*/  LDL.LU R125, [R1+0x9e0] ;  /* 0x0009e000017d7983 */ /* 0x000f620000300800 */
[----:B-1----:R-:W-:Y:S01]  /*141b0*/  @P0 IMAD.MOV.U32 R42, RZ, RZ, R41 ;  /* 0x000000ffff2a0224 */ /* 0x002fe200078e0029 */
[----:B------:R-:W-:Y:S01]  /*141c0*/  IADD3 R41, P2, PT, R82, R38, RZ ;  /* 0x0000002652297210 */ /* 0x000fe20007f5e0ff */
[----:B----4-:R-:W-:Y:S01]  /*141d0*/  IMAD R84, R84, UR4, RZ ;  /* 0x0000000454547c24 */ /* 0x010fe2000f8e02ff */
[----:B------:R-:W-:Y:S01]  /*141e0*/  SEL R83, R5, R83, !P3 ;  /* 0x0000005305537207 */ /* 0x000fe20005800000 */
[----:B------:R-:W-:Y:S01]  /*141f0*/  @!P6 IMAD.IADD R85, R85, 0x1, -R39 ;  /* 0x000000015555e824 */ /* 0x000fe200078e0a27 */
[----:B------:R1:W4:Y:S01]  /*14200*/  @P0 LDG.E.U8 R57, desc[UR18][R42.64] ;  /* 0x000000122a390981 */ /* 0x000322000c1e1100 */
[----:B------:R-:W-:-:S05]  /*14210*/  PRMT R56, RZ, 0x7610, R56 ;  /* 0x00007610ff387816 */ /* 0x000fca0000000038 */
[----:B------:R-:W-:Y:S01]  /*14220*/  @!P4 IMAD.IADD R86, R86, 0x1, -R39 ;  /* 0x000000015656c824 */ /* 0x000fe200078e0a27 */
[----:B------:R-:W-:Y:S01]  /*14230*/  PRMT R55, RZ, 0x7610, R55 ;  /* 0x00007610ff377816 */ /* 0x000fe20000000037 */
[----:B------:R-:W-:Y:S01]  /*14240*/  STL [R1+0x470], R41 ;  /* 0x0004702901007387 */ /* 0x000fe20000100800 */
[----:B------:R-:W-:Y:S01]  /*14250*/  PRMT R54, RZ, 0x7610, R54 ;  /* 0x00007610ff367816 */ /* 0x000fe20000000036 */
[----:B------:R-:W0:Y:S01]  /*14260*/  LDCU UR4, c[0x0][0x3b0] ;  /* 0x00007600ff0477ac */ /* 0x000e220008000800 */
[----:B-1----:R-:W-:Y:S01]  /*14270*/  LEA.HI.X.SX32 R42, R82, R35, 0x1, P2 ;  /* 0x00000023522a7211 */ /* 0x002fe200010f0eff */
[----:B------:R-:W-:-:S04]  /*14280*/  IMAD R83, R83, UR12, RZ ;  /* 0x0000000c53537c24 */ /* 0x000fc8000f8e02ff */
[----:B------:R1:W-:Y:S01]  /*14290*/  STL [R1+0x46c], R42 ;  /* 0x00046c2a01007387 */ /* 0x0003e20000100800 */
[----:B------:R-:W-:Y:S02]  /*142a0*/  @P0 IMAD.MOV.U32 R43, RZ, RZ, R42 ;  /* 0x000000ffff2b0224 */ /* 0x000fe400078e002a */
[----:B------:R-:W-:Y:S02]  /*142b0*/  @!P5 IMAD.MOV R85, RZ, RZ, -R85 ;  /* 0x000000ffff55d224 */ /* 0x000fe400078e0a55 */
[----:B-1----:R-:W-:Y:S01]  /*142c0*/  @P0 IMAD.MOV.U32 R42, RZ, RZ, R41 ;  /* 0x000000ffff2a0224 */ /* 0x002fe200078e0029 */
[CC--:B------:R-:W-:Y:S02]  /*142d0*/  IADD3 R41, P2, PT, R84.reuse, R38.reuse, RZ ;  /* 0x0000002654297210 */ /* 0x0c0fe40007f5e0ff */
[----:B------:R-:W-:Y:S02]  /*142e0*/  IADD3 R44, P4, PT, R83, R38, RZ ;  /* 0x00000026532c7210 */ /* 0x000fe40007f9e0ff */
[----:B------:R-:W-:Y:S01]  /*142f0*/  LEA.HI.X.SX32 R70, R84, R35, 0x1, P2 ;  /* 0x0000002354467211 */ /* 0x000fe200010f0eff */
[----:B------:R1:W2:Y:S01]  /*14300*/  @P0 LDG.E.U8 R56, desc[UR18][R42.64] ;  /* 0x000000122a380981 */ /* 0x0002a2000c1e1100 */
[----:B------:R-:W-:-:S02]  /*14310*/  SEL R85, R5, R85, !P3 ;  /* 0x0000005505557207 */ /* 0x000fc40005800000 */
[----:B------:R-:W-:Y:S02]  /*14320*/  ISETP.GT.U32.AND P2, PT, R39, R86, PT ;  /* 0x000000562700720c */ /* 0x000fe40003f44070 */
[----:B------:R-:W-:Y:S01]  /*14330*/  LEA.HI.X.SX32 R45, R83, R35, 0x1, P4 ;  /* 0x00000023532d7211 */ /* 0x000fe200020f0eff */
[----:B0-----:R-:W-:Y:S02]  /*14340*/  IMAD R85, R85, UR5, RZ ;  /* 0x0000000555557c24 */ /* 0x001fe4000f8e02ff */
[----:B-1----:R-:W-:Y:S02]  /*14350*/  @P0 IMAD.MOV.U32 R42, RZ, RZ, R41 ;  /* 0x000000ffff2a0224 */ /* 0x002fe400078e0029 */
[----:B------:R-:W-:Y:S01]  /*14360*/  @P0 IMAD.MOV.U32 R43, RZ, RZ, R70 ;  /* 0x000000ffff2b0224 */ /* 0x000fe200078e0046 */
[----:B------:R-:W-:Y:S01]  /*14370*/  ISETP.GE.AND P4, PT, R4, RZ, PT ;  /* 0x000000ff0400720c */ /* 0x000fe20003f86270 */
[----:B------:R0:W-:Y:S01]  /*14380*/  STL [R1+0x478], R41 ;  /* 0x0004782901007387 */ /* 0x0001e20000100800 */
[----:B------:R-:W-:-:S03]  /*14390*/  PRMT R53, RZ, 0x7610, R53 ;  /* 0x00007610ff357816 */ /* 0x000fc60000000035 */
[----:B------:R-:W-:Y:S01]  /*143a0*/  @!P2 IMAD.IADD R86, R86, 0x1, -R39 ;  /* 0x000000015656a824 */ /* 0x000fe200078e0a27 */
[----:B------:R-:W-:Y:S01]  /*143b0*/  PRMT R52, RZ, 0x7610, R52 ;  /* 0x00007610ff347816 */ /* 0x000fe20000000034 */
[----:B------:R1:W2:Y:S01]  /*143c0*/  @P0 LDG.E.U8 R55, desc[UR18][R42.64] ;  /* 0x000000122a370981 */ /* 0x0002a2000c1e1100 */
[----:B------:R-:W-:Y:S02]  /*143d0*/  PRMT R51, RZ, 0x7610, R51 ;  /* 0x00007610ff337816 */ /* 0x000fe40000000033 */
[----:B------:R-:W-:Y:S02]  /*143e0*/  PRMT R50, RZ, 0x7610, R50 ;  /* 0x00007610ff327816 */ /* 0x000fe40000000032 */
[----:B------:R-:W-:Y:S02]  /*143f0*/  PRMT R49, RZ, 0x7610, R49 ;  /* 0x00007610ff317816 */ /* 0x000fe40000000031 */
[----:B------:R-:W-:Y:S01]  /*14400*/  PRMT R48, RZ, 0x7610, R48 ;  /* 0x00007610ff307816 */ /* 0x000fe20000000030 */
[C---:B------:R-:W-:Y:S01]  /*14410*/  VIADD R75, R0.reuse, 0x7d ;  /* 0x0000007d004b7836 */ /* 0x040fe20000000000 */
[----:B------:R-:W-:Y:S01]  /*14420*/  PRMT R47, RZ, 0x7610, R47 ;  /* 0x00007610ff2f7816 */ /* 0x000fe2000000002f */
[----:B-1----:R-:W-:Y:S01]  /*14430*/  @P0 IMAD.MOV.U32 R42, RZ, RZ, R44 ;  /* 0x000000ffff2a0224 */ /* 0x002fe200078e002c */
[----:B------:R-:W-:Y:S01]  /*14440*/  PRMT R46, RZ, 0x7610, R46 ;  /* 0x00007610ff2e7816 */ /* 0x000fe2000000002e */
[----:B------:R-:W-:Y:S01]  /*14450*/  @P0 IMAD.MOV.U32 R43, RZ, RZ, R45 ;  /* 0x000000ffff2b0224 */ /* 0x000fe200078e002d */
[----:B0-----:R-:W-:Y:S01]  /*14460*/  IADD3 R41, P5, PT, R85, R38, RZ ;  /* 0x0000002655297210 */ /* 0x001fe20007fbe0ff */
[----:B------:R0:W-:Y:S01]  /*14470*/  STL [R1+0x480], R44 ;  /* 0x0004802c01007387 */ /* 0x0001e20000100800 */
[C---:B------:R-:W-:Y:S01]  /*14480*/  VIADD R73, R0.reuse, 0x7f ;  /* 0x0000007f00497836 */ /* 0x040fe20000000000 */
[----:B------:R-:W1:Y:S02]  /*14490*/  LDCU UR5, c[0x0][0x3b0] ;  /* 0x00007600ff0577ac */ /* 0x000e640008000800 */
[----:B------:R0:W2:Y:S04]  /*144a0*/  @P0 LDG.E.U8 R54, desc[UR18][R42.64] ;  /* 0x000000122a360981 */ /* 0x0000a8000c1e1100 */
[----:B------:R-:W-:Y:S01]  /*144b0*/  STL [R1+0x474], R70 ;  /* 0x0004744601007387 */ /* 0x000fe20000100800 */
[----:B0-----:R-:W-:-:S03]  /*144c0*/  VIADD R44, R0, 0x6e ;  /* 0x0000006e002c7836 */ /* 0x001fc60000000000 */
[----:B------:R-:W-:Y:S01]  /*144d0*/  STL [R1+0x47c], R45 ;  /* 0x00047c2d01007387 */ /* 0x000fe20000100800 */
[----:B------:R-:W-:-:S03]  /*144e0*/  LEA.HI.X.SX32 R42, R85, R35, 0x1, P5 ;  /* 0x00000023552a7211 */ /* 0x000fc600028f0eff */
[----:B------:R-:W5:Y:S01]  /*144f0*/  LDL.LU R4, [R1+0x9dc] ;  /* 0x0009dc0001047983 */ /* 0x000f620000300800 */
[----:B------:R-:W-:Y:S02]  /*14500*/  @!P4 IMAD.MOV R86, RZ, RZ, -R86 ;  /* 0x000000ffff56c224 */ /* 0x000fe400078e0a56 */
[----:B------:R-:W-:Y:S01]  /*14510*/  @P0 IMAD.MOV.U32 R43, RZ, RZ, R42 ;  /* 0x000000ffff2b0224 */ /* 0x000fe200078e002a */
[----:B------:R-:W-:Y:S04]  /*14520*/  STL [R1+0x4a8], R41 ;  /* 0x0004a82901007387 */ /* 0x000fe80000100800 */
[----:B------:R0:W-:Y:S01]  /*14530*/  STL [R1+0x4a4], R42 ;  /* 0x0004a42a01007387 */ /* 0x0001e20000100800 */
[----:B------:R-:W-:Y:S01]  /*14540*/  SEL R86, R5, R86, !P3 ;  /* 0x0000005605567207 */ /* 0x000fe20005800000 */
[----:B0-----:R-:W-:Y:S01]  /*14550*/  @P0 IMAD.MOV.U32 R42, RZ, RZ, R41 ;  /* 0x000000ffff2a0224 */ /* 0x001fe200078e0029 */
[----:B------:R-:W-:-:S04]  /*14560*/  IABS R41, R44 ;  /* 0x0000002c00297213 */ /* 0x000fc80000000000 */
[----:B------:R0:W2:Y:S01]  /*14570*/  @P0 LDG.E.U8 R53, desc[UR18][R42.64] ;  /* 0x000000122a350981 */ /* 0x0000a2000c1e1100 */
[----:B------:R-:W-:Y:S01]  /*14580*/  IMAD R86, R86, UR4, RZ ;  /* 0x0000000456567c24 */ /* 0x000fe2000f8e02ff */
[----:B------:R-:W-:Y:S01]  /*14590*/  ISETP.GE.AND P4, PT, R44, RZ, PT ;  /* 0x000000ff2c00720c */ /* 0x000fe20003f86270 */
[----:B------:R-:W1:Y:S01]  /*145a0*/  LDCU UR4, c[0x0][0x3b0] ;  /* 0x00007600ff0477ac */ /* 0x000e620008000800 */
[----:B0-----:R-:W-:-:S04]  /*145b0*/  IMAD.HI.U32 R42, R40, R41, RZ ;  /* 0x00000029282a7227 */ /* 0x001fc800078e00ff */
[----:B------:R-:W-:Y:S01]  /*145c0*/  IMAD.MOV R42, RZ, RZ, -R42 ;  /* 0x000000ffff2a7224 */ /* 0x000fe200078e0a2a */
[----:B------:R-:W-:-:S03]  /*145d0*/  IADD3 R45, P2, PT, R86, R38, RZ ;  /* 0x00000026562d7210 */ /* 0x000fc60007f5e0ff */
[----:B------:R-:W-:Y:S01]  /*145e0*/  IMAD R41, R39, R42, R41 ;  /* 0x0000002a27297224 */ /* 0x000fe200078e0229 */
[----:B------:R-:W-:-:S04]  /*145f0*/  LEA.HI.X.SX32 R70, R86, R35, 0x1, P2 ;  /* 0x0000002356467211 */ /* 0x000fc800010f0eff */
[----:B------:R-:W-:Y:S01]  /*14600*/  ISETP.GT.U32.AND P2, PT, R39, R41, PT ;  /* 0x000000292700720c */ /* 0x000fe20003f44070 */
[----:B------:R-:W-:Y:S01]  /*14610*/  STL [R1+0x800], R44 ;  /* 0x0008002c01007387 */ /* 0x000fe20000100800 */
[----:B------:R-:W-:Y:S02]  /*14620*/  @P0 IMAD.MOV.U32 R42, RZ, RZ, R45 ;  /* 0x000000ffff2a0224 */ /* 0x000fe400078e002d */
[----:B------:R-:W-:Y:S01]  /*14630*/  @P0 IMAD.MOV.U32 R43, RZ, RZ, R70 ;  /* 0x000000ffff2b0224 */ /* 0x000fe200078e0046 */
[----:B------:R-:W-:Y:S04]  /*14640*/  STL [R1+0x4b0], R45 ;  /* 0x0004b02d01007387 */ /* 0x000fe80000100800 */
[----:B------:R0:W-:Y:S04]  /*14650*/  STL [R1+0x4ac], R70 ;  /* 0x0004ac4601007387 */ /* 0x0001e80000100800 */
[----:B------:R-:W-:Y:S01]  /*14660*/  @!P2 IMAD.IADD R41, R41, 0x1, -R39 ;  /* 0x000000012929a824 */ /* 0x000fe200078e0a27 */
[----:B------:R1:W2:Y:S01]  /*14670*/  @P0 LDG.E.U8 R52, desc[UR18][R42.64] ;  /* 0x000000122a340981 */ /* 0x0002a2000c1e1100 */
[----:B0-----:R-:W-:-:S03]  /*14680*/  VIADD R70, R0, 0x6f ;  /* 0x0000006f00467836 */ /* 0x001fc60000000000 */
[----:B------:R-:W-:Y:S02]  /*14690*/  ISETP.GT.U32.AND P2, PT, R39, R41, PT ;  /* 0x000000292700720c */ /* 0x000fe40003f44070 */
[----:B-1----:R-:W-:-:S05]  /*146a0*/  IABS R42, R70 ;  /* 0x00000046002a7213 */ /* 0x002fca0000000000 */
[----:B------:R-:W-:-:S04]  /*146b0*/  IMAD.HI.U32 R43, R40, R42, RZ ;  /* 0x0000002a282b7227 */ /* 0x000fc800078e00ff */
[----:B------:R-:W-:-:S04]  /*146c0*/  IMAD.MOV R43, RZ, RZ, -R43 ;  /* 0x000000ffff2b7224 */ /* 0x000fc800078e0a2b */
[----:B------:R-:W-:Y:S02]  /*146d0*/  IMAD R42, R39, R43, R42 ;  /* 0x0000002b272a7224 */ /* 0x000fe400078e022a */
[----:B------:R-:W-:-:S03]  /*146e0*/  @!P2 IMAD.IADD R41, R41, 0x1, -R39 ;  /* 0x000000012929a824 */ /* 0x000fc600078e0a27 */
[----:B------:R-:W-:Y:S01]  /*146f0*/  ISETP.GT.U32.AND P2, PT, R39, R42, PT ;  /* 0x0000002a2700720c */ /* 0x000fe20003f44070 */
[----:B------:R-:W-:-:S05]  /*14700*/  @!P4 IMAD.MOV R41, RZ, RZ, -R41 ;  /* 0x000000ffff29c224 */ /* 0x000fca00078e0a29 */
[----:B------:R-:W-:-:S05]  /*14710*/  SEL R41, R5, R41, !P3 ;  /* 0x0000002905297207 */ /* 0x000fca0005800000 */
[----:B------:R-:W-:Y:S01]  /*14720*/  IMAD R41, R41, UR4, RZ ;  /* 0x0000000429297c24 */ /* 0x000fe2000f8e02ff */
[----:B------:R-:W0:Y:S01]  /*14730*/  LDCU UR4, c[0x0][0x3b0] ;  /* 0x00007600ff0477ac */ /* 0x000e220008000800 */
[----:B------:R-:W-:-:S03]  /*14740*/  @!P2 IMAD.IADD R42, R42, 0x1, -R39 ;  /* 0x000000012a2aa824 */ /* 0x000fc600078e0a27 */
[----:B------:R-:W-:Y:S02]  /*14750*/  IADD3 R44, P4, PT, R41, R38, RZ ;  /* 0x00000026292c7210 */ /* 0x000fe40007f9e0ff */
[----:B------:R-:W-:Y:S02]  /*14760*/  ISETP.GT.U32.AND P2, PT, R39, R42, PT ;  /* 0x0000002a2700720c */ /* 0x000fe40003f44070 */
[----:B------:R-:W-:Y:S02]  /*14770*/  LEA.HI.X.SX32 R45, R41, R35, 0x1, P4 ;  /* 0x00000023292d7211 */ /* 0x000fe400020f0eff */
[----:B------:R-:W-:Y:S01]  /*14780*/  ISETP.GE.AND P4, PT, R70, RZ, PT ;  /* 0x000000ff4600720c */ /* 0x000fe20003f86270 */
[----:B------:R-:W-:Y:S04]  /*14790*/  STL [R1+0x7fc], R70 ;  /* 0x0007fc4601007387 */ /* 0x000fe80000100800 */
[----:B------:R1:W-:Y:S04]  /*147a0*/  STL [R1+0x4b8], R44 ;  /* 0x0004b82c01007387 */ /* 0x0003e80000100800 */
[----:B------:R1:W2:Y:S01]  /*147b0*/  @P0 LDG.E.U8 R51, desc[UR18][R44.64] ;  /* 0x000000122c330981 */ /* 0x0002a2000c1e1100 */
[----:B------:R-:W-:-:S04]  /*147c0*/  @!P2 IMAD.IADD R42, R42, 0x1, -R39 ;  /* 0x000000012a2aa824 */ /* 0x000fc800078e0a27 */
[----:B------:R-:W-:Y:S02]  /*147d0*/  @!P4 IMAD.MOV R42, RZ, RZ, -R42 ;  /* 0x000000ffff2ac224 */ /* 0x000fe400078e0a2a */
[----:B-1----:R-:W-:-:S03]  /*147e0*/  VIADD R44, R0, 0x74 ;  /* 0x00000074002c7836 */ /* 0x002fc60000000000 */
[----:B------:R-:W-:Y:S02]  /*147f0*/  SEL R43, R5, R42, !P3 ;  /* 0x0000002a052b7207 */ /* 0x000fe40005800000 */
[----:B------:R-:W-:-:S03]  /*14800*/  IABS R41, R44 ;  /* 0x0000002c00297213 */ /* 0x000fc60000000000 */
[----:B0-----:R-:W-:Y:S01]  /*14810*/  IMAD R43, R43, UR4, RZ ;  /* 0x000000042b2b7c24 */ /* 0x001fe2000f8e02ff */
[----:B------:R0:W-:Y:S01]  /*14820*/  STL [R1+0x4b4], R45 ;  /* 0x0004b42d01007387 */ /* 0x0001e20000100800 */
[----:B------:R-:W-:Y:S01]  /*14830*/  ISETP.GE.AND P4, PT, R44, RZ, PT ;  /* 0x000000ff2c00720c */ /* 0x000fe20003f86270 */
[----:B------:R-:W1:Y:S01]  /*14840*/  LDCU UR4, c[0x0][0x3b0] ;  /* 0x00007600ff0477ac */ /* 0x000e620008000800 */
[----:B------:R-:W-:-:S04]  /*14850*/  IMAD.HI.U32 R42, R40, R41, RZ ;  /* 0x00000029282a7227 */ /* 0x000fc800078e00ff */
[----:B------:R-:W-:Y:S01]  /*14860*/  IMAD.MOV R42, RZ, RZ, -R42 ;  /* 0x000000ffff2a7224 */ /* 0x000fe200078e0a2a */
[----:B0-----:R-:W-:-:S03]  /*14870*/  IADD3 R45, P2, PT, R43, R38, RZ ;  /* 0x000000262b2d7210 */ /* 0x001fc60007f5e0ff */
        /* <DEDUP_REMOVED lines=48> */
[----:B------:R0:W-:Y:S04]  /*14b80*/  STL [R1+0x4f0], R45 ;  /* 0x0004f02d01007387 */ /* 0x0001e80000100800 */
[----:B------:R1:W2:Y:S01]  /*14b90*/  @P0 LDG.E.U8 R48, desc[UR18][R42.64] ;  /* 0x000000122a300981 */ /* 0x0002a2000c1e1100 */
[----:B0-----:R-:W-:-:S03]  /*14ba0*/  VIADD R45, R0, 0x7c ;  /* 0x0000007c002d7836 */ /* 0x001fc60000000000 */
[----:B------:R-:W-:Y:S02]  /*14bb0*/  @!P2 IMAD.IADD R41, R41, 0x1, -R39 ;  /* 0x000000012929a824 */ /* 0x000fe400078e0a27 */
[----:B-1----:R-:W-:-:S03]  /*14bc0*/  IABS R42, R45 ;  /* 0x0000002d002a7213 */ /* 0x002fc60000000000 */
[----:B------:R-:W-:Y:S02]  /*14bd0*/  ISETP.GT.U32.AND P2, PT, R39, R41, PT ;  /* 0x000000292700720c */ /* 0x000fe40003f44070 */
[----:B------:R-:W-:-:S04]  /*14be0*/  IMAD.HI.U32 R43, R40, R42, RZ ;  /* 0x0000002a282b7227 */ /* 0x000fc800078e00ff */
[----:B------:R-:W-:-:S04]  /*14bf0*/  IMAD.MOV R43, RZ, RZ, -R43 ;  /* 0x000000ffff2b7224 */ /* 0x000fc800078e0a2b */
[----:B------:R-:W-:-:S03]  /*14c00*/  IMAD R42, R39, R43, R42 ;  /* 0x0000002b272a7224 */ /* 0x000fc600078e022a */
[----:B------:R-:W-:Y:S02]  /*14c10*/  @!P2 IMAD.IADD R41, R41, 0x1, -R39 ;  /* 0x000000012929a824 */ /* 0x000fe400078e0a27 */
[----:B------:R-:W-:Y:S02]  /*14c20*/  ISETP.GT.U32.AND P2, PT, R39, R42, PT ;  /* 0x0000002a2700720c */ /* 0x000fe40003f44070 */
[----:B------:R-:W-:Y:S01]  /*14c30*/  @!P4 IMAD.MOV R41, RZ, RZ, -R41 ;  /* 0x000000ffff29c224 */ /* 0x000fe200078e0a29 */
[----:B------:R-:W-:-:S10]  /*14c40*/  ISETP.GE.AND P4, PT, R45, RZ, PT ;  /* 0x000000ff2d00720c */ /* 0x000fd40003f86270 */
[----:B------:R-:W-:Y:S01]  /*14c50*/  @!P2 IMAD.IADD R42, R42, 0x1, -R39 ;  /* 0x000000012a2aa824 */ /* 0x000fe200078e0a27 */
[----:B------:R-:W-:-:S04]  /*14c60*/  SEL R41, R5, R41, !P3 ;  /* 0x0000002905297207 */ /* 0x000fc80005800000 */
[----:B------:R-:W-:Y:S01]  /*14c70*/  ISETP.GT.U32.AND P2, PT, R39, R42, PT ;  /* 0x0000002a2700720c */ /* 0x000fe20003f44070 */
[----:B------:R-:W-:Y:S01]  /*14c80*/  IMAD R41, R41, UR4, RZ ;  /* 0x0000000429297c24 */ /* 0x000fe2000f8e02ff */
[----:B------:R-:W0:Y:S04]  /*14c90*/  LDCU UR4, c[0x0][0x3b0] ;  /* 0x00007600ff0477ac */ /* 0x000e280008000800 */
[C---:B------:R-:W-:Y:S01]  /*14ca0*/  IADD3 R44, P5, PT, R41.reuse, R38, RZ ;  /* 0x00000026292c7210 */ /* 0x040fe20007fbe0ff */
[----:B------:R-:W-:Y:S06]  /*14cb0*/  STL [R1+0x4ec], R70 ;  /* 0x0004ec4601007387 */ /* 0x000fec0000100800 */
[----:B------:R-:W-:Y:S01]  /*14cc0*/  @!P2 IMAD.IADD R42, R42, 0x1, -R39 ;  /* 0x000000012a2aa824 */ /* 0x000fe200078e0a27 */
[----:B------:R-:W-:-:S03]  /*14cd0*/  LEA.HI.X.SX32 R41, R41, R35, 0x1, P5 ;  /* 0x0000002329297211 */ /* 0x000fc600028f0eff */
[----:B------:R-:W-:Y:S01]  /*14ce0*/  @!P4 IMAD.MOV R42, RZ, RZ, -R42 ;  /* 0x000000ffff2ac224 */ /* 0x000fe200078e0a2a */
[----:B------:R1:W-:Y:S04]  /*14cf0*/  STL [R1+0x7ec], R45 ;  /* 0x0007ec2d01007387 */ /* 0x0003e80000100800 */
[----:B------:R-:W-:Y:S01]  /*14d00*/  STL [R1+0x4f8], R44 ;  /* 0x0004f82c01007387 */ /* 0x000fe20000100800 */
[----:B------:R-:W-:-:S03]  /*14d10*/  SEL R42, R5, R42, !P3 ;  /* 0x0000002a052a7207 */ /* 0x000fc60005800000 */
[----:B------:R3:W-:Y:S01]  /*14d20*/  STL [R1+0x4f4], R41 ;  /* 0x0004f42901007387 */ /* 0x0007e20000100800 */
[----:B-1----:R-:W-:Y:S02]  /*14d30*/  @P0 IMAD.MOV.U32 R45, RZ, RZ, R41 ;  /* 0x000000ffff2d0224 */ /* 0x002fe400078e0029 */
[----:B0-----:R-:W-:Y:S01]  /*14d40*/  IMAD R43, R42, UR4, RZ ;  /* 0x000000042a2b7c24 */ /* 0x001fe2000f8e02ff */
[----:B------:R-:W-:Y:S01]  /*14d50*/  STL [R1+0x7e8], R75 ;  /* 0x0007e84b01007387 */ /* 0x000fe20000100800 */
[----:B------:R-:W-:Y:S01]  /*14d60*/  VIADD R72, R0, 0x77 ;  /* 0x0000007700487836 */ /* 0x000fe20000000000 */
[----:B------:R-:W-:Y:S01]  /*14d70*/  ISETP.GE.AND P4, PT, R75, RZ, PT ;  /* 0x000000ff4b00720c */ /* 0x000fe20003f86270 */
[----:B------:R-:W0:Y:S01]  /*14d80*/  LDCU UR4, c[0x0][0x3b0] ;  /* 0x00007600ff0477ac */ /* 0x000e220008000800 */
[----:B------:R1:W4:Y:S01]  /*14d90*/  @P0 LDG.E.U8 R47, desc[UR18][R44.64] ;  /* 0x000000122c2f0981 */ /* 0x000322000c1e1100 */
[----:B---3--:R-:W-:-:S05]  /*14da0*/  IABS R41, R75 ;  /* 0x0000004b00297213 */ /* 0x008fca0000000000 */
[----:B------:R-:W-:-:S04]  /*14db0*/  IMAD.HI.U32 R42, R40, R41, RZ ;  /* 0x00000029282a7227 */ /* 0x000fc800078e00ff */
[----:B-1----:R-:W-:Y:S01]  /*14dc0*/  IMAD.MOV R44, RZ, RZ, -R42 ;  /* 0x000000ffff2c7224 */ /* 0x002fe200078e0a2a */
[----:B------:R-:W-:-:S03]  /*14dd0*/  IADD3 R70, P2, PT, R43, R38, RZ ;  /* 0x000000262b467210 */ /* 0x000fc60007f5e0ff */
[----:B------:R-:W-:Y:S01]  /*14de0*/  IMAD R41, R39, R44, R41 ;  /* 0x0000002c27297224 */ /* 0x000fe200078e0229 */
[----:B------:R-:W-:-:S04]  /*14df0*/  LEA.HI.X.SX32 R71, R43, R35, 0x1, P2 ;  /* 0x000000232b477211 */ /* 0x000fc800010f0eff */
[----:B------:R-:W-:Y:S01]  /*14e00*/  ISETP.GT.U32.AND P2, PT, R39, R41, PT ;  /* 0x000000292700720c */ /* 0x000fe20003f44070 */
[----:B------:R-:W-:Y:S01]  /*14e10*/  STL [R1+0x520], R70 ;  /* 0x0005204601007387 */ /* 0x000fe20000100800 */
[----:B------:R-:W-:Y:S02]  /*14e20*/  @P0 IMAD.MOV.U32 R42, RZ, RZ, R70 ;  /* 0x000000ffff2a0224 */ /* 0x000fe400078e0046 */
[----:B------:R-:W-:Y:S01]  /*14e30*/  @P0 IMAD.MOV.U32 R43, RZ, RZ, R71 ;  /* 0x000000ffff2b0224 */ /* 0x000fe200078e0047 */
[----:B------:R1:W-:Y:S04]  /*14e40*/  STL [R1+0x51c], R71 ;  /* 0x00051c4701007387 */ /* 0x0003e80000100800 */
[----:B------:R3:W4:Y:S01]  /*14e50*/  @P0 LDG.E.U8 R46, desc[UR18][R42.64] ;  /* 0x000000122a2e0981 */ /* 0x000722000c1e1100 */
[----:B-1----:R-:W-:-:S03]  /*14e60*/  VIADD R71, R0, 0xd ;  /* 0x0000000d00477836 */ /* 0x002fc60000000000 */
[----:B------:R-:W-:Y:S02]  /*14e70*/  @!P2 IMAD.IADD R41, R41, 0x1, -R39 ;  /* 0x000000012929a824 */ /* 0x000fe400078e0a27 */
[----:B---3--:R-:W-:-:S03]  /*14e80*/  IABS R42, R71 ;  /* 0x00000047002a7213 */ /* 0x008fc60000000000 */
[----:B------:R-:W-:Y:S02]  /*14e90*/  ISETP.GT.U32.AND P2, PT, R39, R41, PT ;  /* 0x000000292700720c */ /* 0x000fe40003f44070 */
[----:B------:R-:W-:Y:S01]  /*14ea0*/  IMAD.HI.U32 R70, R40, R42, RZ ;  /* 0x0000002a28467227 */ /* 0x000fe200078e00ff */
[----:B------:R-:W-:-:S03]  /*14eb0*/  IABS R43, R73 ;  /* 0x00000049002b7213 */ /* 0x000fc60000000000 */
[----:B------:R-:W-:Y:S02]  /*14ec0*/  IMAD.MOV R70, RZ, RZ, -R70 ;  /* 0x000000ffff467224 */ /* 0x000fe400078e0a46 */
[----:B------:R-:W-:-:S04]  /*14ed0*/  IMAD.HI.U32 R45, R40, R43, RZ ;  /* 0x0000002b282d7227 */ /* 0x000fc800078e00ff */
[----:B------:R-:W-:Y:S02]  /*14ee0*/  IMAD R42, R39, R70, R42 ;  /* 0x00000046272a7224 */ /* 0x000fe400078e022a */
[----:B------:R-:W-:Y:S01]  /*14ef0*/  @!P2 IMAD.IADD R41, R41, 0x1, -R39 ;  /* 0x000000012929a824 */ /* 0x000fe200078e0a27 */
[----:B------:R-:W-:Y:S01]  /*14f00*/  IABS R44, R72 ;  /* 0x00000048002c7213 */ /* 0x000fe20000000000 */
[----:B------:R-:W-:Y:S01]  /*14f10*/  IMAD.MOV R45, RZ, RZ, -R45 ;  /* 0x000000ffff2d7224 */ /* 0x000fe200078e0a2d */
[----:B------:R-:W-:-:S03]  /*14f20*/  ISETP.GT.U32.AND P2, PT, R39, R42, PT ;  /* 0x0000002a2700720c */ /* 0x000fc60003f44070 */
[----:B------:R-:W-:Y:S02]  /*14f30*/  IMAD R43, R39, R45, R43 ;  /* 0x0000002d272b7224 */ /* 0x000fe400078e022b */
[----:B------:R-:W-:-:S04]  /*14f40*/  IMAD.HI.U32 R45, R40, R44, RZ ;  /* 0x0000002c282d7227 */ /* 0x000fc800078e00ff */
[----:B------:R-:W-:Y:S02]  /*14f50*/  IMAD.MOV R45, RZ, RZ, -R45 ;  /* 0x000000ffff2d7224 */ /* 0x000fe400078e0a2d */
[----:B------:R-:W-:Y:S02]  /*14f60*/  VIADD R74, R0, 0x7e ;  /* 0x0000007e004a7836 */ /* 0x000fe40000000000 */
[----:B------:R-:W-:Y:S02]  /*14f70*/  @!P4 IMAD.MOV R41, RZ, RZ, -R41 ;  /* 0x000000ffff29c224 */ /* 0x000fe400078e0a29 */
[----:B------:R-:W-:Y:S02]  /*14f80*/  @!P2 IMAD.IADD R42, R42, 0x1, -R39 ;  /* 0x000000012a2aa824 */ /* 0x000fe400078e0a27 */
[----:B------:R-:W-:Y:S01]  /*14f90*/  IMAD R44, R39, R45, R44 ;  /* 0x0000002d272c7224 */ /* 0x000fe200078e022c */
[----:B------:R-:W-:Y:S02]  /*14fa0*/  IABS R45, R74 ;  /* 0x0000004a002d7213 */ /* 0x000fe40000000000 */
[----:B------:R-:W-:-:S02]  /*14fb0*/  SEL R41, R5, R41, !P3 ;  /* 0x0000002905297207 */ /* 0x000fc40005800000 */
[----:B------:R-:W-:Y:S01]  /*14fc0*/  ISETP.GT.U32.AND P4, PT, R39, R42, PT ;  /* 0x0000002a2700720c */ /* 0x000fe20003f84070 */
[----:B------:R-:W-:Y:S01]  /*14fd0*/  IMAD.HI.U32 R40, R40, R45, RZ ;  /* 0x0000002d28287227 */ /* 0x000fe200078e00ff */
[----:B------:R-:W-:-:S03]  /*14fe0*/  ISETP.GE.AND P2, PT, R71, RZ, PT ;  /* 0x000000ff4700720c */ /* 0x000fc60003f46270 */
[----:B0-----:R-:W-:Y:S01]  /*14ff0*/  IMAD R41, R41, UR4, RZ ;  /* 0x0000000429297c24 */ /* 0x001fe2000f8e02ff */
[----:B------:R-:W-:Y:S01]  /*15000*/  STL [R1+0x7e4], R73 ;  /* 0x0007e44901007387 */ /* 0x000fe20000100800 */
[----:B------:R-:W-:Y:S01]  /*15010*/  IMAD.MOV R40, RZ, RZ, -R40 ;  /* 0x000000ffff287224 */ /* 0x000fe200078e0a28 */
[----:B------:R-:W-:Y:S01]  /*15020*/  ISETP.GT.U32.AND P6, PT, R39, R43, PT ;  /* 0x0000002b2700720c */ /* 0x000fe20003fc4070 */
[----:B------:R-:W0:Y:S01]  /*15030*/  LDCU UR4, c[0x0][0x3b0] ;  /* 0x00007600ff0477ac */ /* 0x000e220008000800 */
[----:B------:R-:W-:Y:S01]  /*15040*/  IADD3 R70, P5, PT, R41, R38, RZ ;  /* 0x0000002629467210 */ /* 0x000fe20007fbe0ff */
[----:B------:R-:W-:Y:S01]  /*15050*/  IMAD R40, R39, R40, R45 ;  /* 0x0000002827287224 */ /* 0x000fe200078e022d */
[----:B------:R1:W-:Y:S01]  /*15060*/  STL [R1+0x7dc], R71 ;  /* 0x0007dc4701007387 */ /* 0x0003e20000100800 */
[----:B------:R-:W-:-:S04]  /*15070*/  @!P4 IMAD.IADD R42, R42, 0x1, -R39 ;  /* 0x000000012a2ac824 */ /* 0x000fc800078e0a27 */
[----:B------:R-:W-:Y:S01]  /*15080*/  @!P2 IMAD.MOV R42, RZ, RZ, -R42 ;  /* 0x000000ffff2aa224 */ /* 0x000fe200078e0a2a */
[----:B-1----:R-:W-:Y:S02]  /*15090*/  LEA.HI.X.SX32 R71, R41, R35, 0x1, P5 ;  /* 0x0000002329477211 */ /* 0x002fe400028f0eff */
[C---:B------:R-:W-:Y:S02]  /*150a0*/  ISETP.GT.U32.AND P5, PT, R39.reuse, R40, PT ;  /* 0x000000282700720c */ /* 0x040fe40003fa4070 */
[----:B------:R-:W-:Y:S02]  /*150b0*/  ISETP.GT.U32.AND P4, PT, R39, R44, PT ;  /* 0x0000002c2700720c */ /* 0x000fe40003f84070 */
[----:B------:R-:W-:Y:S01]  /*150c0*/  SEL R42, R5, R42, !P3 ;  /* 0x0000002a052a7207 */ /* 0x000fe20005800000 */
[----:B------:R-:W-:-:S04]  /*150d0*/  @!P6 IMAD.IADD R43, R43, 0x1, -R39 ;  /* 0x000000012b2be824 */ /* 0x000fc800078e0a27 */
[----:B------:R-:W-:-:S04]  /*150e0*/  IMAD R42, R42, UR11, RZ ;  /* 0x0000000b2a2a7c24 */ /* 0x000fc8000f8e02ff */
[--C-:B------:R-:W-:Y:S01]  /*150f0*/  @!P5 IMAD.IADD R40, R40, 0x1, -R39.reuse ;  /* 0x000000012828d824 */ /* 0x100fe200078e0a27 */
[----:B------:R-:W-:Y:S01]  /*15100*/  IADD3 R75, P2, PT, R42, R38, RZ ;  /* 0x000000262a4b7210 */ /* 0x000fe20007f5e0ff */
[----:B------:R-:W-:-:S03]  /*15110*/  @!P4 IMAD.IADD R44, R44, 0x1, -R39 ;  /* 0x000000012c2cc824 */ /* 0x000fc600078e0a27 */
[C---:B------:R-:W-:Y:S02]  /*15120*/  ISETP.GT.U32.AND P5, PT, R39.reuse, R40, PT ;  /* 0x000000282700720c */ /* 0x040fe40003fa4070 */
[C---:B------:R-:W-:Y:S02]  /*15130*/  ISETP.GT.U32.AND P4, PT, R39.reuse, R43, PT ;  /* 0x0000002b2700720c */ /* 0x040fe40003f84070 */
[----:B------:R-:W-:Y:S02]  /*15140*/  LEA.HI.X.SX32 R76, R42, R35, 0x1, P2 ;  /* 0x000000232a4c7211 */ /* 0x000fe400010f0eff */
[----:B------:R-:W-:Y:S02]  /*15150*/  ISETP.GE.AND P2, PT, R74, RZ, PT ;  /* 0x000000ff4a00720c */ /* 0x000fe40003f46270 */
[----:B------:R-:W-:-:S05]  /*15160*/  ISETP.GT.U32.AND P6, PT, R39, R44, PT ;  /* 0x0000002c2700720c */ /* 0x000fca0003fc4070 */
[--C-:B------:R-:W-:Y:S02]  /*15170*/  @!P5 IMAD.IADD R40, R40, 0x1, -R39.reuse ;  /* 0x000000012828d824 */ /* 0x100fe400078e0a27 */
[----:B------:R-:W-:Y:S01]  /*15180*/  @!P4 IMAD.IADD R43, R43, 0x1, -R39 ;  /* 0x000000012b2bc824 */ /* 0x000fe200078e0a27 */
[----:B------:R-:W-:-:S03]  /*15190*/  ISETP.GE.AND P4, PT, R72, RZ, PT ;  /* 0x000000ff4800720c */ /* 0x000fc60003f86270 */
[----:B------:R-:W-:Y:S01]  /*151a0*/  @!P2 IMAD.MOV R40, RZ, RZ, -R40 ;  /* 0x000000ffff28a224 */ /* 0x000fe200078e0a28 */
[----:B------:R-:W-:-:S04]  /*151b0*/  ISETP.GE.AND P5, PT, R73, RZ, PT ;  /* 0x000000ff4900720c */ /* 0x000fc80003fa6270 */
[----:B------:R-:W-:Y:S01]  /*151c0*/  SEL R40, R5, R40, !P3 ;  /* 0x0000002805287207 */ /* 0x000fe20005800000 */
[----:B------:R-:W-:Y:S01]  /*151d0*/  @!P6 IMAD.IADD R44, R44, 0x1, -R39 ;  /* 0x000000012c2ce824 */ /* 0x000fe200078e0a27 */
[----:B------:R-:W-:-:S03]  /*151e0*/  PRMT R45, RZ, 0x7610, R45 ;  /* 0x00007610ff2d7816 */ /* 0x000fc6000000002d */
[----:B------:R-:W-:Y:S01]  /*151f0*/  IMAD R39, R40, UR5, RZ ;  /* 0x0000000528277c24 */ /* 0x000fe2000f8e02ff */
[----:B------:R-:W1:Y:S01]  /*15200*/  LDCU UR5, c[0x0][0x3b0] ;  /* 0x00007600ff0577ac */ /* 0x000e620008000800 */
[----:B------:R-:W-:Y:S01]  /*15210*/  STL [R1+0x7e0], R72 ;  /* 0x0007e04801007387 */ /* 0x000fe20000100800 */
[----:B------:R-:W-:Y:S01]  /*15220*/  @!P4 IMAD.MOV R44, RZ, RZ, -R44 ;  /* 0x000000ffff2cc224 */ /* 0x000fe200078e0a2c */
[----:B------:R-:W-:Y:S02]  /*15230*/  PRMT R41, RZ, 0x7610, R41 ;  /* 0x00007610ff297816 */ /* 0x000fe40000000029 */
[----:B------:R-:W-:Y:S04]  /*15240*/  STL [R1+0x7d8], R74 ;  /* 0x0007d84a01007387 */ /* 0x000fe80000100800 */
[----:B------:R3:W-:Y:S01]  /*15250*/  STL [R1+0x248], R70 ;  /* 0x0002484601007387 */ /* 0x0007e20000100800 */
[----:B------:R-:W-:-:S03]  /*15260*/  SEL R44, R5, R44, !P3 ;  /* 0x0000002c052c7207 */ /* 0x000fc60005800000 */
[----:B------:R1:W-:Y:S01]  /*15270*/  STL [R1+0x244], R71 ;  /* 0x0002444701007387 */ /* 0x0003e20000100800 */
[----:B------:R-:W-:-:S03]  /*15280*/  @!P5 IMAD.MOV R43, RZ, RZ, -R43 ;  /* 0x000000ffff2bd224 */ /* 0x000fc600078e0a2b */
[----:B------:R3:W4:Y:S01]  /*15290*/  @P0 LDG.E.U8 R45, desc[UR18][R70.64] ;  /* 0x00000012462d0981 */ /* 0x000722000c1e1100 */
[----:B------:R-:W-:Y:S01]  /*152a0*/  IADD3 R42, P2, PT, R39, R38, RZ ;  /* 0x00000026272a7210 */ /* 0x000fe20007f5e0ff */
[----:B0-----:R-:W-:Y:S01]  /*152b0*/  IMAD R44, R44, UR4, RZ ;  /* 0x000000042c2c7c24 */ /* 0x001fe2000f8e02ff */
[----:B------:R-:W-:Y:S01]  /*152c0*/  SEL R40, R5, R43, !P3 ;  /* 0x0000002b05287207 */ /* 0x000fe20005800000 */
[----:B---3--:R-:W-:Y:S02]  /*152d0*/  @P0 IMAD.MOV.U32 R70, RZ, RZ, R75 ;  /* 0x000000ffff460224 */ /* 0x008fe400078e004b */
[----:B-1----:R-:W-:Y:S01]  /*152e0*/  @P0 IMAD.MOV.U32 R71, RZ, RZ, R76 ;  /* 0x000000ffff470224 */ /* 0x002fe200078e004c */
[----:B------:R-:W-:Y:S04]  /*152f0*/  STL [R1+0x190], R75 ;  /* 0x0001904b01007387 */ /* 0x000fe80000100800 */
[----:B------:R0:W3:Y:S04]  /*15300*/  @P0 LDG.E.U8 R41, desc[UR18][R70.64] ;  /* 0x0000001246290981 */ /* 0x0000e8000c1e1100 */
[----:B------:R-:W-:Y:S04]  /*15310*/  STL [R1+0x18c], R76 ;  /* 0x00018c4c01007387 */ /* 0x000fe80000100800 */
[----:B------:R-:W5:Y:S01]  /*15320*/  LDL.LU R5, [R1+0x9d8] ;  /* 0x0009d80001057983 */ /* 0x000f620000300800 */
[----:B0-----:R-:W-:-:S03]  /*15330*/  LEA.HI.X.SX32 R70, R39, R35, 0x1, P2 ;  /* 0x0000002327467211 */ /* 0x001fc600010f0eff */
[----:B------:R-:W-:Y:S01]  /*15340*/  STL [R1+0x23c], R42 ;  /* 0x00023c2a01007387 */ /* 0x000fe20000100800 */
[C---:B------:R-:W-:Y:S01]  /*15350*/  IADD3 R71, P2, PT, R44.reuse, R38, RZ ;  /* 0x000000262c477210 */ /* 0x040fe20007f5e0ff */
[----:B------:R-:W-:Y:S02]  /*15360*/  @P0 IMAD.MOV.U32 R43, RZ, RZ, R70 ;  /* 0x000000ffff2b0224 */ /* 0x000fe400078e0046 */
[----:B------:R0:W-:Y:S01]  /*15370*/  STL [R1+0x238], R70 ;  /* 0x0002384601007387 */ /* 0x0001e20000100800 */
[----:B------:R-:W-:Y:S02]  /*15380*/  PRMT R39, RZ, 0x7610, R39 ;  /* 0x00007610ff277816 */ /* 0x000fe40000000027 */
[----:B------:R-:W-:-:S04]  /*15390*/  LEA.HI.X.SX32 R72, R44, R35, 0x1, P2 ;  /* 0x000000232c487211 */ /* 0x000fc800010f0eff */
[----:B------:R1:W3:Y:S01]  /*153a0*/  @P0 LDG.E.U8 R39, desc[UR18][R42.64] ;  /* 0x000000122a270981 */ /* 0x0002e2000c1e1100 */
[----:B0-----:R-:W-:Y:S01]  /*153b0*/  IMAD R70, R40, UR5, RZ ;  /* 0x0000000528467c24 */ /* 0x001fe2000f8e02ff */
[----:B------:R-:W-:-:S04]  /*153c0*/  PRMT R40, RZ, 0x7610, R40 ;  /* 0x00007610ff287816 */ /* 0x000fc80000000028 */
[C---:B------:R-:W-:Y:S01]  /*153d0*/  IADD3 R38, P2, PT, R70.reuse, R38, RZ ;  /* 0x0000002646267210 */ /* 0x040fe20007f5e0ff */
[----:B-1----:R-:W-:Y:S02]  /*153e0*/  @P0 IMAD.MOV.U32 R42, RZ, RZ, R71 ;  /* 0x000000ffff2a0224 */ /* 0x002fe400078e0047 */
[----:B------:R-:W-:Y:S01]  /*153f0*/  @P0 IMAD.MOV.U32 R43, RZ, RZ, R72 ;  /* 0x000000ffff2b0224 */ /* 0x000fe200078e0048 */
[----:B------:R-:W-:Y:S02]  /*15400*/  LEA.HI.X.SX32 R44, R70, R35, 0x1, P2 ;  /* 0x00000023462c7211 */ /* 0x000fe400010f0eff */
[----:B------:R-:W-:Y:S02]  /*15410*/  PRMT R35, RZ, 0x7610, R35 ;  /* 0x00007610ff237816 */ /* 0x000fe40000000023 */
[----:B------:R0:W3:Y:S02]  /*15420*/  @P0 LDG.E.U8 R40, desc[UR18][R42.64] ;  /* 0x000000122a280981 */ /* 0x0000e4000c1e1100 */
[----:B0-----:R-:W-:-:S02]  /*15430*/  @P0 IMAD.MOV.U32 R42, RZ, RZ, R38 ;  /* 0x000000ffff2a0224 */ /* 0x001fc400078e0026 */
[----:B------:R-:W-:-:S05]  /*15440*/  @P0 IMAD.MOV.U32 R43, RZ, RZ, R44 ;  /* 0x000000ffff2b0224 */ /* 0x000fca00078e002c */
[----:B------:R-:W3:Y:S04]  /*15450*/  @P0 LDG.E.U8 R35, desc[UR18][R42.64] ;  /* 0x000000122a230981 */ /* 0x000ee8000c1e1100 */
[----:B--2---:R0:W-:Y:S04]  /*15460*/  STS.U8 [R31+UR9+0x5e00], R94 ;  /* 0x005e005e1f007988 */ /* 0x0041e80008000009 */
[----:B------:R0:W-:Y:S04]  /*15470*/  STS.U8 [R31+UR9+0x6200], R90 ;  /* 0x0062005a1f007988 */ /* 0x0001e80008000009 */
[----:B------:R0:W-:Y:S04]  /*15480*/  STS.U8 [R31+UR9+0x6600], R69 ;  /* 0x006600451f007988 */ /* 0x0001e80008000009 */
[----:B------:R0:W-:Y:S04]  /*15490*/  STS.U8 [R31+UR9+0x6a00], R65 ;  /* 0x006a00411f007988 */ /* 0x0001e80008000009 */
[----:B------:R0:W-:Y:S04]  /*154a0*/  STS.U8 [R31+UR9+0x6e00], R61 ;  /* 0x006e003d1f007988 */ /* 0x0001e80008000009 */
[----:B----4-:R0:W-:Y:S04]  /*154b0*/  STS.U8 [R31+UR9+0x7200], R57 ;  /* 0x007200391f007988 */ /* 0x0101e80008000009 */
[----:B------:R0:W-:Y:S04]  /*154c0*/  STS.U8 [R31+UR9+0x7600], R53 ;  /* 0x007600351f007988 */ /* 0x0001e80008000009 */
[----:B------:R0:W-:Y:S01]  /*154d0*/  STS.U8 [R31+UR9+0x7a00], R49 ;  /* 0x007a00311f007988 */ /* 0x0001e20008000009 */
[----:B------:R-:W-:-:S03]  /*154e0*/  VIADD R162, R162, 0x7f ;  /* 0x0000007fa2a27836 */ /* 0x000fc60000000000 */
[----:B------:R0:W-:Y:S01]  /*154f0*/  STL [R1+0x234], R71 ;  /* 0x0002344701007387 */ /* 0x0001e20000100800 */
[----:B------:R-:W-:-:S03]  /*15500*/  ISETP.NE.U32.AND P0, PT, RZ, UR7, PT ;  /* 0x00000007ff007c0c */ /* 0x000fc6000bf05070 */
[----:B------:R0:W-:Y:S04]  /*15510*/  STL [R1+0x228], R72 ;  /* 0x0002284801007387 */ /* 0x0001e80000100800 */
[----:B------:R0:W-:Y:S04]  /*15520*/  STL [R1+0x230], R38 ;  /* 0x0002302601007387 */ /* 0x0001e80000100800 */
[----:B------:R0:W-:Y:S01]  /*15530*/  STL [R1+0x22c], R44 ;  /* 0x00022c2c01007387 */ /* 0x0001e20000100800 */
[C---:B------:R-:W-:Y:S02]  /*15540*/  ISETP.LT.OR P2, PT, R162.reuse, 0x80, P0 ;  /* 0x00000080a200780c */ /* 0x040fe40000741670 */
[----:B------:R-:W-:Y:S01]  /*15550*/  ISETP.GE.AND P3, PT, R162, 0x100, PT ;  /* 0x00000100a200780c */ /* 0x000fe20003f66270 */
[----:B------:R0:W-:Y:S04]  /*15560*/  STS.U8 [R31+UR9+0x7e00], R46 ;  /* 0x007e002e1f007988 */ /* 0x0001e80008000009 */
        /* <DEDUP_REMOVED lines=15> */
[----:B---3--:R0:W-:Y:S04]  /*15660*/  STS.U8 [R32+UR9+0x4680], R41 ;  /* 0x0046802920007988 */ /* 0x0081e80008000009 */
        /* <DEDUP_REMOVED lines=31> */
[----:B------:R0:W-:Y:S01]  /*15860*/  STS.U8 [R34+UR9+0x7f80], R35 ;  /* 0x007f802322007988 */ /* 0x0001e20008000009 */
[----:B------:R1:W-:Y:S06]  /*15870*/  MEMBAR.ALL.CTA ;  /* 0x0000000000007992 */ /* 0x0003ec0000008000 */
[----:B-1----:R-:W1:Y:S02]  /*15880*/  FENCE.VIEW.ASYNC.S ;  /* 0x00000000000073c6 */ /* 0x002e640000000000 */
[----:B-1----:R-:W-:Y:S06]  /*15890*/  BAR.SYNC.DEFER_BLOCKING 0x0 ;  /* 0x0000000000007b1d */ /* 0x002fec0000010000 */
[----:B------:R-:W-:Y:S05]  /*158a0*/  @P2 BRA `(.L_x_6) ;  /* 0x0000000000842947 */ /* 0x000fea0003800000 */
[----:B------:R-:W-:Y:S02]  /*158b0*/  UIADD3 UR4, UPT, UPT, UR9, 0x4000, URZ ;  /* 0x0000400009047890 */ /* 0x000fe4000fffe0ff */
[----:B------:R-:W-:Y:S02]  /*158c0*/  USHF.R.U32.HI UR12, URZ, 0x4, UR9 ;  /* 0x00000004ff0c7899 */ /* 0x000fe40008011609 */
[----:B------:R-:W-:Y:S02]  /*158d0*/  USHF.R.U32.HI UR4, URZ, 0x4, UR4 ;  /* 0x00000004ff047899 */ /* 0x000fe40008011604 */
[----:B------:R-:W-:Y:S02]  /*158e0*/  USGXT.U32 UR12, UR12, 0xe ;  /* 0x0000000e0c0c789a */ /* 0x000fe40008000000 */
[----:B------:R-:W-:Y:S02]  /*158f0*/  USGXT.U32 UR14, UR4, 0xe ;  /* 0x0000000e040e789a */ /* 0x000fe40008000000 */
[----:B------:R-:W-:-:S02]  /*15900*/  UIADD3 UR28, UP1, UPT, UR12, 0x100, URZ ;  /* 0x000001000c1c7890 */ /* 0x000fc4000ff3e0ff */
[----:B------:R-:W-:Y:S01]  /*15910*/  UIADD3 UR26, UP2, UPT, UR14, 0x2, URZ ;  /* 0x000000020e1a7890 */ /* 0x000fe2000ff5e0ff */
[----:B------:R-:W-:Y:S01]  /*15920*/  UMOV UR4, URZ ;  /* 0x000000ff00047c82 */ /* 0x000fe20008000000 */
[----:B------:R-:W-:Y:S01]  /*15930*/  UMOV UR30, 0x0 ;  /* 0x00000000001e7882 */ /* 0x000fe20000000000 */
[----:B------:R-:W-:Y:S02]  /*15940*/  UIADD3.X UR29, UPT, UPT, UR4, 0x40004040, URZ, UP1, !UPT ;  /* 0x40004040041d7890 */ /* 0x000fe40008ffe4ff */
[----:B------:R-:W-:Y:S02]  /*15950*/  UIADD3.X UR27, UPT, UPT, UR4, 0x40004040, URZ, UP2, !UPT ;  /* 0x40004040041b7890 */ /* 0x000fe400097fe4ff */
[----:B------:R-:W-:Y:S02]  /*15960*/  UIADD3.64 UR16, UPT, UPT, UR28, 0x100, URZ ;  /* 0x000001001c107897 */ /* 0x000fe4000fffe0ff */
[----:B------:R-:W-:Y:S02]  /*15970*/  UIADD3.64 UR20, UPT, UPT, UR26, 0x2, URZ ;  /* 0x000000021a147897 */ /* 0x000fe4000fffe0ff */
[----:B------:R-:W-:-:S02]  /*15980*/  UIADD3.64 UR22, UPT, UPT, UR28, 0x200, URZ ;  /* 0x000002001c167897 */ /* 0x000fc4000fffe0ff */
[----:B------:R-:W-:Y:S01]  /*15990*/  UIADD3.64 UR24, UPT, UPT, UR26, 0x4, URZ ;  /* 0x000000041a187897 */ /* 0x000fe2000fffe0ff */
[----:B------:R-:W-:Y:S01]  /*159a0*/  UMOV UR31, 0x8208010 ;  /* 0x08208010001f7882 */ /* 0x000fe20000000000 */
[----:B------:R-:W-:Y:S01]  /*159b0*/  UMOV UR13, 0x40004040 ;  /* 0x40004040000d7882 */ /* 0x000fe20000000000 */
[----:B------:R-:W-:Y:S01]  /*159c0*/  UMOV UR15, 0x40004040 ;  /* 0x40004040000f7882 */ /* 0x000fe20000000000 */
[----:B------:R-:W-:Y:S01]  /*159d0*/  UMOV UR32, 0x0 ;  /* 0x0000000000207882 */ /* 0x000fe20000000000 */
[----:B------:R-:W-:Y:S01]  /*159e0*/  UMOV UR33, 0x8208010 ;  /* 0x0820801000217882 */ /* 0x000fe20000000000 */
[----:B------:R-:W-:Y:S01]  /*159f0*/  UMOV UR34, 0x0 ;  /* 0x0000000000227882 */ /* 0x000fe20000000000 */
[----:B------:R-:W-:Y:S01]  /*15a00*/  UMOV UR35, 0x8208010 ;  /* 0x0820801000237882 */ /* 0x000fe20000000000 */
[----:B------:R-:W-:Y:S01]  /*15a10*/  UMOV UR4, UR6 ;  /* 0x0000000600047c82 */ /* 0x000fe20008000000 */
[----:B------:R-:W-:Y:S01]  /*15a20*/  UMOV UR5, URZ ;  /* 0x000000ff00057c82 */ /* 0x000fe20008000000 */
[----:B------:R1:W-:Y:S01]  /*15a30*/  UTCQMMA gdesc[UR12], gdesc[UR14], tmem[UR8], tmem[UR30], idesc[UR31], !UPT ;  /* 0x00ff1e0e0c0075ea */ /* 0x0003e2000f800308 */
[----:B------:R-:W-:Y:S01]  /*15a40*/  UMOV UR36, 0x0 ;  /* 0x0000000000247882 */ /* 0x000fe20000000000 */
[----:B------:R-:W-:Y:S01]  /*15a50*/  UMOV UR37, 0x8208010 ;  /* 0x0820801000257882 */ /* 0x000fe20000000000 */
[----:B------:R1:W-:Y:S01]  /*15a60*/  UTCQMMA gdesc[UR28], gdesc[UR26], tmem[UR8], tmem[UR32], idesc[UR33], UPT ;  /* 0x00ff201a1c0075ea */ /* 0x0003e2000b800308 */
[----:B------:R-:W-:Y:S01]  /*15a70*/  UMOV UR4, UR4 ;  /* 0x0000000400047c82 */ /* 0x000fe20008000000 */
[----:B------:R1:W-:Y:S01]  /*15a80*/  UTCQMMA gdesc[UR16], gdesc[UR20], tmem[UR8], tmem[UR34], idesc[UR35], UPT ;  /* 0x00ff2214100075ea */ /* 0x0003e2000b800308 */
[----:B------:R1:W-:Y:S01]  /*15a90*/  UTCQMMA gdesc[UR22], gdesc[UR24], tmem[UR8], tmem[UR36], idesc[UR37], UPT ;  /* 0x00ff2418160075ea */ /* 0x0003e2000b800308 */
[----:B------:R1:W-:Y:S01]  /*15aa0*/  UTCBAR [UR4], URZ ;  /* 0x000000ff040073e9 */ /* 0x0003e200080000ff */
[----:B------:R-:W-:Y:S01]  /*15ab0*/  NOP ;  /* 0x0000000000007918 */ /* 0x000fe20000000000 */
.L_x_6:
[----:B-1----:R-:W-:Y:S01]  /*15ac0*/  UMOV UR4, URZ ;  /* 0x000000ff00047c82 */ /* 0x002fe20008000000 */
[----:B------:R-:W-:Y:S05]  /*15ad0*/  @!P3 BRA `(.L_x_7) ;  /* 0x000000b800b0b947 */ /* 0x000fea0003800000 */
[----:B0-----:R-:W-:Y:S01]  /*15ae0*/  SHF.R.S32.HI R38, RZ, 0x1f, R162 ;  /* 0x0000001fff267819 */ /* 0x001fe200000114a2 */
[----:B------:R-:W-:Y:S01]  /*15af0*/  IMAD.SHL.U32 R35, R36, 0x80, RZ ;  /* 0x0000008024237824 */ /* 0x000fe200078e00ff */
[----:B------:R-:W-:Y:S01]  /*15b00*/  UIADD3 UR4, UPT, UPT, UR9, 0x8000, URZ ;  /* 0x0000800009047890 */ /* 0x000fe2000fffe0ff */
[----:B------:R-:W-:Y:S01]  /*15b10*/  IMAD.MOV.U32 R39, RZ, RZ, RZ ;  /* 0x000000ffff277224 */ /* 0x000fe200078e00ff */
[----:B------:R-:W-:Y:S01]  /*15b20*/  LEA.HI R36, R38, R162, RZ, 0x7 ;  /* 0x000000a226247211 */ /* 0x000fe200078f38ff */
[----:B------:R-:W-:Y:S02]  /*15b30*/  UIADD3 UR5, UPT, UPT, UR9, 0xc000, URZ ;  /* 0x0000c00009057890 */ /* 0x000fe4000fffe0ff */
[----:B------:R-:W-:Y:S01]  /*15b40*/  USHF.R.U32.HI UR4, URZ, 0x4, UR4 ;  /* 0x00000004ff047899 */ /* 0x000fe20008011604 */
[----:B------:R-:W-:Y:S01]  /*15b50*/  SHF.R.S32.HI R36, RZ, 0x7, R36 ;  /* 0x00000007ff247819 */ /* 0x000fe20000011424 */
[----:B------:R-:W-:Y:S02]  /*15b60*/  USHF.R.U32.HI UR5, URZ, 0x4, UR5 ;  /* 0x00000004ff057899 */ /* 0x000fe40008011605 */
[----:B------:R-:W-:Y:S01]  /*15b70*/  USGXT.U32 UR12, UR4, 0xe ;  /* 0x0000000e040c789a */ /* 0x000fe20008000000 */
[----:B------:R-:W-:Y:S01]  /*15b80*/  VIMNMX R38, PT, PT, R36, 0x2, !PT ;  /* 0x0000000224267848 */ /* 0x000fe20007fe0100 */
[----:B-----5:R-:W-:Y:S01]  /*15b90*/  IMAD.SHL.U32 R36, R37, 0x80, RZ ;  /* 0x0000008025247824 */ /* 0x020fe200078e00ff */
[----:B------:R-:W-:-:S02]  /*15ba0*/  USGXT.U32 UR14, UR5, 0xe ;  /* 0x0000000e050e789a */ /* 0x000fc40008000000 */
[----:B------:R-:W-:Y:S01]  /*15bb0*/  UIADD3 UR28, UP1, UPT, UR12, 0x100, URZ ;  /* 0x000001000c1c7890 */ /* 0x000fe2000ff3e0ff */
[----:B------:R-:W-:Y:S01]  /*15bc0*/  VIADD R37, R38, 0xfffffffe ;  /* 0xfffffffe26257836 */ /* 0x000fe20000000000 */
[----:B------:R-:W-:Y:S01]  /*15bd0*/  UIADD3 UR30, UP2, UPT, UR14, 0x2, URZ ;  /* 0x000000020e1e7890 */ /* 0x000fe2000ff5e0ff */
[----:B------:R-:W-:Y:S01]  /*15be0*/  SHF.R.S32.HI R38, RZ, 0x1f, R36 ;  /* 0x0000001fff267819 */ /* 0x000fe20000011424 */
[----:B------:R-:W-:Y:S01]  /*15bf0*/  UMOV UR4, URZ ;  /* 0x000000ff00047c82 */ /* 0x000fe20008000000 */
[----:B------:R-:W-:Y:S01]  /*15c00*/  UMOV UR5, URZ ;  /* 0x000000ff00057c82 */ /* 0x000fe20008000000 */
[----:B------:R0:W-:Y:S01]  /*15c10*/  STL [R1+0x7d4], R37 ;  /* 0x0007d42501007387 */ /* 0x0001e20000100800 */
[----:B------:R-:W-:Y:S02]  /*15c20*/  UIADD3.X UR29, UPT, UPT, UR4, 0x40004040, URZ, UP1, !UPT ;  /* 0x40004040041d7890 */ /* 0x000fe40008ffe4ff */
[----:B------:R-:W-:Y:S01]  /*15c30*/  UIADD3.X UR31, UPT, UPT, UR5, 0x40004040, URZ, UP2, !UPT ;  /* 0x40004040051f7890 */ /* 0x000fe200097fe4ff */
[----:B------:R1:W-:Y:S01]  /*15c40*/  STL [R1+0x7c8], RZ ;  /* 0x0007c8ff01007387 */ /* 0x0003e20000100800 */
[----:B------:R-:W-:Y:S01]  /*15c50*/  UMOV UR11, 0x1 ;  /* 0x00000001000b7882 */ /* 0x000fe20000000000 */
[----:B------:R-:W-:-:S02]  /*15c60*/  UIADD3.64 UR20, UPT, UPT, UR28, 0x100, URZ ;  /* 0x000001001c147897 */ /* 0x000fc4000fffe0ff */
[----:B------:R-:W-:Y:S01]  /*15c70*/  UIADD3.64 UR22, UPT, UPT, UR30, 0x2, URZ ;  /* 0x000000021e167897 */ /* 0x000fe2000fffe0ff */
[----:B0-----:R-:W-:Y:S01]  /*15c80*/  SHF.R.S32.HI R37, RZ, 0x1f, R35 ;  /* 0x0000001fff257819 */ /* 0x001fe20000011423 */
[----:B------:R-:W-:Y:S02]  /*15c90*/  UIADD3.64 UR24, UPT, UPT, UR28, 0x200, URZ ;  /* 0x000002001c187897 */ /* 0x000fe4000fffe0ff */
[----:B-1----:R-:W-:-:S12]  /*15ca0*/  UIADD3.64 UR26, UPT, UPT, UR30, 0x4, URZ ;  /* 0x000000041e1a7897 */ /* 0x002fd8000fffe0ff */
.L_x_10:
[----:B-1----:R-:W2:Y:S01]  /*15cb0*/  LDL R40, [R1+0x7c8] ;  /* 0x0007c80001287983 */ /* 0x002ea20000100800 */
[----:B------:R-:W-:Y:S01]  /*15cc0*/  IMAD.U32 R39, R39, -0x80000000, RZ ;  /* 0x8000000027277824 */ /* 0x000fe200078e00ff */
[----:B------:R-:W0:Y:S01]  /*15cd0*/  LDC R65, c[0x0][0x3a0] ;  /* 0x0000e800ff417b82 */ /* 0x000e220000000800 */
[C---:B-----5:R-:W-:Y:S02]  /*15ce0*/  IADD3 R10, P5, PT, R35.reuse, R10, RZ ;  /* 0x0000000a230a7210 */ /* 0x060fe40007fbe0ff */
[----:B------:R-:W-:Y:S01]  /*15cf0*/  IADD3 R8, P4, PT, R35, R8, RZ ;  /* 0x0000000823087210 */ /* 0x000fe20007f9e0ff */
[----:B------:R-:W1:Y:S01]  /*15d00*/  SYNCS.PHASECHK.TRANS64.TRYWAIT P6, [UR6], R39 ;  /* 0x00000027ff0075a7 */ /* 0x000e6200080c1106 */
[----:B--2---:R-:W-:-:S04]  /*15d10*/  VIADD R40, R40, 0x1 ;  /* 0x0000000128287836 */ /* 0x004fc80000000000 */
[----:B0-----:R-:W-:Y:S01]  /*15d20*/  IMAD R65, R40, -0x80, R65 ;  /* 0xffffff8028417824 */ /* 0x001fe200078e0241 */
[----:B------:R0:W-:Y:S04]  /*15d30*/  STL [R1+0x7cc], R40 ;  /* 0x0007cc2801007387 */ /* 0x0001e80000100800 */
[C---:B------:R-:W-:Y:S02]  /*15d40*/  ISETP.GT.AND P2, PT, R65.reuse, 0x1, PT ;  /* 0x000000014100780c */ /* 0x040fe40003f44270 */
[----:B------:R-:W-:Y:S01]  /*15d50*/  ISETP.GT.AND P3, PT, R65, 0x2, PT ;  /* 0x000000024100780c */ /* 0x000fe20003f64270 */
[----:B-1----:R-:W-:-:S12]  /*15d60*/  @!P6 BRA `(.L_x_8) ;  /* 0x000001000070e947 */ /* 0x002fd80003800000 */
.L_x_16:
[----:B------:R-:W-:Y:S01]  /*15d70*/  PRMT R91, RZ, 0x7610, R91 ;  /* 0x00007610ff5b7816 */ /* 0x000fe2000000005b */
[----:B------:R-:W-:Y:S01]  /*15d80*/  IMAD.X R11, R37, 0x1, R11, P5 ;  /* 0x00000001250b7824 */ /* 0x000fe200028e060b */
[----:B------:R-:W-:Y:S01]  /*15d90*/  ISETP.GT.AND P5, PT, R65, 0x4, PT ;  /* 0x000000044100780c */ /* 0x000fe20003fa4270 */
[----:B------:R-:W-:Y:S01]  /*15da0*/  IMAD.X R9, R37, 0x1, R9, P4 ;  /* 0x0000000125097824 */ /* 0x000fe200020e0609 */
[C---:B------:R-:W-:Y:S01]  /*15db0*/  IADD3 R18, P6, PT, R35.reuse, R18, RZ ;  /* 0x0000001223127210 */ /* 0x040fe20007fde0ff */
[----:B------:R-:W-:Y:S01]  /*15dc0*/  STL [R1+0xa4c], R71 ;  /* 0x000a4c4701007387 */ /* 0x000fe20000100800 */
[----:B------:R-:W-:Y:S02]  /*15dd0*/  PRMT R49, RZ, 0x7610, R49 ;  /* 0x00007610ff317816 */ /* 0x000fe40000000031 */
[----:B0-----:R-:W-:Y:S01]  /*15de0*/  PRMT R40, RZ, 0x7610, R40 ;  /* 0x00007610ff287816 */ /* 0x001fe20000000028 */
[----:B------:R-:W2:Y:S01]  /*15df0*/  @P3 LDG.E.U8 R91, desc[UR18][R10.64] ;  /* 0x000000120a5b3981 */ /* 0x000ea2000c1e1100 */
[----:B------:R-:W-:Y:S01]  /*15e00*/  IADD3 R22, P3, PT, R35, R22, RZ ;  /* 0x0000001623167210 */ /* 0x000fe20007f7e0ff */
[C---:B------:R-:W-:Y:S01]  /*15e10*/  IMAD.X R19, R37.reuse, 0x1, R19, P6 ;  /* 0x0000000125137824 */ /* 0x040fe200030e0613 */
[----:B------:R-:W-:Y:S01]  /*15e20*/  PRMT R29, RZ, 0x7610, R29 ;  /* 0x00007610ff1d7816 */ /* 0x000fe2000000001d */
[----:B------:R-:W3:Y:S01]  /*15e30*/  @P2 LDG.E.U8 R49, desc[UR18][R8.64] ;  /* 0x0000001208312981 */ /* 0x000ee2000c1e1100 */
[----:B------:R-:W-:Y:S01]  /*15e40*/  PRMT R30, RZ, 0x7610, R30 ;  /* 0x00007610ff1e7816 */ /* 0x000fe2000000001e */
[----:B------:R-:W-:Y:S01]  /*15e50*/  IMAD.X R23, R37, 0x1, R23, P3 ;  /* 0x0000000125177824 */ /* 0x000fe200018e0617 */
[----:B------:R-:W-:Y:S01]  /*15e60*/  ISETP.GT.AND P3, PT, R65, 0x6, PT ;  /* 0x000000064100780c */ /* 0x000fe20003f64270 */
[----:B------:R0:W4:Y:S01]  /*15e70*/  @P5 LDG.E.U8 R40, desc[UR18][R18.64] ;  /* 0x0000001212285981 */ /* 0x000122000c1e1100 */
[----:B------:R-:W-:-:S02]  /*15e80*/  IADD3 R14, P2, PT, R35, R14, RZ ;  /* 0x0000000e230e7210 */ /* 0x000fc40007f5e0ff */
[----:B------:R-:W-:Y:S01]  /*15e90*/  IADD3 R24, P5, PT, R35, R24, RZ ;  /* 0x0000001823187210 */ /* 0x000fe20007fbe0ff */
[----:B------:R-:W-:Y:S01]  /*15ea0*/  STL [R1+0xa48], R70 ;  /* 0x000a484601007387 */ /* 0x000fe20000100800 */
[----:B------:R-:W-:Y:S01]  /*15eb0*/  ISETP.GT.AND P4, PT, R65, 0x3, PT ;  /* 0x000000034100780c */ /* 0x000fe20003f84270 */
[----:B------:R-:W-:Y:S01]  /*15ec0*/  IMAD.X R15, R37, 0x1, R15, P2 ;  /* 0x00000001250f7824 */ /* 0x000fe200010e060f */
[----:B------:R-:W-:Y:S01]  /*15ed0*/  ISETP.GT.AND P2, PT, R65, 0x5, PT ;  /* 0x000000054100780c */ /* 0x000fe20003f44270 */
[----:B------:R-:W-:Y:S01]  /*15ee0*/  IMAD.X R25, R37, 0x1, R25, P5 ;  /* 0x0000000125197824 */ /* 0x000fe200028e0619 */
[----:B------:R-:W-:Y:S01]  /*15ef0*/  PRMT R94, RZ, 0x7610, R94 ;  /* 0x00007610ff5e7816 */ /* 0x000fe2000000005e */
[----:B------:R-:W-:Y:S04]  /*15f00*/  STL [R1+0xa44], R69 ;  /* 0x000a444501007387 */ /* 0x000fe80000100800 */
[----:B------:R-:W2:Y:S04]  /*15f10*/  @P3 LDG.E.U8 R29, desc[UR18][R24.64] ;  /* 0x00000012181d3981 */ /* 0x000ea8000c1e1100 */
[----:B------:R-:W-:Y:S04]  /*15f20*/  STL [R1+0xa40], R68 ;  /* 0x000a404401007387 */ /* 0x000fe80000100800 */
[----:B------:R-:W3:Y:S04]  /*15f30*/  @P2 LDG.E.U8 R30, desc[UR18][R22.64] ;  /* 0x00000012161e2981 */ /* 0x000ee8000c1e1100 */
[----:B------:R-:W-:Y:S04]  /*15f40*/  STL [R1+0xa3c], R67 ;  /* 0x000a3c4301007387 */ /* 0x000fe80000100800 */
[----:B------:R-:W-:Y:S04]  /*15f50*/  STL [R1+0xa38], R66 ;  /* 0x000a384201007387 */ /* 0x000fe80000100800 */
[----:B------:R-:W-:Y:S04]  /*15f60*/  STL [R1+0x9d8], R0 ;  /* 0x0009d80001007387 */ /* 0x000fe80000100800 */
[----:B------:R-:W-:Y:S04]  /*15f70*/  STL [R1+0x9e0], R8 ;  /* 0x0009e00801007387 */ /* 0x000fe80000100800 */
[----:B------:R-:W4:Y:S01]  /*15f80*/  @P4 LDG.E.U8 R94, desc[UR18][R14.64] ;  /* 0x000000120e5e4981 */ /* 0x000f22000c1e1100 */
[----:B------:R-:W-:-:S03]  /*15f90*/  ISETP.GT.AND P4, PT, R65, 0x7, PT ;  /* 0x000000074100780c */ /* 0x000fc60003f84270 */
[----:B------:R-:W-:Y:S01]  /*15fa0*/  STL [R1+0x9dc], R9 ;  /* 0x0009dc0901007387 */ /* 0x000fe20000100800 */
[----:B------:R-:W-:-:S03]  /*15fb0*/  IADD3 R26, P6, PT, R35, R26, RZ ;  /* 0x0000001a231a7210 */ /* 0x000fc60007fde0ff */
[----:B------:R-:W-:Y:S04]  /*15fc0*/  STL [R1+0x9e8], R10 ;  /* 0x0009e80a01007387 */ /* 0x000fe80000100800 */
[----:B------:R-:W-:Y:S04]  /*15fd0*/  STL [R1+0x9e4], R11 ;  /* 0x0009e40b01007387 */ /* 0x000fe80000100800 */
[----:B------:R-:W-:Y:S04]  /*15fe0*/  STL [R1+0x9f0], R14 ;  /* 0x0009f00e01007387 */ /* 0x000fe80000100800 */
[----:B------:R-:W-:Y:S01]  /*15ff0*/  STL [R1+0x9ec], R15 ;  /* 0x0009ec0f01007387 */ /* 0x000fe20000100800 */
[----:B------:R-:W-:-:S03]  /*16000*/  IMAD.X R27, R37, 0x1, R27, P6 ;  /* 0x00000001251b7824 */ /* 0x000fc600030e061b */
[----:B------:R-:W-:Y:S04]  /*16010*/  STL [R1+0x9f8], R18 ;  /* 0x0009f81201007387 */ /* 0x000fe80000100800 */
[----:B------:R0:W-:Y:S02]  /*16020*/  STL [R1+0x9f4], R19 ;  /* 0x0009f41301007387 */ /* 0x0001e40000100800 */
[----:B0-----:R-:W-:-:S06]  /*16030*/  PRMT R19, RZ, 0x7610, R19 ;  /* 0x00007610ff137816 */ /* 0x001fcc0000000013 */
[----:B------:R-:W4:Y:S04]  /*16040*/  @P4 LDG.E.U8 R19, desc[UR18][R26.64] ;  /* 0x000000121a134981 */ /* 0x000f28000c1e1100 */
[----:B------:R-:W-:Y:S04]  /*16050*/  STL [R1+0xa00], R22 ;  /* 0x000a001601007387 */ /* 0x000fe80000100800 */
[----:B------:R-:W-:Y:S04]  /*16060*/  STL [R1+0x9fc], R23 ;  /* 0x0009fc1701007387 */ /* 0x000fe80000100800 */
[----:B------:R-:W4:Y:S04]  /*16070*/  LDL.LU R66, [R1+0x10] ;  /* 0x0000100001427983 */ /* 0x000f280000300800 */
[----:B------:R-:W4:Y:S01]  /*16080*/  LDL.LU R69, [R1+0x14] ;  /* 0x0000140001457983 */ /* 0x000f220000300800 */
[----:B------:R-:W-:-:S02]  /*16090*/  ISETP.GT.AND P2, PT, R65, 0x8, PT ;  /* 0x000000084100780c */ /* 0x000fc40003f44270 */
[----:B------:R-:W-:Y:S01]  /*160a0*/  IADD3 R4, P5, PT, R35, R4, RZ ;  /* 0x0000000423047210 */ /* 0x000fe20007fbe0ff */
[----:B--2---:R0:W-:Y:S04]  /*160b0*/  STL [R1+0x88], R29 ;  /* 0x0000881d01007387 */ /* 0x0041e80000100800 */
[----:B0-----:R-:W2:Y:S04]  /*160c0*/  LDL.LU R29, [R1+0x18] ;  /* 0x00001800011d7983 */ /* 0x001ea80000300800 */
[----:B------:R-:W2:Y:S04]  /*160d0*/  LDL.LU R70, [R1+0x94] ;  /* 0x0000940001467983 */ /* 0x000ea80000300800 */
[----:B---3--:R0:W-:Y:S04]  /*160e0*/  STL [R1+0x8c], R30 ;  /* 0x00008c1e01007387 */ /* 0x0081e80000100800 */
[----:B0-----:R-:W3:Y:S01]  /*160f0*/  LDL.LU R30, [R1+0x9c] ;  /* 0x00009c00011e7983 */ /* 0x001ee20000300800 */
[----:B------:R-:W-:Y:S01]  /*16100*/  ISETP.GT.AND P3, PT, R65, 0x9, PT ;  /* 0x000000094100780c */ /* 0x000fe20003f64270 */
[----:B------:R-:W-:Y:S01]  /*16110*/  IMAD.X R5, R37, 0x1, R5, P5 ;  /* 0x0000000125057824 */ /* 0x000fe200028e0605 */
[----:B------:R-:W-:-:S02]  /*16120*/  PRMT R64, RZ, 0x7610, R64 ;  /* 0x00007610ff407816 */ /* 0x000fc40000000040 */
[----:B------:R-:W-:Y:S02]  /*16130*/  ISETP.GT.AND P4, PT, R65, 0xa, PT ;  /* 0x0000000a4100780c */ /* 0x000fe40003f84270 */
[C---:B------:R-:W-:Y:S02]  /*16140*/  IADD3 R6, P5, PT, R35.reuse, R6, RZ ;  /* 0x0000000623067210 */ /* 0x040fe40007fbe0ff */
[----:B------:R-:W-:Y:S01]  /*16150*/  IADD3 R12, P6, PT, R35, R12, RZ ;  /* 0x0000000c230c7210 */ /* 0x000fe20007fde0ff */
[----:B------:R-:W3:Y:S01]  /*16160*/  @P2 LDG.E.U8 R64, desc[UR18][R4.64] ;  /* 0x0000001204402981 */ /* 0x000ee2000c1e1100 */
[----:B------:R-:W-:Y:S01]  /*16170*/  PRMT R48, RZ, 0x7610, R48 ;  /* 0x00007610ff307816 */ /* 0x000fe20000000030 */
[----:B------:R-:W-:Y:S01]  /*16180*/  IMAD.X R7, R37, 0x1, R7, P5 ;  /* 0x0000000125077824 */ /* 0x000fe200028e0607 */
[----:B------:R-:W-:Y:S01]  /*16190*/  ISETP.GT.AND P2, PT, R65, 0xb, PT ;  /* 0x0000000b4100780c */ /* 0x000fe20003f44270 */
[----:B------:R-:W-:Y:S01]  /*161a0*/  STL [R1+0xa08], R24 ;  /* 0x000a081801007387 */ /* 0x000fe20000100800 */
[----:B------:R-:W-:Y:S01]  /*161b0*/  PRMT R92, RZ, 0x7610, R92 ;  /* 0x00007610ff5c7816 */ /* 0x000fe2000000005c */
[----:B------:R-:W-:-:S02]  /*161c0*/  IMAD.X R13, R37, 0x1, R13, P6 ;  /* 0x00000001250d7824 */ /* 0x000fc400030e060d */
[----:B------:R-:W-:Y:S01]  /*161d0*/  STL [R1+0xa04], R25 ;  /* 0x000a041901007387 */ /* 0x000fe20000100800 */
[----:B------:R-:W-:-:S03]  /*161e0*/  IADD3 R16, P5, PT, R35, R16, RZ ;  /* 0x0000001023107210 */ /* 0x000fc60007fbe0ff */
[----:B----4-:R-:W-:Y:S01]  /*161f0*/  STL [R1+0x90], R40 ;  /* 0x0000902801007387 */ /* 0x010fe20000100800 */
[----:B------:R-:W-:Y:S01]  /*16200*/  PRMT R93, RZ, 0x7610, R93 ;  /* 0x00007610ff5d7816 */ /* 0x000fe2000000005d */
[----:B------:R-:W-:Y:S02]  /*16210*/  IMAD.X R17, R37, 0x1, R17, P5 ;  /* 0x0000000125117824 */ /* 0x000fe400028e0611 */
[----:B------:R-:W4:Y:S01]  /*16220*/  @P3 LDG.E.U8 R48, desc[UR18][R6.64] ;  /* 0x0000001206303981 */ /* 0x000f22000c1e1100 */
[----:B------:R-:W-:-:S03]  /*16230*/  ISETP.GT.AND P3, PT, R65, 0xc, PT ;  /* 0x0000000c4100780c */ /* 0x000fc60003f64270 */
[----:B------:R-:W4:Y:S01]  /*16240*/  @P4 LDG.E.U8 R92, desc[UR18][R12.64] ;  /* 0x000000120c5c4981 */ /* 0x000f22000c1e1100 */
[----:B------:R-:W-:Y:S02]  /*16250*/  ISETP.GT.AND P4, PT, R65, 0xd, PT ;  /* 0x0000000d4100780c */ /* 0x000fe40003f84270 */
[C---:B------:R-:W-:Y:S01]  /*16260*/  IADD3 R20, P5, PT, R35.reuse, R20, RZ ;  /* 0x0000001423147210 */ /* 0x040fe20007fbe0ff */
[----:B------:R0:W4:Y:S04]  /*16270*/  @P2 LDG.E.U8 R93, desc[UR18][R16.64] ;  /* 0x00000012105d2981 */ /* 0x000128000c1e1100 */
[----:B------:R-:W-:Y:S04]  /*16280*/  STL [R1+0xa14], R19 ;  /* 0x000a141301007387 */ /* 0x000fe80000100800 */
[----:B------:R-:W-:Y:S04]  /*16290*/  STL [R1+0xa10], R26 ;  /* 0x000a101a01007387 */ /* 0x000fe80000100800 */
[----:B------:R-:W-:Y:S04]  /*162a0*/  STL [R1+0xa0c], R27 ;  /* 0x000a0c1b01007387 */ /* 0x000fe80000100800 */
[----:B------:R-:W-:Y:S04]  /*162b0*/  STL [R1+0xa1c], R4 ;  /* 0x000a1c0401007387 */ /* 0x000fe80000100800 */
[----:B------:R-:W-:Y:S04]  /*162c0*/  STL [R1+0xa18], R5 ;  /* 0x000a180501007387 */ /* 0x000fe80000100800 */
[----:B------:R-:W-:Y:S04]  /*162d0*/  STL [R1+0xa24], R6 ;  /* 0x000a240601007387 */ /* 0x000fe80000100800 */
[----:B------:R-:W-:Y:S01]  /*162e0*/  STL [R1+0xa20], R7 ;  /* 0x000a200701007387 */ /* 0x000fe20000100800 */
[----:B------:R-:W-:-:S03]  /*162f0*/  IADD3 R111, P6, PT, R35, R111, RZ ;  /* 0x0000006f236f7210 */ /* 0x000fc60007fde0ff */
[----:B------:R-:W-:Y:S04]  /*16300*/  STL [R1+0xa2c], R12 ;  /* 0x000a2c0c01007387 */ /* 0x000fe80000100800 */
[----:B------:R-:W-:Y:S01]  /*16310*/  STL [R1+0xa28], R13 ;  /* 0x000a280d01007387 */ /* 0x000fe20000100800 */
[----:B------:R-:W-:-:S03]  /*16320*/  IMAD.X R21, R37, 0x1, R21, P5 ;  /* 0x0000000125157824 */ /* 0x000fc600028e0615 */
[----:B------:R-:W-:Y:S01]  /*16330*/  STL [R1+0xa34], R16 ;  /* 0x000a341001007387 */ /* 0x000fe20000100800 */
[----:B------:R-:W-:-:S03]  /*16340*/  ISETP.GT.AND P2, PT, R65, 0xe, PT ;  /* 0x0000000e4100780c */ /* 0x000fc60003f44270 */
[----:B------:R0:W-:Y:S01]  /*16350*/  STL [R1+0xa30], R17 ;  /* 0x000a301101007387 */ /* 0x0001e20000100800 */
[----:B------:R-:W-:Y:S01]  /*16360*/  IMAD.X R110, R37, 0x1, R110, P6 ;  /* 0x00000001256e7824 */ /* 0x000fe200030e066e */
[----:B------:R-:W-:Y:S02]  /*16370*/  IADD3 R118, P5, PT, R35, R118, RZ ;  /* 0x0000007623767210 */ /* 0x000fe40007fbe0ff */
[----:B0-----:R-:W-:Y:S01]  /*16380*/  PRMT R17, RZ, 0x7610, R17 ;  /* 0x00007610ff117816 */ /* 0x001fe20000000011 */
[----:B------:R-:W-:Y:S01]  /*16390*/  @P4 IMAD.MOV.U32 R40, RZ, RZ, R111 ;  /* 0x000000ffff284224 */ /* 0x000fe200078e006f */
[----:B------:R-:W-:Y:S01]  /*163a0*/  PRMT R6, RZ, 0x7610, R6 ;  /* 0x00007610ff067816 */ /* 0x000fe20000000006 */
[----:B------:R-:W-:-:S03]  /*163b0*/  @P4 IMAD.MOV.U32 R41, RZ, RZ, R110 ;  /* 0x000000ffff294224 */ /* 0x000fc600078e006e */
[----:B------:R-:W4:Y:S01]  /*163c0*/  @P3 LDG.E.U8 R17, desc[UR18][R20.64] ;  /* 0x0000001214113981 */ /* 0x000f22000c1e1100 */
[----:B------:R-:W-:Y:S01]  /*163d0*/  ISETP.GT.AND P3, PT, R65, 0xf, PT ;  /* 0x0000000f4100780c */ /* 0x000fe20003f64270 */
[----:B------:R-:W-:Y:S01]  /*163e0*/  IMAD.X R112, R37, 0x1, R112, P5 ;  /* 0x0000000125707824 */ /* 0x000fe200028e0670 */
[----:B------:R-:W-:Y:S01]  /*163f0*/  IADD3 R123, P5, PT, R35, R123, RZ ;  /* 0x0000007b237b7210 */ /* 0x000fe20007fbe0ff */
[----:B------:R0:W4:Y:S01]  /*16400*/  @P4 LDG.E.U8 R6, desc[UR18][R40.64] ;  /* 0x0000001228064981 */ /* 0x000122000c1e1100 */
[----:B------:R-:W-:Y:S02]  /*16410*/  PRMT R27, RZ, 0x7610, R27 ;  /* 0x00007610ff1b7816 */ /* 0x000fe4000000001b */
[----:B------:R-:W-:Y:S01]  /*16420*/  ISETP.GT.AND P4, PT, R65, 0x10, PT ;  /* 0x000000104100780c */ /* 0x000fe20003f84270 */
[----:B------:R-:W-:Y:S01]  /*16430*/  IMAD.X R119, R37, 0x1, R119, P5 ;  /* 0x0000000125777824 */ /* 0x000fe200028e0677 */
[----:B------:R-:W-:Y:S01]  /*16440*/  IADD3 R126, P6, PT, R35, R126, RZ ;  /* 0x0000007e237e7210 */ /* 0x000fe20007fde0ff */
[----:B0-----:R-:W-:-:S02]  /*16450*/  @P2 IMAD.MOV.U32 R40, RZ, RZ, R118 ;  /* 0x000000ffff282224 */ /* 0x001fc400078e0076 */
[----:B------:R-:W-:Y:S01]  /*16460*/  @P2 IMAD.MOV.U32 R41, RZ, RZ, R112 ;  /* 0x000000ffff292224 */ /* 0x000fe200078e0070 */
[----:B------:R-:W-:-:S04]  /*16470*/  PRMT R14, RZ, 0x7610, R14 ;  /* 0x00007610ff0e7816 */ /* 0x000fc8000000000e */
[----:B------:R0:W4:Y:S01]  /*16480*/  @P2 LDG.E.U8 R27, desc[UR18][R40.64] ;  /* 0x00000012281b2981 */ /* 0x000122000c1e1100 */
[----:B------:R-:W-:Y:S01]  /*16490*/  ISETP.GT.AND P2, PT, R65, 0x11, PT ;  /* 0x000000114100780c */ /* 0x000fe20003f44270 */
[----:B------:R-:W-:Y:S01]  /*164a0*/  IMAD.X R125, R37, 0x1, R125, P6 ;  /* 0x00000001257d7824 */ /* 0x000fe200030e067d */
[----:B------:R-:W-:Y:S01]  /*164b0*/  IADD3 R132, P5, PT, R35, R132, RZ ;  /* 0x0000008423847210 */ /* 0x000fe20007fbe0ff */
[----:B0-----:R-:W-:Y:S02]  /*164c0*/  @P3 IMAD.MOV.U32 R40, RZ, RZ, R123 ;  /* 0x000000ffff283224 */ /* 0x001fe400078e007b */
[----:B------:R-:W-:Y:S01]  /*164d0*/  @P3 IMAD.MOV.U32 R41, RZ, RZ, R119 ;  /* 0x000000ffff293224 */ /* 0x000fe200078e0077 */
[----:B------:R-:W-:-:S04]  /*164e0*/  PRMT R63, RZ, 0x7610, R63 ;  /* 0x00007610ff3f7816 */ /* 0x000fc8000000003f */
[----:B------:R0:W4:Y:S01]  /*164f0*/  @P3 LDG.E.U8 R14, desc[UR18][R40.64] ;  /* 0x00000012280e3981 */ /* 0x000122000c1e1100 */
[----:B------:R-:W-:Y:S01]  /*16500*/  ISETP.GT.AND P3, PT, R65, 0x12, PT ;  /* 0x000000124100780c */ /* 0x000fe20003f64270 */
[----:B------:R-:W-:Y:S01]  /*16510*/  IMAD.X R130, R37, 0x1, R130, P5 ;  /* 0x0000000125827824 */ /* 0x000fe200028e0682 */
[----:B------:R-:W-:Y:S02]  /*16520*/  IADD3 R138, P5, PT, R35, R138, RZ ;  /* 0x0000008a238a7210 */ /* 0x000fe40007fbe0ff */
[----:B------:R-:W-:Y:S01]  /*16530*/  PRMT R47, RZ, 0x7610, R47 ;  /* 0x00007610ff2f7816 */ /* 0x000fe2000000002f */
[----:B0-----:R-:W-:Y:S02]  /*16540*/  @P4 IMAD.MOV.U32 R40, RZ, RZ, R126 ;  /* 0x000000ffff284224 */ /* 0x001fe400078e007e */
[----:B------:R-:W-:Y:S02]  /*16550*/  @P4 IMAD.MOV.U32 R41, RZ, RZ, R125 ;  /* 0x000000ffff294224 */ /* 0x000fe400078e007d */
[----:B------:R-:W-:-:S03]  /*16560*/  IMAD.X R135, R37, 0x1, R135, P5 ;  /* 0x0000000125877824 */ /* 0x000fc600028e0687 */
[----:B------:R0:W4:Y:S01]  /*16570*/  @P4 LDG.E.U8 R63, desc[UR18][R40.64] ;  /* 0x00000012283f4981 */ /* 0x000122000c1e1100 */
[----:B------:R-:W-:Y:S02]  /*16580*/  ISETP.GT.AND P4, PT, R65, 0x13, PT ;  /* 0x000000134100780c */ /* 0x000fe40003f84270 */
[----:B------:R-:W-:Y:S02]  /*16590*/  IADD3 R146, P6, PT, R35, R146, RZ ;  /* 0x0000009223927210 */ /* 0x000fe40007fde0ff */
[----:B------:R-:W-:Y:S01]  /*165a0*/  PRMT R108, RZ, 0x7610, R108 ;  /* 0x00007610ff6c7816 */ /* 0x000fe2000000006c */
[----:B0-----:R-:W-:Y:S02]  /*165b0*/  @P2 IMAD.MOV.U32 R40, RZ, RZ, R132 ;  /* 0x000000ffff282224 */ /* 0x001fe400078e0084 */
[----:B------:R-:W-:-:S05]  /*165c0*/  @P2 IMAD.MOV.U32 R41, RZ, RZ, R130 ;  /* 0x000000ffff292224 */ /* 0x000fca00078e0082 */
        /* <DEDUP_REMOVED lines=17> */
[C---:B------:R-:W-:Y:S02]  /*166e0*/  IADD3 R164, P6, PT, R35.reuse, R164, RZ ;  /* 0x000000a423a47210 */ /* 0x040fe40007fde0ff */
[----:B------:R-:W-:Y:S01]  /*166f0*/  PRMT R7, RZ, 0x7610, R7 ;  /* 0x00007610ff077816 */ /* 0x000fe20000000007 */
[----:B0-----:R-:W-:Y:S02]  /*16700*/  @P2 IMAD.MOV.U32 R40, RZ, RZ, R156 ;  /* 0x000000ffff282224 */ /* 0x001fe400078e009c */
[----:B------:R-:W-:Y:S01]  /*16710*/  @P2 IMAD.MOV.U32 R41, RZ, RZ, R150 ;  /* 0x000000ffff292224 */ /* 0x000fe200078e0096 */
[----:B------:R-:W-:-:S04]  /*16720*/  IADD3 R66, P5, PT, R35, R66, RZ ;  /* 0x0000004223427210 */ /* 0x000fc80007fbe0ff */
[----:B------:R0:W4:Y:S01]  /*16730*/  @P2 LDG.E.U8 R12, desc[UR18][R40.64] ;  /* 0x00000012280c2981 */ /* 0x000122000c1e1100 */
[----:B------:R-:W-:Y:S01]  /*16740*/  ISETP.GT.AND P2, PT, R65, 0x17, PT ;  /* 0x000000174100780c */ /* 0x000fe20003f44270 */
[C---:B------:R-:W-:Y:S01]  /*16750*/  IMAD.X R163, R37.reuse, 0x1, R163, P6 ;  /* 0x0000000125a37824 */ /* 0x040fe200030e06a3 */
[----:B------:R-:W-:Y:S01]  /*16760*/  PRMT R24, RZ, 0x7610, R24 ;  /* 0x00007610ff187816 */ /* 0x000fe20000000018 */
[----:B0-----:R-:W-:Y:S02]  /*16770*/  @P3 IMAD.MOV.U32 R40, RZ, RZ, R158 ;  /* 0x000000ffff283224 */ /* 0x001fe400078e009e */
[----:B------:R-:W-:Y:S02]  /*16780*/  @P3 IMAD.MOV.U32 R41, RZ, RZ, R157 ;  /* 0x000000ffff293224 */ /* 0x000fe400078e009d */
[----:B------:R-:W-:-:S03]  /*16790*/  IMAD.X R165, R37, 0x1, R165, P5 ;  /* 0x0000000125a57824 */ /* 0x000fc600028e06a5 */
[----:B------:R0:W4:Y:S01]  /*167a0*/  @P3 LDG.E.U8 R7, desc[UR18][R40.64] ;  /* 0x0000001228073981 */ /* 0x000122000c1e1100 */
[----:B------:R-:W-:Y:S02]  /*167b0*/  ISETP.GT.AND P3, PT, R65, 0x18, PT ;  /* 0x000000184100780c */ /* 0x000fe40003f64270 */
[----:B------:R-:W-:Y:S01]  /*167c0*/  PRMT R15, RZ, 0x7610, R15 ;  /* 0x00007610ff0f7816 */ /* 0x000fe2000000000f */
[----:B0-----:R-:W-:Y:S02]  /*167d0*/  @P4 IMAD.MOV.U32 R40, RZ, RZ, R164 ;  /* 0x000000ffff284224 */ /* 0x001fe400078e00a4 */
[----:B------:R-:W-:Y:S01]  /*167e0*/  @P4 IMAD.MOV.U32 R41, RZ, RZ, R163 ;  /* 0x000000ffff294224 */ /* 0x000fe200078e00a3 */
[----:B------:R0:W-:Y:S04]  /*167f0*/  STL [R1+0x10], R66 ;  /* 0x0000104201007387 */ /* 0x0001e80000100800 */
[----:B------:R1:W4:Y:S01]  /*16800*/  @P4 LDG.E.U8 R24, desc[UR18][R40.64] ;  /* 0x0000001228184981 */ /* 0x000322000c1e1100 */
[----:B------:R-:W-:-:S03]  /*16810*/  PRMT R62, RZ, 0x7610, R62 ;  /* 0x00007610ff3e7816 */ /* 0x000fc6000000003e */
[----:B------:R-:W4:Y:S01]  /*16820*/  LDL.LU R68, [R1+0x98] ;  /* 0x0000980001447983 */ /* 0x000f220000300800 */
[----:B-1----:R-:W-:Y:S02]  /*16830*/  @P2 IMAD.MOV.U32 R40, RZ, RZ, R66 ;  /* 0x000000ffff282224 */ /* 0x002fe400078e0042 */
[----:B------:R-:W-:Y:S01]  /*16840*/  @P2 IMAD.MOV.U32 R41, RZ, RZ, R165 ;  /* 0x000000ffff292224 */ /* 0x000fe200078e00a5 */
[----:B0-----:R-:W4:Y:S04]  /*16850*/  LDL.LU R66, [R1+0xa4] ;  /* 0x0000a40001427983 */ /* 0x001f280000300800 */
[----:B------:R0:W4:Y:S01]  /*16860*/  @P2 LDG.E.U8 R15, desc[UR18][R40.64] ;  /* 0x00000012280f2981 */ /* 0x000122000c1e1100 */
[----:B--2---:R-:W-:-:S05]  /*16870*/  IADD3 R29, P5, PT, R35, R29, RZ ;  /* 0x0000001d231d7210 */ /* 0x004fca0007fbe0ff */
[----:B------:R-:W-:Y:S01]  /*16880*/  IMAD.X R69, R37, 0x1, R69, P5 ;  /* 0x0000000125457824 */ /* 0x000fe200028e0645 */
[C---:B------:R-:W-:Y:S01]  /*16890*/  IADD3 R70, P6, PT, R35.reuse, R70, RZ ;  /* 0x0000004623467210 */ /* 0x040fe20007fde0ff */
[----:B------:R-:W-:Y:S01]  /*168a0*/  STL [R1+0x18], R29 ;  /* 0x0000181d01007387 */ /* 0x000fe20000100800 */
[----:B0-----:R-:W-:Y:S02]  /*168b0*/  @P3 IMAD.MOV.U32 R40, RZ, RZ, R29 ;  /* 0x000000ffff283224 */ /* 0x001fe400078e001d */
[----:B------:R-:W-:Y:S01]  /*168c0*/  @P3 IMAD.MOV.U32 R41, RZ, RZ, R69 ;  /* 0x000000ffff293224 */ /* 0x000fe200078e0045 */
[----:B------:R0:W-:Y:S04]  /*168d0*/  STL [R1+0x14], R69 ;  /* 0x0000144501007387 */ /* 0x0001e80000100800 */
[----:B------:R1:W2:Y:S01]  /*168e0*/  @P3 LDG.E.U8 R62, desc[UR18][R40.64] ;  /* 0x00000012283e3981 */ /* 0x0002a2000c1e1100 */
[----:B---3--:R-:W-:-:S03]  /*168f0*/  IADD3 R30, P5, PT, R35, R30, RZ ;  /* 0x0000001e231e7210 */ /* 0x008fc60007fbe0ff */
[----:B0-----:R-:W3:Y:S04]  /*16900*/  LDL.LU R69, [R1+0xa0] ;  /* 0x0000a00001457983 */ /* 0x001ee80000300800 */
[----:B------:R-:W-:Y:S04]  /*16910*/  STL [R1+0x94], R70 ;  /* 0x0000944601007387 */ /* 0x000fe80000100800 */
[----:B------:R-:W2:Y:S04]  /*16920*/  LDL.LU R71, [R1+0xac] ;  /* 0x0000ac0001477983 */ /* 0x000ea80000300800 */
[----:B------:R-:W-:Y:S04]  /*16930*/  STL [R1+0x9c], R30 ;  /* 0x00009c1e01007387 */ /* 0x000fe80000100800 */
[----:B------:R-:W2:Y:S04]  /*16940*/  LDL.LU R29, [R1+0xb4] ;  /* 0x0000b400011d7983 */ /* 0x000ea80000300800 */
[----:B------:R-:W2:Y:S01]  /*16950*/  LDL.LU R41, [R1+0x2c] ;  /* 0x00002c0001297983 */ /* 0x000ea20000300800 */
[----:B------:R-:W-:-:S02]  /*16960*/  ISETP.GT.AND P4, PT, R65, 0x19, PT ;  /* 0x000000194100780c */ /* 0x000fc40003f84270 */
[C---:B------:R-:W-:Y:S02]  /*16970*/  ISETP.GT.AND P2, PT, R65.reuse, 0x1a, PT ;  /* 0x0000001a4100780c */ /* 0x040fe40003f44270 */
[----:B------:R-:W-:Y:S02]  /*16980*/  PRMT R46, RZ, 0x7610, R46 ;  /* 0x00007610ff2e7816 */ /* 0x000fe4000000002e */
[----:B------:R-:W-:Y:S02]  /*16990*/  ISETP.GT.AND P3, PT, R65, 0x1b, PT ;  /* 0x0000001b4100780c */ /* 0x000fe40003f64270 */
[----:B------:R-:W-:-:S05]  /*169a0*/  PRMT R107, RZ, 0x7610, R107 ;  /* 0x00007610ff6b7816 */ /* 0x000fca000000006b */
[----:B-1----:R-:W-:Y:S01]  /*169b0*/  @P4 IMAD.MOV.U32 R40, RZ, RZ, R70 ;  /* 0x000000ffff284224 */ /* 0x002fe200078e0046 */
[----:B------:R-:W-:Y:S01]  /*169c0*/  PRMT R145, RZ, 0x7610, R145 ;  /* 0x00007610ff917816 */ /* 0x000fe20000000091 */
[----:B----4-:R-:W-:Y:S01]  /*169d0*/  IMAD.X R68, R37, 0x1, R68, P5 ;  /* 0x0000000125447824 */ /* 0x010fe200028e0644 */
[----:B------:R-:W-:-:S05]  /*169e0*/  IADD3 R66, P5, PT, R35, R66, RZ ;  /* 0x0000004223427210 */ /* 0x000fca0007fbe0ff */
[C---:B---3--:R-:W-:Y:S02]  /*169f0*/  IMAD.X R69, R37.reuse, 0x1, R69, P5 ;  /* 0x0000000125457824 */ /* 0x048fe400028e0645 */
[----:B--2---:R-:W-:Y:S01]  /*16a00*/  IMAD.X R41, R37, 0x1, R41, P6 ;  /* 0x0000000125297824 */ /* 0x004fe200030e0629 */
[----:B------:R-:W-:-:S04]  /*16a10*/  IADD3 R71, P6, PT, R35, R71, RZ ;  /* 0x0000004723477210 */ /* 0x000fc80007fde0ff */
[----:B------:R0:W-:Y:S04]  /*16a20*/  STL [R1+0x2c], R41 ;  /* 0x00002c2901007387 */ /* 0x0001e80000100800 */
[----:B------:R1:W2:Y:S01]  /*16a30*/  @P4 LDG.E.U8 R46, desc[UR18][R40.64] ;  /* 0x00000012282e4981 */ /* 0x0002a2000c1e1100 */
[----:B------:R-:W-:-:S03]  /*16a40*/  IADD3 R29, P5, PT, R35, R29, RZ ;  /* 0x0000001d231d7210 */ /* 0x000fc60007fbe0ff */
[----:B------:R3:W-:Y:S01]  /*16a50*/  STL [R1+0x98], R68 ;  /* 0x0000984401007387 */ /* 0x0007e20000100800 */
[----:B-1----:R-:W-:Y:S02]  /*16a60*/  @P2 IMAD.MOV.U32 R40, RZ, RZ, R30 ;  /* 0x000000ffff282224 */ /* 0x002fe400078e001e */
[----:B0-----:R-:W-:Y:S02]  /*16a70*/  @P2 IMAD.MOV.U32 R41, RZ, RZ, R68 ;  /* 0x000000ffff292224 */ /* 0x001fe400078e0044 */
[----:B---3--:R-:W3:Y:S04]  /*16a80*/  LDL.LU R68, [R1+0xb0] ;  /* 0x0000b00001447983 */ /* 0x008ee80000300800 */
[----:B------:R-:W4:Y:S04]  /*16a90*/  LDL.LU R30, [R1+0xbc] ;  /* 0x0000bc00011e7983 */ /* 0x000f280000300800 */
[----:B------:R-:W-:Y:S04]  /*16aa0*/  STL [R1+0xa4], R66 ;  /* 0x0000a44201007387 */ /* 0x000fe80000100800 */
[----:B------:R0:W2:Y:S04]  /*16ab0*/  @P2 LDG.E.U8 R107, desc[UR18][R40.64] ;  /* 0x00000012286b2981 */ /* 0x0000a8000c1e1100 */
[----:B------:R1:W-:Y:S01]  /*16ac0*/  STL [R1+0xa0], R69 ;  /* 0x0000a04501007387 */ /* 0x0003e20000100800 */
[----:B0-----:R-:W-:-:S02]  /*16ad0*/  @P3 IMAD.MOV.U32 R40, RZ, RZ, R66 ;  /* 0x000000ffff283224 */ /* 0x001fc400078e0042 */
[----:B------:R-:W-:Y:S02]  /*16ae0*/  @P3 IMAD.MOV.U32 R41, RZ, RZ, R69 ;  /* 0x000000ffff293224 */ /* 0x000fe400078e0045 */
[----:B-1----:R-:W2:Y:S04]  /*16af0*/  LDL.LU R69, [R1+0xb8] ;  /* 0x0000b80001457983 */ /* 0x002ea80000300800 */
[----:B------:R-:W-:Y:S04]  /*16b00*/  STL [R1+0xac], R71 ;  /* 0x0000ac4701007387 */ /* 0x000fe80000100800 */
[----:B------:R-:W2:Y:S04]  /*16b10*/  LDL.LU R70, [R1+0xc4] ;  /* 0x0000c40001467983 */ /* 0x000ea80000300800 */
[----:B------:R-:W-:Y:S04]  /*16b20*/  STL [R1+0xb4], R29 ;  /* 0x0000b41d01007387 */ /* 0x000fe80000100800 */
[----:B------:R-:W2:Y:S04]  /*16b30*/  LDL.LU R66, [R1+0xcc] ;  /* 0x0000cc0001427983 */ /* 0x000ea80000300800 */
[----:B------:R0:W2:Y:S04]  /*16b40*/  @P3 LDG.E.U8 R145, desc[UR18][R40.64] ;  /* 0x0000001228913981 */ /* 0x0000a8000c1e1100 */
[----:B------:R-:W2:Y:S01]  /*16b50*/  LDL.LU R41, [R1+0xa8] ;  /* 0x0000a80001297983 */ /* 0x000ea20000300800 */
[----:B------:R-:W-:-:S02]  /*16b60*/  ISETP.GT.AND P4, PT, R65, 0x1c, PT ;  /* 0x0000001c4100780c */ /* 0x000fc40003f84270 */
[C---:B------:R-:W-:Y:S02]  /*16b70*/  ISETP.GT.AND P2, PT, R65.reuse, 0x1d, PT ;  /* 0x0000001d4100780c */ /* 0x040fe40003f44270 */
[----:B------:R-:W-:Y:S02]  /*16b80*/  PRMT R13, RZ, 0x7610, R13 ;  /* 0x00007610ff0d7816 */ /* 0x000fe4000000000d */
[----:B------:R-:W-:Y:S02]  /*16b90*/  ISETP.GT.AND P3, PT, R65, 0x1e, PT ;  /* 0x0000001e4100780c */ /* 0x000fe40003f64270 */
[----:B------:R-:W-:-:S05]  /*16ba0*/  PRMT R4, RZ, 0x7610, R4 ;  /* 0x00007610ff047816 */ /* 0x000fca0000000004 */
[----:B0-----:R-:W-:Y:S01]  /*16bb0*/  @P4 IMAD.MOV.U32 R40, RZ, RZ, R71 ;  /* 0x000000ffff284224 */ /* 0x001fe200078e0047 */
[----:B------:R-:W-:Y:S01]  /*16bc0*/  PRMT R25, RZ, 0x7610, R25 ;  /* 0x00007610ff197816 */ /* 0x000fe20000000019 */
[----:B---3--:R-:W-:Y:S01]  /*16bd0*/  IMAD.X R68, R37, 0x1, R68, P5 ;  /* 0x0000000125447824 */ /* 0x008fe200028e0644 */
[----:B----4-:R-:W-:-:S05]  /*16be0*/  IADD3 R30, P5, PT, R35, R30, RZ ;  /* 0x0000001e231e7210 */ /* 0x010fca0007fbe0ff */
[----:B--2---:R-:W-:Y:S01]  /*16bf0*/  IMAD.X R69, R37, 0x1, R69, P5 ;  /* 0x0000000125457824 */ /* 0x004fe200028e0645 */
[----:B------:R-:W-:Y:S01]  /*16c00*/  IADD3 R66, P5, PT, R35, R66, RZ ;  /* 0x0000004223427210 */ /* 0x000fe20007fbe0ff */
[----:B------:R-:W-:Y:S01]  /*16c10*/  IMAD.X R41, R37, 0x1, R41, P6 ;  /* 0x0000000125297824 */ /* 0x000fe200030e0629 */
[----:B------:R-:W-:-:S04]  /*16c20*/  IADD3 R70, P6, PT, R35, R70, RZ ;  /* 0x0000004623467210 */ /* 0x000fc80007fde0ff */
[----:B------:R0:W-:Y:S04]  /*16c30*/  STL [R1+0xa8], R41 ;  /* 0x0000a82901007387 */ /* 0x0001e80000100800 */
[----:B------:R1:W2:Y:S04]  /*16c40*/  @P4 LDG.E.U8 R13, desc[UR18][R40.64] ;  /* 0x00000012280d4981 */ /* 0x0002a8000c1e1100 */
[----:B------:R3:W-:Y:S01]  /*16c50*/  STL [R1+0xb0], R68 ;  /* 0x0000b04401007387 */ /* 0x0007e20000100800 */
[----:B-1----:R-:W-:Y:S02]  /*16c60*/  @P2 IMAD.MOV.U32 R40, RZ, RZ, R29 ;  /* 0x000000ffff282224 */ /* 0x002fe400078e001d */
[----:B0-----:R-:W-:-:S02]  /*16c70*/  @P2 IMAD.MOV.U32 R41, RZ, RZ, R68 ;  /* 0x000000ffff292224 */ /* 0x001fc400078e0044 */
        /* <DEDUP_REMOVED lines=25> */
[----:B------:R-:W-:-:S05]  /*16e10*/  IMAD.X R41, R37, 0x1, R41, P6 ;  /* 0x0000000125297824 */ /* 0x000fca00030e0629 */
        /* <DEDUP_REMOVED lines=8> */
[----:B------:R0:W2:Y:S04]  /*16ea0*/  @P2 LDG.E.U8 R61, desc[UR18][R40.64] ;  /* 0x00000012283d2981 */ /* 0x0000a8000c1e1100 */
[----:B------:R-:W-:Y:S04]  /*16eb0*/  STL [R1+0xd4], R29 ;  /* 0x0000d41d01007387 */ /* 0x000fe80000100800 */
[----:B------:R1:W-:Y:S01]  /*16ec0*/  STL [R1+0xd0], R69 ;  /* 0x0000d04501007387 */ /* 0x0003e20000100800 */
[----:B0-----:R-:W-:-:S02]  /*16ed0*/  @P3 IMAD.MOV.U32 R40, RZ, RZ, R29 ;  /* 0x000000ffff283224 */ /* 0x001fc400078e001d */
[----:B------:R-:W-:-:S05]  /*16ee0*/  @P3 IMAD.MOV.U32 R41, RZ, RZ, R69 ;  /* 0x000000ffff293224 */ /* 0x000fca00078e0045 */
[----:B------:R0:W2:Y:S04]  /*16ef0*/  @P3 LDG.E.U8 R45, desc[UR18][R40.64] ;  /* 0x00000012282d3981 */ /* 0x0000a8000c1e1100 */
[----:B-1----:R-:W2:Y:S04]  /*16f00*/  LDL.LU R69, [R1+0xe8] ;  /* 0x0000e80001457983 */ /* 0x002ea80000300800 */
[----:B------:R1:W-:Y:S01]  /*16f10*/  STL [R1+0xdc], R71 ;  /* 0x0000dc4701007387 */ /* 0x0003e20000100800 */
[----:B0-----:R-:W-:-:S03]  /*16f20*/  IMAD.MOV.U32 R41, RZ, RZ, R71 ;  /* 0x000000ffff297224 */ /* 0x001fc600078e0047 */
[----:B------:R-:W2:Y:S04]  /*16f30*/  LDL.LU R70, [R1+0x524] ;  /* 0x0005240001467983 */ /* 0x000ea80000300800 */
[----:B------:R-:W-:Y:S04]  /*16f40*/  STL [R1+0xe4], R30 ;  /* 0x0000e41e01007387 */ /* 0x000fe80000100800 */
[----:B------:R-:W2:Y:S04]  /*16f50*/  LDL.LU R29, [R1+0x52c] ;  /* 0x00052c00011d7983 */ /* 0x000ea80000300800 */
[----:B-1----:R-:W2:Y:S04]  /*16f60*/  LDL.LU R71, [R1+0xa4c] ;  /* 0x000a4c0001477983 */ /* 0x002ea80000300800 */
[----:B------:R-:W2:Y:S01]  /*16f70*/  LDL.LU R40, [R1+0xd8] ;  /* 0x0000d80001287983 */ /* 0x000ea20000300800 */
[----:B------:R-:W-:-:S02]  /*16f80*/  ISETP.GT.AND P4, PT, R65, 0x22, PT ;  /* 0x000000224100780c */ /* 0x000fc40003f84270 */
[C---:B------:R-:W-:Y:S02]  /*16f90*/  ISETP.GT.AND P2, PT, R65.reuse, 0x23, PT ;  /* 0x000000234100780c */ /* 0x040fe40003f44270 */
[----:B------:R-:W-:Y:S02]  /*16fa0*/  PRMT R106, RZ, 0x7610, R106 ;  /* 0x00007610ff6a7816 */ /* 0x000fe4000000006a */
[----:B------:R-:W-:Y:S02]  /*16fb0*/  ISETP.GT.AND P3, PT, R65, 0x24, PT ;  /* 0x000000244100780c */ /* 0x000fe40003f64270 */
[----:B------:R-:W-:Y:S02]  /*16fc0*/  PRMT R31, RZ, 0x7610, R31 ;  /* 0x00007610ff1f7816 */ /* 0x000fe4000000001f */
[----:B------:R-:W-:Y:S01]  /*16fd0*/  PRMT R16, RZ, 0x7610, R16 ;  /* 0x00007610ff107816 */ /* 0x000fe20000000010 */
[----:B---3--:R-:W-:Y:S01]  /*16fe0*/  IMAD.X R68, R37, 0x1, R68, P5 ;  /* 0x0000000125447824 */ /* 0x008fe200028e0644 */
[----:B----4-:R-:W-:-:S05]  /*16ff0*/  IADD3 R66, P5, PT, R35, R66, RZ ;  /* 0x0000004223427210 */ /* 0x010fca0007fbe0ff */
[C---:B--2---:R-:W-:Y:S02]  /*17000*/  IMAD.X R69, R37.reuse, 0x1, R69, P5 ;  /* 0x0000000125457824 */ /* 0x044fe400028e0645 */
[----:B------:R-:W-:-:S05]  /*17010*/  IMAD.X R40, R37, 0x1, R40, P6 ;  /* 0x0000000125287824 */ /* 0x000fca00030e0628 */
[-C--:B------:R-:W-:Y:S01]  /*17020*/  @P4 LOP3.LUT R41, R41, R40.reuse, RZ, 0x3c, !PT ;  /* 0x0000002829294212 */ /* 0x080fe200078e3cff */
[----:B------:R0:W-:Y:S03]  /*17030*/  STL [R1+0xd8], R40 ;  /* 0x0000d82801007387 */ /* 0x0001e60000100800 */
[----:B0-----:R-:W-:-:S04]  /*17040*/  @P4 LOP3.LUT R40, R41, R40, RZ, 0x3c, !PT ;  /* 0x0000002829284212 */ /* 0x001fc800078e3cff */
[----:B------:R-:W-:-:S05]  /*17050*/  @P4 LOP3.LUT R41, R41, R40, RZ, 0x3c, !PT ;  /* 0x0000002829294212 */ /* 0x000fca00078e3cff */
[----:B------:R0:W2:Y:S02]  /*17060*/  @P4 LDG.E.U8 R106, desc[UR18][R40.64] ;  /* 0x00000012286a4981 */ /* 0x0000a4000c1e1100 */
[----:B0-----:R-:W-:Y:S02]  /*17070*/  @P2 IMAD.MOV.U32 R40, RZ, RZ, R30 ;  /* 0x000000ffff282224 */ /* 0x001fe400078e001e */
[----:B------:R-:W-:-:S05]  /*17080*/  @P2 IMAD.MOV.U32 R41, RZ, RZ, R68 ;  /* 0x000000ffff292224 */ /* 0x000fca00078e0044 */
[----:B------:R0:W3:Y:S02]  /*17090*/  @P2 LDG.E.U8 R31, desc[UR18][R40.64] ;  /* 0x00000012281f2981 */ /* 0x0000e4000c1e1100 */
[----:B0-----:R-:W-:Y:S02]  /*170a0*/  @P3 IMAD.MOV.U32 R40, RZ, RZ, R66 ;  /* 0x000000ffff283224 */ /* 0x001fe400078e0042 */
[----:B------:R-:W-:-:S05]  /*170b0*/  @P3 IMAD.MOV.U32 R41, RZ, RZ, R69 ;  /* 0x000000ffff293224 */ /* 0x000fca00078e0045 */
[----:B------:R-:W4:Y:S04]  /*170c0*/  @P3 LDG.E.U8 R16, desc[UR18][R40.64] ;  /* 0x0000001228103981 */ /* 0x000f28000c1e1100 */
[----:B------:R0:W-:Y:S01]  /*170d0*/  STL [R1+0xe0], R68 ;  /* 0x0000e04401007387 */ /* 0x0001e20000100800 */
[C---:B------:R-:W-:Y:S02]  /*170e0*/  IADD3 R70, P6, PT, R35.reuse, R70, RZ ;  /* 0x0000004623467210 */ /* 0x040fe40007fde0ff */
[----:B------:R-:W-:Y:S01]  /*170f0*/  IADD3 R29, P5, PT, R35, R29, RZ ;  /* 0x0000001d231d7210 */ /* 0x000fe20007fbe0ff */
[----:B0-----:R-:W2:Y:S04]  /*17100*/  LDL.LU R68, [R1+0x528] ;  /* 0x0005280001447983 */ /* 0x001ea80000300800 */
[----:B------:R-:W2:Y:S04]  /*17110*/  LDL.LU R30, [R1+0x534] ;  /* 0x00053400011e7983 */ /* 0x000ea80000300800 */
[----:B------:R0:W-:Y:S04]  /*17120*/  STL [R1+0xec], R66 ;  /* 0x0000ec4201007387 */ /* 0x0001e80000100800 */
[----:B------:R1:W-:Y:S04]  /*17130*/  STL [R1+0xe8], R69 ;  /* 0x0000e84501007387 */ /* 0x0003e80000100800 */
[----:B------:R-:W3:Y:S04]  /*17140*/  LDL.LU R41, [R1+0xf0] ;  /* 0x0000f00001297983 */ /* 0x000ee80000300800 */
[----:B------:R-:W-:Y:S04]  /*17150*/  STL [R1+0x524], R70 ;  /* 0x0005244601007387 */ /* 0x000fe80000100800 */
[----:B0-----:R-:W3:Y:S04]  /*17160*/  LDL.LU R66, [R1+0x530] ;  /* 0x0005300001427983 */ /* 0x001ee80000300800 */
[----:B------:R-:W-:Y:S04]  /*17170*/  STL [R1+0x52c], R29 ;  /* 0x00052c1d01007387 */ /* 0x000fe80000100800 */
[----:B-1----:R-:W3:Y:S04]  /*17180*/  LDL.LU R69, [R1+0x53c] ;  /* 0x00053c0001457983 */ /* 0x002ee80000300800 */
[----:B----4-:R0:W-:Y:S04]  /*17190*/  STL [R1+0x50], R16 ;  /* 0x0000501001007387 */ /* 0x0101e80000100800 */
[----:B0-----:R-:W4:Y:S01]  /*171a0*/  LDL.LU R16, [R1+0x544] ;  /* 0x0005440001107983 */ /* 0x001f220000300800 */
[----:B------:R-:W-:-:S02]  /*171b0*/  ISETP.GT.AND P4, PT, R65, 0x25, PT ;  /* 0x000000254100780c */ /* 0x000fc40003f84270 */
[C---:B------:R-:W-:Y:S02]  /*171c0*/  ISETP.GT.AND P2, PT, R65.reuse, 0x26, PT ;  /* 0x000000264100780c */ /* 0x040fe40003f44270 */
[----:B------:R-:W-:Y:S02]  /*171d0*/  PRMT R5, RZ, 0x7610, R5 ;  /* 0x00007610ff057816 */ /* 0x000fe40000000005 */
[----:B------:R-:W-:Y:S01]  /*171e0*/  ISETP.GT.AND P3, PT, R65, 0x27, PT ;  /* 0x000000274100780c */ /* 0x000fe20003f64270 */
[----:B--2---:R-:W-:Y:S01]  /*171f0*/  IMAD.X R68, R37, 0x1, R68, P5 ;  /* 0x0000000125447824 */ /* 0x004fe200028e0644 */
[----:B------:R-:W-:-:S05]  /*17200*/  IADD3 R30, P5, PT, R35, R30, RZ ;  /* 0x0000001e231e7210 */ /* 0x000fca0007fbe0ff */
[----:B------:R-:W-:Y:S01]  /*17210*/  @P4 IMAD.MOV.U32 R40, RZ, RZ, R70 ;  /* 0x000000ffff284224 */ /* 0x000fe200078e0046 */
[----:B------:R-:W-:Y:S01]  /*17220*/  PRMT R22, RZ, 0x7610, R22 ;  /* 0x00007610ff167816 */ /* 0x000fe20000000016 */
[----:B---3--:R-:W-:-:S05]  /*17230*/  IMAD.X R41, R37, 0x1, R41, P6 ;  /* 0x0000000125297824 */ /* 0x008fca00030e0629 */
[----:B------:R0:W-:Y:S04]  /*17240*/  STL [R1+0xf0], R41 ;  /* 0x0000f02901007387 */ /* 0x0001e80000100800 */
[----:B------:R1:W2:Y:S01]  /*17250*/  @P4 LDG.E.U8 R5, desc[UR18][R40.64] ;  /* 0x0000001228054981 */ /* 0x0002a2000c1e1100 */
[----:B------:R-:W-:-:S03]  /*17260*/  IMAD.X R66, R37, 0x1, R66, P5 ;  /* 0x0000000125427824 */ /* 0x000fc600028e0642 */
[----:B------:R3:W-:Y:S01]  /*17270*/  STL [R1+0x528], R68 ;  /* 0x0005284401007387 */ /* 0x0007e20000100800 */
[----:B------:R-:W-:Y:S02]  /*17280*/  PRMT R11, RZ, 0x7610, R11 ;  /* 0x00007610ff0b7816 */ /* 0x000fe4000000000b */
[----:B------:R-:W-:Y:S01]  /*17290*/  IADD3 R69, P6, PT, R35, R69, RZ ;  /* 0x0000004523457210 */ /* 0x000fe20007fde0ff */
[----:B-1----:R-:W-:Y:S02]  /*172a0*/  @P2 IMAD.MOV.U32 R40, RZ, RZ, R29 ;  /* 0x000000ffff282224 */ /* 0x002fe400078e001d */
[----:B0-----:R-:W-:Y:S02]  /*172b0*/  @P2 IMAD.MOV.U32 R41, RZ, RZ, R68 ;  /* 0x000000ffff292224 */ /* 0x001fe400078e0044 */
[----:B---3--:R-:W3:Y:S04]  /*172c0*/  LDL.LU R68, [R1+0x540] ;  /* 0x0005400001447983 */ /* 0x008ee80000300800 */
[----:B------:R-:W2:Y:S04]  /*172d0*/  LDL.LU R29, [R1+0x54c] ;  /* 0x00054c00011d7983 */ /* 0x000ea80000300800 */
[----:B------:R0:W-:Y:S04]  /*172e0*/  STL [R1+0x534], R30 ;  /* 0x0005341e01007387 */ /* 0x0001e80000100800 */
[----:B------:R1:W2:Y:S04]  /*172f0*/  @P2 LDG.E.U8 R22, desc[UR18][R40.64] ;  /* 0x0000001228162981 */ /* 0x0002a8000c1e1100 */
[----:B------:R4:W-:Y:S01]  /*17300*/  STL [R1+0x530], R66 ;  /* 0x0005304201007387 */ /* 0x0009e20000100800 */
[----:B-1----:R-:W-:-:S02]  /*17310*/  @P3 IMAD.MOV.U32 R40, RZ, RZ, R30 ;  /* 0x000000ffff283224 */ /* 0x002fc400078e001e */
[----:B------:R-:W-:Y:S01]  /*17320*/  @P3 IMAD.MOV.U32 R41, RZ, RZ, R66 ;  /* 0x000000ffff293224 */ /* 0x000fe200078e0042 */
[----:B0-----:R-:W2:Y:S04]  /*17330*/  LDL.LU R30, [R1+0x548] ;  /* 0x00054800011e7983 */ /* 0x001ea80000300800 */
[----:B------:R-:W-:Y:S04]  /*17340*/  STL [R1+0x53c], R69 ;  /* 0x00053c4501007387 */ /* 0x000fe80000100800 */
[----:B------:R-:W2:Y:S04]  /*17350*/  LDL.LU R70, [R1+0x554] ;  /* 0x0005540001467983 */ /* 0x000ea80000300800 */
[----:B------:R0:W2:Y:S01]  /*17360*/  @P3 LDG.E.U8 R11, desc[UR18][R40.64] ;  /* 0x00000012280b3981 */ /* 0x0000a2000c1e1100 */
[----:B----4-:R-:W-:-:S05]  /*17370*/  IADD3 R16, P5, PT, R35, R16, RZ ;  /* 0x0000001023107210 */ /* 0x010fca0007fbe0ff */
[----:B------:R-:W-:Y:S04]  /*17380*/  STL [R1+0x544], R16 ;  /* 0x0005441001007387 */ /* 0x000fe80000100800 */
[----:B------:R-:W4:Y:S04]  /*17390*/  LDL.LU R66, [R1+0x55c] ;  /* 0x00055c0001427983 */ /* 0x000f280000300800 */
[----:B------:R-:W4:Y:S01]  /*173a0*/  LDL.LU R41, [R1+0x538] ;  /* 0x0005380001297983 */ /* 0x000f220000300800 */
[C---:B------:R-:W-:Y:S02]  /*173b0*/  ISETP.GT.AND P4, PT, R65.reuse, 0x28, PT ;  /* 0x000000284100780c */ /* 0x040fe40003f84270 */
[----:B------:R-:W-:-:S02]  /*173c0*/  ISETP.GT.AND P2, PT, R65, 0x29, PT ;  /* 0x000000294100780c */ /* 0x000fc40003f44270 */
[----:B------:R-:W-:Y:S02]  /*173d0*/  PRMT R60, RZ, 0x7610, R60 ;  /* 0x00007610ff3c7816 */ /* 0x000fe4000000003c */
[----:B------:R-:W-:Y:S02]  /*173e0*/  ISETP.GT.AND P3, PT, R65, 0x2a, PT ;  /* 0x0000002a4100780c */ /* 0x000fe40003f64270 */
[----:B------:R-:W-:-:S05]  /*173f0*/  PRMT R44, RZ, 0x7610, R44 ;  /* 0x00007610ff2c7816 */ /* 0x000fca000000002c */
[----:B0-----:R-:W-:Y:S01]  /*17400*/  @P4 IMAD.MOV.U32 R40, RZ, RZ, R69 ;  /* 0x000000ffff284224 */ /* 0x001fe200078e0045 */
[----:B------:R-:W-:Y:S01]  /*17410*/  PRMT R105, RZ, 0x7610, R105 ;  /* 0x00007610ff697816 */ /* 0x000fe20000000069 */
[----:B---3--:R-:W-:Y:S01]  /*17420*/  IMAD.X R68, R37, 0x1, R68, P5 ;  /* 0x0000000125447824 */ /* 0x008fe200028e0644 */
[----:B--2---:R-:W-:-:S05]  /*17430*/  IADD3 R29, P5, PT, R35, R29, RZ ;  /* 0x0000001d231d7210 */ /* 0x004fca0007fbe0ff */
[C---:B------:R-:W-:Y:S02]  /*17440*/  IMAD.X R30, R37.reuse, 0x1, R30, P5 ;  /* 0x00000001251e7824 */ /* 0x040fe400028e061e */
[----:B----4-:R-:W-:-:S05]  /*17450*/  IMAD.X R41, R37, 0x1, R41, P6 ;  /* 0x0000000125297824 */ /* 0x010fca00030e0629 */
[----:B------:R0:W-:Y:S04]  /*17460*/  STL [R1+0x538], R41 ;  /* 0x0005382901007387 */ /* 0x0001e80000100800 */
[----:B------:R1:W2:Y:S01]  /*17470*/  @P4 LDG.E.U8 R60, desc[UR18][R40.64] ;  /* 0x00000012283c4981 */ /* 0x0002a2000c1e1100 */
[----:B------:R-:W-:-:S03]  /*17480*/  IADD3 R70, P6, PT, R35, R70, RZ ;  /* 0x0000004623467210 */ /* 0x000fc60007fde0ff */
[----:B------:R3:W-:Y:S01]  /*17490*/  STL [R1+0x540], R68 ;  /* 0x0005404401007387 */ /* 0x0007e20000100800 */
[----:B-1----:R-:W-:Y:S02]  /*174a0*/  @P2 IMAD.MOV.U32 R40, RZ, RZ, R16 ;  /* 0x000000ffff282224 */ /* 0x002fe400078e0010 */
[----:B0-----:R-:W-:Y:S02]  /*174b0*/  @P2 IMAD.MOV.U32 R41, RZ, RZ, R68 ;  /* 0x000000ffff292224 */ /* 0x001fe400078e0044 */
[----:B---3--:R-:W3:Y:S01]  /*174c0*/  LDL.LU R68, [R1+0x558] ;  /* 0x0005580001447983 */ /* 0x008ee20000300800 */
[----:B------:R-:W-:-:S03]  /*174d0*/  IADD3 R66, P5, PT, R35, R66, RZ ;  /* 0x0000004223427210 */ /* 0x000fc60007fbe0ff */
        /* <DEDUP_REMOVED lines=16> */
[----:B------:R-:W-:Y:S02]  /*175e0*/  ISETP.GT.AND P2, PT, R65, 0x2c, PT ;  /* 0x0000002c4100780c */ /* 0x000fe40003f44270 */
[----:B------:R-:W-:Y:S02]  /*175f0*/  PRMT R147, RZ, 0x7610, R147 ;  /* 0x00007610ff937816 */ /* 0x000fe40000000093 */
[----:B------:R-:W-:Y:S01]  /*17600*/  PRMT R28, RZ, 0x7610, R28 ;  /* 0x00007610ff1c7816 */ /* 0x000fe2000000001c */
[C---:B---3--:R-:W-:Y:S02]  /*17610*/  IMAD.X R68, R37.reuse, 0x1, R68, P5 ;  /* 0x0000000125447824 */ /* 0x048fe400028e0644 */
[----:B--2---:R-:W-:-:S05]  /*17620*/  IMAD.X R40, R37, 0x1, R40, P6 ;  /* 0x0000000125287824 */ /* 0x004fca00030e0628 */
[-C--:B------:R-:W-:Y:S01]  /*17630*/  @P4 LOP3.LUT R41, R41, R40.reuse, RZ, 0x3c, !PT ;  /* 0x0000002829294212 */ /* 0x080fe200078e3cff */
[----:B------:R0:W-:Y:S03]  /*17640*/  STL [R1+0x550], R40 ;  /* 0x0005502801007387 */ /* 0x0001e60000100800 */
[----:B0-----:R-:W-:-:S04]  /*17650*/  @P4 LOP3.LUT R40, R41, R40, RZ, 0x3c, !PT ;  /* 0x0000002829284212 */ /* 0x001fc800078e3cff */
[----:B------:R-:W-:-:S05]  /*17660*/  @P4 LOP3.LUT R41, R41, R40, RZ, 0x3c, !PT ;  /* 0x0000002829294212 */ /* 0x000fca00078e3cff */
[----:B------:R0:W2:Y:S02]  /*17670*/  @P4 LDG.E.U8 R147, desc[UR18][R40.64] ;  /* 0x0000001228934981 */ /* 0x0000a4000c1e1100 */
[----:B0-----:R-:W-:Y:S02]  /*17680*/  @P2 IMAD.MOV.U32 R40, RZ, RZ, R66 ;  /* 0x000000ffff282224 */ /* 0x001fe400078e0042 */
[----:B------:R-:W-:-:S05]  /*17690*/  @P2 IMAD.MOV.U32 R41, RZ, RZ, R68 ;  /* 0x000000ffff292224 */ /* 0x000fca00078e0044 */
[----:B------:R0:W3:Y:S01]  /*176a0*/  @P2 LDG.E.U8 R28, desc[UR18][R40.64] ;  /* 0x00000012281c2981 */ /* 0x0000e2000c1e1100 */
[----:B------:R-:W-:Y:S02]  /*176b0*/  ISETP.GT.AND P3, PT, R65, 0x2d, PT ;  /* 0x0000002d4100780c */ /* 0x000fe40003f64270 */
[C---:B----4-:R-:W-:Y:S01]  /*176c0*/  IADD3 R16, P5, PT, R35.reuse, R16, RZ ;  /* 0x0000001023107210 */ /* 0x050fe20007fbe0ff */
[----:B------:R-:W-:Y:S01]  /*176d0*/  STL [R1+0x558], R68 ;  /* 0x0005584401007387 */ /* 0x000fe20000100800 */
[----:B------:R-:W-:-:S03]  /*176e0*/  IADD3 R69, P6, PT, R35, R69, RZ ;  /* 0x0000004523457210 */ /* 0x000fc60007fde0ff */
[----:B------:R-:W-:Y:S01]  /*176f0*/  IMAD.X R30, R37, 0x1, R30, P5 ;  /* 0x00000001251e7824 */ /* 0x000fe200028e061e */
[----:B------:R-:W4:Y:S01]  /*17700*/  LDL.LU R66, [R1+0x570] ;  /* 0x0005700001427983 */ /* 0x000f220000300800 */
[----:B------:R-:W-:-:S03]  /*17710*/  PRMT R19, RZ, 0x7610, R19 ;  /* 0x00007610ff137816 */ /* 0x000fc60000000013 */
[----:B------:R-:W-:Y:S01]  /*17720*/  STL [R1+0x564], R16 ;  /* 0x0005641001007387 */ /* 0x000fe20000100800 */
[----:B------:R-:W-:Y:S01]  /*17730*/  IADD3 R29, P5, PT, R35, R29, RZ ;  /* 0x0000001d231d7210 */ /* 0x000fe20007fbe0ff */
[----:B0-----:R-:W-:Y:S02]  /*17740*/  @P3 IMAD.MOV.U32 R40, RZ, RZ, R16 ;  /* 0x000000ffff283224 */ /* 0x001fe400078e0010 */
[----:B------:R-:W-:-:S05]  /*17750*/  @P3 IMAD.MOV.U32 R41, RZ, RZ, R30 ;  /* 0x000000ffff293224 */ /* 0x000fca00078e001e */
[----:B------:R0:W2:Y:S04]  /*17760*/  @P3 LDG.E.U8 R19, desc[UR18][R40.64] ;  /* 0x0000001228133981 */ /* 0x0000a8000c1e1100 */
[----:B---3--:R1:W-:Y:S04]  /*17770*/  STL [R1+0x40], R28 ;  /* 0x0000401c01007387 */ /* 0x0083e80000100800 */
[----:B-1----:R-:W3:Y:S04]  /*17780*/  LDL.LU R28, [R1+0x57c] ;  /* 0x00057c00011c7983 */ /* 0x002ee80000300800 */
[----:B------:R1:W-:Y:S04]  /*17790*/  STL [R1+0x560], R30 ;  /* 0x0005601e01007387 */ /* 0x0003e80000100800 */
[----:B-1----:R-:W2:Y:S04]  /*177a0*/  LDL.LU R30, [R1+0x578] ;  /* 0x00057800011e7983 */ /* 0x002ea80000300800 */
        /* <DEDUP_REMOVED lines=8> */
[----:B------:R-:W-:Y:S01]  /*17830*/  ISETP.GT.AND P3, PT, R65, 0x30, PT ;  /* 0x000000304100780c */ /* 0x000fe20003f64270 */
[----:B----4-:R-:W-:Y:S01]  /*17840*/  IMAD.X R66, R37, 0x1, R66, P5 ;  /* 0x0000000125427824 */ /* 0x010fe200028e0642 */
[----:B------:R-:W-:-:S05]  /*17850*/  PRMT R8, RZ, 0x7610, R8 ;  /* 0x00007610ff087816 */ /* 0x000fca0000000008 */
[----:B0-----:R-:W-:Y:S01]  /*17860*/  @P4 IMAD.MOV.U32 R40, RZ, RZ, R69 ;  /* 0x000000ffff284224 */ /* 0x001fe200078e0045 */
[----:B------:R-:W-:Y:S02]  /*17870*/  PRMT R59, RZ, 0x7610, R59 ;  /* 0x00007610ff3b7816 */ /* 0x000fe4000000003b */
[----:B---3--:R-:W-:-:S05]  /*17880*/  IADD3 R28, P5, PT, R35, R28, RZ ;  /* 0x0000001c231c7210 */ /* 0x008fca0007fbe0ff */
[C---:B--2---:R-:W-:Y:S02]  /*17890*/  IMAD.X R30, R37.reuse, 0x1, R30, P5 ;  /* 0x00000001251e7824 */ /* 0x044fe400028e061e */
[----:B------:R-:W-:Y:S01]  /*178a0*/  IMAD.X R41, R37, 0x1, R41, P6 ;  /* 0x0000000125297824 */ /* 0x000fe200030e0629 */
        /* <DEDUP_REMOVED lines=56> */
[----:B------:R-:W-:Y:S01]  /*17c30*/  PRMT R67, RZ, 0x7610, R67 ;  /* 0x00007610ff437816 */ /* 0x000fe20000000043 */
[----:B--2---:R-:W-:-:S10]  /*17c40*/  IMAD.X R40, R37, 0x1, R40, P6 ;  /* 0x0000000125287824 */ /* 0x004fd400030e0628 */
[-C--:B------:R-:W-:Y:S01]  /*17c50*/  @P4 LOP3.LUT R41, R41, R40.reuse, RZ, 0x3c, !PT ;  /* 0x0000002829294212 */ /* 0x080fe200078e3cff */
[----:B------:R0:W-:Y:S03]  /*17c60*/  STL [R1+0x598], R40 ;  /* 0x0005982801007387 */ /* 0x0001e60000100800 */
[----:B0-----:R-:W-:-:S04]  /*17c70*/  @P4 LOP3.LUT R40, R41, R40, RZ, 0x3c, !PT ;  /* 0x0000002829284212 */ /* 0x001fc800078e3cff */
[----:B------:R-:W-:-:S05]  /*17c80*/  @P4 LOP3.LUT R41, R41, R40, RZ, 0x3c, !PT ;  /* 0x0000002829294212 */ /* 0x000fca00078e3cff */
[----:B------:R0:W2:Y:S01]  /*17c90*/  @P4 LDG.E.U8 R67, desc[UR18][R40.64] ;  /* 0x0000001228434981 */ /* 0x0000a2000c1e1100 */
[C---:B------:R-:W-:Y:S02]  /*17ca0*/  ISETP.GT.AND P2, PT, R65.reuse, 0x35, PT ;  /* 0x000000354100780c */ /* 0x040fe40003f44270 */
[----:B------:R-:W-:Y:S01]  /*17cb0*/  ISETP.GT.AND P3, PT, R65, 0x36, PT ;  /* 0x000000364100780c */ /* 0x000fe20003f64270 */
[----:B---3--:R-:W-:Y:S01]  /*17cc0*/  IMAD.X R66, R37, 0x1, R66, P5 ;  /* 0x0000000125427824 */ /* 0x008fe200028e0642 */
[----:B----4-:R-:W-:Y:S02]  /*17cd0*/  IADD3 R16, P5, PT, R35, R16, RZ ;  /* 0x0000001023107210 */ /* 0x010fe40007fbe0ff */
[----:B------:R-:W-:Y:S02]  /*17ce0*/  PRMT R26, RZ, 0x7610, R26 ;  /* 0x00007610ff1a7816 */ /* 0x000fe4000000001a */
[----:B------:R1:W-:Y:S01]  /*17cf0*/  STL [R1+0x5a0], R66 ;  /* 0x0005a04201007387 */ /* 0x0003e20000100800 */
[----:B------:R-:W-:Y:S01]  /*17d00*/  IMAD.X R30, R37, 0x1, R30, P5 ;  /* 0x00000001251e7824 */ /* 0x000fe200028e061e */
[----:B------:R-:W-:-:S03]  /*17d10*/  IADD3 R68, P6, PT, R35, R68, RZ ;  /* 0x0000004423447210 */ /* 0x000fc60007fde0ff */
[----:B0-----:R-:W-:Y:S02]  /*17d20*/  @P2 IMAD.MOV.U32 R40, RZ, RZ, R28 ;  /* 0x000000ffff282224 */ /* 0x001fe400078e001c */
[----:B------:R-:W-:Y:S02]  /*17d30*/  @P2 IMAD.MOV.U32 R41, RZ, RZ, R66 ;  /* 0x000000ffff292224 */ /* 0x000fe400078e0042 */
[----:B-1----:R-:W3:Y:S01]  /*17d40*/  LDL.LU R66, [R1+0x5b8] ;  /* 0x0005b80001427983 */ /* 0x002ee20000300800 */
[----:B------:R-:W-:-:S03]  /*17d50*/  PRMT R18, RZ, 0x7610, R18 ;  /* 0x00007610ff127816 */ /* 0x000fc60000000012 */
[----:B------:R-:W4:Y:S01]  /*17d60*/  LDL.LU R28, [R1+0x5c4] ;  /* 0x0005c400011c7983 */ /* 0x000f220000300800 */
[----:B------:R-:W-:-:S03]  /*17d70*/  IADD3 R29, P5, PT, R35, R29, RZ ;  /* 0x0000001d231d7210 */ /* 0x000fc60007fbe0ff */
[----:B------:R-:W-:Y:S04]  /*17d80*/  STL [R1+0x5ac], R16 ;  /* 0x0005ac1001007387 */ /* 0x000fe80000100800 */
[----:B------:R0:W3:Y:S04]  /*17d90*/  @P2 LDG.E.U8 R26, desc[UR18][R40.64] ;  /* 0x00000012281a2981 */ /* 0x0000e8000c1e1100 */
[----:B------:R1:W-:Y:S01]  /*17da0*/  STL [R1+0x5a8], R30 ;  /* 0x0005a81e01007387 */ /* 0x0003e20000100800 */
[----:B0-----:R-:W-:Y:S02]  /*17db0*/  @P3 IMAD.MOV.U32 R41, RZ, RZ, R30 ;  /* 0x000000ffff293224 */ /* 0x001fe400078e001e */
[----:B------:R-:W-:Y:S01]  /*17dc0*/  @P3 IMAD.MOV.U32 R40, RZ, RZ, R16 ;  /* 0x000000ffff283224 */ /* 0x000fe200078e0010 */
[----:B-1----:R-:W4:Y:S04]  /*17dd0*/  LDL.LU R30, [R1+0x5c0] ;  /* 0x0005c000011e7983 */ /* 0x002f280000300800 */
[----:B------:R-:W-:Y:S04]  /*17de0*/  STL [R1+0x5b4], R68 ;  /* 0x0005b44401007387 */ /* 0x000fe80000100800 */
[----:B------:R0:W4:Y:S04]  /*17df0*/  @P3 LDG.E.U8 R18, desc[UR18][R40.64] ;  /* 0x0000001228123981 */ /* 0x000128000c1e1100 */
[----:B--2---:R1:W-:Y:S04]  /*17e00*/  STL [R1+0x28], R67 ;  /* 0x0000284301007387 */ /* 0x0043e80000100800 */
[----:B-1----:R-:W2:Y:S04]  /*17e10*/  LDL.LU R67, [R1+0x5cc] ;  /* 0x0005cc0001437983 */ /* 0x002ea80000300800 */
[----:B------:R-:W-:Y:S04]  /*17e20*/  STL [R1+0x5bc], R29 ;  /* 0x0005bc1d01007387 */ /* 0x000fe80000100800 */
[----:B------:R-:W2:Y:S04]  /*17e30*/  LDL.LU R16, [R1+0x5d4] ;  /* 0x0005d40001107983 */ /* 0x000ea80000300800 */
[----:B------:R-:W2:Y:S01]  /*17e40*/  LDL.LU R41, [R1+0x5b0] ;  /* 0x0005b00001297983 */ /* 0x000ea20000300800 */
[----:B------:R-:W-:-:S02]  /*17e50*/  ISETP.GT.AND P4, PT, R65, 0x37, PT ;  /* 0x000000374100780c */ /* 0x000fc40003f84270 */
[C---:B------:R-:W-:Y:S02]  /*17e60*/  ISETP.GT.AND P2, PT, R65.reuse, 0x38, PT ;  /* 0x000000384100780c */ /* 0x040fe40003f44270 */
[----:B------:R-:W-:Y:S02]  /*17e70*/  PRMT R9, RZ, 0x7610, R9 ;  /* 0x00007610ff097816 */ /* 0x000fe40000000009 */
[----:B------:R-:W-:Y:S01]  /*17e80*/  ISETP.GT.AND P3, PT, R65, 0x39, PT ;  /* 0x000000394100780c */ /* 0x000fe20003f64270 */
[----:B---3--:R-:W-:Y:S01]  /*17e90*/  IMAD.X R66, R37, 0x1, R66, P5 ;  /* 0x0000000125427824 */ /* 0x008fe200028e0642 */
[----:B----4-:R-:W-:-:S05]  /*17ea0*/  IADD3 R28, P5, PT, R35, R28, RZ ;  /* 0x0000001c231c7210 */ /* 0x010fca0007fbe0ff */
[----:B0-----:R-:W-:Y:S01]  /*17eb0*/  @P4 IMAD.MOV.U32 R40, RZ, RZ, R68 ;  /* 0x000000ffff284224 */ /* 0x001fe200078e0044 */
[----:B------:R-:W-:Y:S02]  /*17ec0*/  PRMT R58, RZ, 0x7610, R58 ;  /* 0x00007610ff3a7816 */ /* 0x000fe4000000003a */
[----:B------:R-:W-:Y:S01]  /*17ed0*/  PRMT R42, RZ, 0x7610, R42 ;  /* 0x00007610ff2a7816 */ /* 0x000fe2000000002a */
[C---:B------:R-:W-:Y:S02]  /*17ee0*/  IMAD.X R30, R37.reuse, 0x1, R30, P5 ;  /* 0x00000001251e7824 */ /* 0x040fe400028e061e */
        /* <DEDUP_REMOVED lines=208> */
[----:B------:R0:W-:Y:S04]  /*18bf0*/  STL [R1+0x65c], R67 ;  /* 0x00065c4301007387 */ /* 0x0001e80000100800 */
        /* <DEDUP_REMOVED lines=12> */
[----:B---3--:R-:W-:Y:S01]  /*18cc0*/  IMAD.X R66, R37, 0x1, R66, P5 ;  /* 0x0000000125427824 */ /* 0x008fe200028e0642 */
[----:B----4-:R-:W-:-:S05]  /*18cd0*/  IADD3 R29, P5, PT, R35, R29, RZ ;  /* 0x0000001d231d7210 */ /* 0x010fca0007fbe0ff */
[----:B--2---:R-:W-:Y:S01]  /*18ce0*/  IMAD.X R30, R37, 0x1, R30, P5 ;  /* 0x00000001251e7824 */ /* 0x004fe200028e061e */
[----:B------:R-:W-:Y:S01]  /*18cf0*/  IADD3 R28, P5, PT, R35, R28, RZ ;  /* 0x0000001c231c7210 */ /* 0x000fe20007fbe0ff */
[----:B------:R-:W-:-:S05]  /*18d00*/  IMAD.X R41, R37, 0x1, R41, P6 ;  /* 0x0000000125297824 */ /* 0x000fca00030e0629 */
[----:B------:R1:W-:Y:S04]  /*18d10*/  STL [R1+0x658], R41 ;  /* 0x0006582901007387 */ /* 0x0003e80000100800 */
[----:B------:R2:W3:Y:S01]  /*18d20*/  @P4 LDG.E.U8 R155, desc[UR18][R40.64] ;  /* 0x00000012289b4981 */ /* 0x0004e2000c1e1100 */
[----:B------:R-:W-:-:S03]  /*18d30*/  IADD3 R68, P6, PT, R35, R68, RZ ;  /* 0x0000004423447210 */ /* 0x000fc60007fde0ff */
[----:B------:R-:W-:Y:S04]  /*18d40*/  STL [R1+0x660], R66 ;  /* 0x0006604201007387 */ /* 0x000fe80000100800 */
[----:B0-----:R-:W4:Y:S01]  /*18d50*/  LDL.LU R67, [R1+0x678] ;  /* 0x0006780001437983 */ /* 0x001f220000300800 */
[----:B--2---:R-:W-:Y:S02]  /*18d60*/  @P2 IMAD.MOV.U32 R40, RZ, RZ, R16 ;  /* 0x000000ffff282224 */ /* 0x004fe400078e0010 */
[----:B-1----:R-:W-:Y:S01]  /*18d70*/  @P2 IMAD.MOV.U32 R41, RZ, RZ, R66 ;  /* 0x000000ffff292224 */ /* 0x002fe200078e0042 */
[----:B------:R-:W2:Y:S04]  /*18d80*/  LDL.LU R16, [R1+0x684] ;  /* 0x0006840001107983 */ /* 0x000ea80000300800 */
[----:B------:R0:W3:Y:S04]  /*18d90*/  @P2 LDG.E.U8 R154, desc[UR18][R40.64] ;  /* 0x00000012289a2981 */ /* 0x0000e8000c1e1100 */
[----:B------:R-:W-:Y:S04]  /*18da0*/  STL [R1+0x66c], R29 ;  /* 0x00066c1d01007387 */ /* 0x000fe80000100800 */
[----:B------:R1:W-:Y:S01]  /*18db0*/  STL [R1+0x668], R30 ;  /* 0x0006681e01007387 */ /* 0x0003e20000100800 */
[----:B0-----:R-:W-:-:S02]  /*18dc0*/  @P3 IMAD.MOV.U32 R40, RZ, RZ, R29 ;  /* 0x000000ffff283224 */ /* 0x001fc400078e001d */
[----:B------:R-:W-:-:S05]  /*18dd0*/  @P3 IMAD.MOV.U32 R41, RZ, RZ, R30 ;  /* 0x000000ffff293224 */ /* 0x000fca00078e001e */
[----:B------:R0:W3:Y:S04]  /*18de0*/  @P3 LDG.E.U8 R152, desc[UR18][R40.64] ;  /* 0x0000001228983981 */ /* 0x0000e8000c1e1100 */
[----:B-1----:R-:W3:Y:S04]  /*18df0*/  LDL.LU R30, [R1+0x680] ;  /* 0x00068000011e7983 */ /* 0x002ee80000300800 */
[----:B------:R1:W-:Y:S01]  /*18e00*/  STL [R1+0x674], R68 ;  /* 0x0006744401007387 */ /* 0x0003e20000100800 */
[----:B0-----:R-:W-:-:S03]  /*18e10*/  IMAD.MOV.U32 R41, RZ, RZ, R68 ;  /* 0x000000ffff297224 */ /* 0x001fc600078e0044 */
[----:B------:R-:W3:Y:S04]  /*18e20*/  LDL.LU R66, [R1+0x68c] ;  /* 0x00068c0001427983 */ /* 0x000ee80000300800 */
[----:B------:R-:W-:Y:S04]  /*18e30*/  STL [R1+0x67c], R28 ;  /* 0x00067c1c01007387 */ /* 0x000fe80000100800 */
[----:B------:R-:W3:Y:S04]  /*18e40*/  LDL.LU R29, [R1+0x694] ;  /* 0x00069400011d7983 */ /* 0x000ee80000300800 */
[----:B-1----:R-:W3:Y:S04]  /*18e50*/  LDL.LU R68, [R1+0xa40] ;  /* 0x000a400001447983 */ /* 0x002ee80000300800 */
[----:B------:R-:W3:Y:S01]  /*18e60*/  LDL.LU R40, [R1+0x670] ;  /* 0x0006700001287983 */ /* 0x000ee20000300800 */
[----:B------:R-:W-:-:S02]  /*18e70*/  ISETP.GT.AND P4, PT, R65, 0x4f, PT ;  /* 0x0000004f4100780c */ /* 0x000fc40003f84270 */
[C---:B------:R-:W-:Y:S02]  /*18e80*/  ISETP.GT.AND P2, PT, R65.reuse, 0x50, PT ;  /* 0x000000504100780c */ /* 0x040fe40003f44270 */
[----:B------:R-:W-:Y:S02]  /*18e90*/  PRMT R148, RZ, 0x7610, R148 ;  /* 0x00007610ff947816 */ /* 0x000fe40000000094 */
[----:B------:R-:W-:Y:S02]  /*18ea0*/  ISETP.GT.AND P3, PT, R65, 0x51, PT ;  /* 0x000000514100780c */ /* 0x000fe40003f64270 */
[----:B------:R-:W-:Y:S02]  /*18eb0*/  PRMT R55, RZ, 0x7610, R55 ;  /* 0x00007610ff377816 */ /* 0x000fe40000000037 */
[----:B------:R-:W-:Y:S01]  /*18ec0*/  PRMT R85, RZ, 0x7610, R85 ;  /* 0x00007610ff557816 */ /* 0x000fe20000000055 */
[----:B----4-:R-:W-:Y:S01]  /*18ed0*/  IMAD.X R67, R37, 0x1, R67, P5 ;  /* 0x0000000125437824 */ /* 0x010fe200028e0643 */
[----:B--2---:R-:W-:-:S05]  /*18ee0*/  IADD3 R16, P5, PT, R35, R16, RZ ;  /* 0x0000001023107210 */ /* 0x004fca0007fbe0ff */
[C---:B---3--:R-:W-:Y:S02]  /*18ef0*/  IMAD.X R30, R37.reuse, 0x1, R30, P5 ;  /* 0x00000001251e7824 */ /* 0x048fe400028e061e */
[----:B------:R-:W-:-:S05]  /*18f00*/  IMAD.X R40, R37, 0x1, R40, P6 ;  /* 0x0000000125287824 */ /* 0x000fca00030e0628 */
[-C--:B------:R-:W-:Y:S01]  /*18f10*/  @P4 LOP3.LUT R41, R41, R40.reuse, RZ, 0x3c, !PT ;  /* 0x0000002829294212 */ /* 0x080fe200078e3cff */
[----:B------:R0:W-:Y:S03]  /*18f20*/  STL [R1+0x670], R40 ;  /* 0x0006702801007387 */ /* 0x0001e60000100800 */
[----:B0-----:R-:W-:-:S04]  /*18f30*/  @P4 LOP3.LUT R40, R41, R40, RZ, 0x3c, !PT ;  /* 0x0000002829284212 */ /* 0x001fc800078e3cff */
[----:B------:R-:W-:Y:S01]  /*18f40*/  @P4 LOP3.LUT R41, R41, R40, RZ, 0x3c, !PT ;  /* 0x0000002829294212 */ /* 0x000fe200078e3cff */
[----:B------:R0:W-:Y:S04]  /*18f50*/  STL [R1+0x678], R67 ;  /* 0x0006784301007387 */ /* 0x0001e80000100800 */
[----:B------:R1:W2:Y:S01]  /*18f60*/  @P4 LDG.E.U8 R148, desc[UR18][R40.64] ;  /* 0x0000001228944981 */ /* 0x0002a2000c1e1100 */
[C---:B------:R-:W-:Y:S02]  /*18f70*/  IADD3 R66, P6, PT, R35.reuse, R66, RZ ;  /* 0x0000004223427210 */ /* 0x040fe40007fde0ff */
[----:B------:R-:W-:Y:S01]  /*18f80*/  IADD3 R29, P5, PT, R35, R29, RZ ;  /* 0x0000001d231d7210 */ /* 0x000fe20007fbe0ff */
[----:B-1----:R-:W-:Y:S02]  /*18f90*/  @P2 IMAD.MOV.U32 R40, RZ, RZ, R28 ;  /* 0x000000ffff282224 */ /* 0x002fe400078e001c */
[----:B------:R-:W-:-:S02]  /*18fa0*/  @P2 IMAD.MOV.U32 R41, RZ, RZ, R67 ;  /* 0x000000ffff292224 */ /* 0x000fc400078e0043 */
[----:B0-----:R-:W3:Y:S04]  /*18fb0*/  LDL.LU R67, [R1+0x690] ;  /* 0x0006900001437983 */ /* 0x001ee80000300800 */
[----:B------:R-:W4:Y:S04]  /*18fc0*/  LDL.LU R28, [R1+0x69c] ;  /* 0x00069c00011c7983 */ /* 0x000f280000300800 */
[----:B------:R0:W2:Y:S04]  /*18fd0*/  @P2 LDG.E.U8 R55, desc[UR18][R40.64] ;  /* 0x0000001228372981 */ /* 0x0000a8000c1e1100 */
[----:B------:R1:W-:Y:S04]  /*18fe0*/  STL [R1+0x684], R16 ;  /* 0x0006841001007387 */ /* 0x0003e80000100800 */
[----:B------:R1:W-:Y:S01]  /*18ff0*/  STL [R1+0x680], R30 ;  /* 0x0006801e01007387 */ /* 0x0003e20000100800 */
[----:B0-----:R-:W-:-:S02]  /*19000*/  @P3 IMAD.MOV.U32 R40, RZ, RZ, R16 ;  /* 0x000000ffff283224 */ /* 0x001fc400078e0010 */
[----:B------:R-:W-:Y:S01]  /*19010*/  @P3 IMAD.MOV.U32 R41, RZ, RZ, R30 ;  /* 0x000000ffff293224 */ /* 0x000fe200078e001e */
[----:B-1----:R-:W2:Y:S04]  /*19020*/  LDL.LU R16, [R1+0x6a4] ;  /* 0x0006a40001107983 */ /* 0x002ea80000300800 */
[----:B------:R0:W-:Y:S04]  /*19030*/  STL [R1+0x68c], R66 ;  /* 0x00068c4201007387 */ /* 0x0001e80000100800 */
[----:B------:R-:W2:Y:S04]  /*19040*/  LDL.LU R30, [R1+0x6ac] ;  /* 0x0006ac00011e7983 */ /* 0x000ea80000300800 */
[----:B------:R-:W-:Y:S04]  /*19050*/  STL [R1+0x694], R29 ;  /* 0x0006941d01007387 */ /* 0x000fe80000100800 */
[----:B------:R1:W2:Y:S04]  /*19060*/  @P3 LDG.E.U8 R85, desc[UR18][R40.64] ;  /* 0x0000001228553981 */ /* 0x0002a8000c1e1100 */
[----:B------:R-:W2:Y:S01]  /*19070*/  LDL.LU R41, [R1+0x688] ;  /* 0x0006880001297983 */ /* 0x000ea20000300800 */
[----:B------:R-:W-:-:S02]  /*19080*/  ISETP.GT.AND P4, PT, R65, 0x52, PT ;  /* 0x000000524100780c */ /* 0x000fc40003f84270 */
[----:B------:R-:W-:Y:S02]  /*19090*/  ISETP.GT.AND P2, PT, R65, 0x53, PT ;  /* 0x000000534100780c */ /* 0x000fe40003f44270 */
[----:B------:R-:W-:Y:S02]  /*190a0*/  PRMT R100, RZ, 0x7610, R100 ;  /* 0x00007610ff647816 */ /* 0x000fe40000000064 */
[----:B------:R-:W-:-:S07]  /*190b0*/  PRMT R137, RZ, 0x7610, R137 ;  /* 0x00007610ff897816 */ /* 0x000fce0000000089 */
[----:B-1----:R-:W-:Y:S02]  /*190c0*/  @P4 IMAD.MOV.U32 R40, RZ, RZ, R66 ;  /* 0x000000ffff284224 */ /* 0x002fe400078e0042 */
[C---:B---3--:R-:W-:Y:S02]  /*190d0*/  IMAD.X R67, R37.reuse, 0x1, R67, P5 ;  /* 0x0000000125437824 */ /* 0x048fe400028e0643 */
[----:B--2---:R-:W-:-:S05]  /*190e0*/  IMAD.X R41, R37, 0x1, R41, P6 ;  /* 0x0000000125297824 */ /* 0x004fca00030e0629 */
[----:B------:R1:W-:Y:S04]  /*190f0*/  STL [R1+0x688], R41 ;  /* 0x0006882901007387 */ /* 0x0003e80000100800 */
[----:B------:R1:W2:Y:S04]  /*19100*/  @P4 LDG.E.U8 R100, desc[UR18][R40.64] ;  /* 0x0000001228644981 */ /* 0x0002a8000c1e1100 */
[----:B------:R3:W-:Y:S04]  /*19110*/  STL [R1+0x690], R67 ;  /* 0x0006904301007387 */ /* 0x0007e80000100800 */
[----:B0-----:R-:W2:Y:S01]  /*19120*/  LDL.LU R66, [R1+0x6a8] ;  /* 0x0006a80001427983 */ /* 0x001ea20000300800 */
[----:B-1----:R-:W-:-:S02]  /*19130*/  IMAD.MOV.U32 R41, RZ, RZ, R67 ;  /* 0x000000ffff297224 */ /* 0x002fc400078e0043 */
[----:B------:R-:W-:Y:S01]  /*19140*/  @P2 IMAD.MOV.U32 R40, RZ, RZ, R29 ;  /* 0x000000ffff282224 */ /* 0x000fe200078e001d */
[----:B---3--:R-:W3:Y:S04]  /*19150*/  LDL.LU R67, [R1+0xa3c] ;  /* 0x000a3c0001437983 */ /* 0x008ee80000300800 */
[----:B------:R-:W2:Y:S04]  /*19160*/  LDL.LU R29, [R1+0xf8] ;  /* 0x0000f800011d7983 */ /* 0x000ea80000300800 */
[----:B------:R0:W2:Y:S04]  /*19170*/  @P2 LDG.E.U8 R137, desc[UR18][R40.64] ;  /* 0x0000001228892981 */ /* 0x0000a8000c1e1100 */
[----:B------:R-:W2:Y:S01]  /*19180*/  LDL.LU R41, [R1+0x698] ;  /* 0x0006980001297983 */ /* 0x000ea20000300800 */
[----:B------:R-:W-:-:S02]  /*19190*/  ISETP.GT.AND P3, PT, R65, 0x54, PT ;  /* 0x000000544100780c */ /* 0x000fc40003f64270 */
[C---:B----4-:R-:W-:Y:S02]  /*191a0*/  IADD3 R28, P5, PT, R35.reuse, R28, RZ ;  /* 0x0000001c231c7210 */ /* 0x050fe40007fbe0ff */
[----:B------:R-:W-:Y:S02]  /*191b0*/  PRMT R143, RZ, 0x7610, R143 ;  /* 0x00007610ff8f7816 */ /* 0x000fe4000000008f */
[----:B------:R-:W-:Y:S01]  /*191c0*/  IADD3 R16, P6, PT, R35, R16, RZ ;  /* 0x0000001023107210 */ /* 0x000fe20007fde0ff */
[----:B------:R1:W-:Y:S06]  /*191d0*/  STL [R1+0x69c], R28 ;  /* 0x00069c1c01007387 */ /* 0x0003ec0000100800 */
[----:B0-----:R-:W-:-:S02]  /*191e0*/  @P3 IMAD.MOV.U32 R40, RZ, RZ, R28 ;  /* 0x000000ffff283224 */ /* 0x001fc400078e001c */
[----:B--2---:R-:W-:-:S05]  /*191f0*/  IMAD.X R41, R37, 0x1, R41, P5 ;  /* 0x0000000125297824 */ /* 0x004fca00028e0629 */
[----:B------:R0:W-:Y:S04]  /*19200*/  STL [R1+0x698], R41 ;  /* 0x0006982901007387 */ /* 0x0001e80000100800 */
[----:B-1----:R-:W2:Y:S04]  /*19210*/  LDL.LU R28, [R1+0x6b4] ;  /* 0x0006b400011c7983 */ /* 0x002ea80000300800 */
[----:B------:R-:W-:Y:S04]  /*19220*/  STL [R1+0x6a4], R16 ;  /* 0x0006a41001007387 */ /* 0x000fe80000100800 */
[----:B------:R1:W4:Y:S04]  /*19230*/  @P3 LDG.E.U8 R143, desc[UR18][R40.64] ;  /* 0x00000012288f3981 */ /* 0x000328000c1e1100 */
[----:B0-----:R-:W2:Y:S01]  /*19240*/  LDL.LU R41, [R1+0x6a0] ;  /* 0x0006a00001297983 */ /* 0x001ea20000300800 */
[----:B------:R-:W-:-:S02]  /*19250*/  ISETP.GT.AND P4, PT, R65, 0x55, PT ;  /* 0x000000554100780c */ /* 0x000fc40003f84270 */
[----:B------:R-:W-:Y:S02]  /*19260*/  IADD3 R30, P5, PT, R35, R30, RZ ;  /* 0x0000001e231e7210 */ /* 0x000fe40007fbe0ff */
[----:B------:R-:W-:Y:S02]  /*19270*/  ISETP.GT.AND P2, PT, R65, 0x56, PT ;  /* 0x000000564100780c */ /* 0x000fe40003f44270 */
[----:B------:R-:W-:Y:S01]  /*19280*/  PRMT R141, RZ, 0x7610, R141 ;  /* 0x00007610ff8d7816 */ /* 0x000fe2000000008d */
[C---:B------:R-:W-:Y:S01]  /*19290*/  IMAD.X R66, R37.reuse, 0x1, R66, P5 ;  /* 0x0000000125427824 */ /* 0x040fe200028e0642 */
[----:B------:R-:W-:Y:S05]  /*192a0*/  STL [R1+0x6ac], R30 ;  /* 0x0006ac1e01007387 */ /* 0x000fea0000100800 */
[----:B-1----:R-:W-:Y:S01]  /*192b0*/  @P4 IMAD.MOV.U32 R40, RZ, RZ, R16 ;  /* 0x000000ffff284224 */ /* 0x002fe200078e0010 */
[----:B------:R-:W-:Y:S01]  /*192c0*/  PRMT R140, RZ, 0x7610, R140 ;  /* 0x00007610ff8c7816 */ /* 0x000fe2000000008c */
[----:B--2---:R-:W-:-:S05]  /*192d0*/  IMAD.X R41, R37, 0x1, R41, P6 ;  /* 0x0000000125297824 */ /* 0x004fca00030e0629 */
[----:B------:R0:W-:Y:S04]  /*192e0*/  STL [R1+0x6a0], R41 ;  /* 0x0006a02901007387 */ /* 0x0001e80000100800 */
[----:B------:R1:W2:Y:S02]  /*192f0*/  @P4 LDG.E.U8 R141, desc[UR18][R40.64] ;  /* 0x00000012288d4981 */ /* 0x0002a4000c1e1100 */
[----:B-1----:R-:W-:Y:S02]  /*19300*/  IMAD.MOV.U32 R40, RZ, RZ, R66 ;  /* 0x000000ffff287224 */ /* 0x002fe400078e0042 */
[----:B0-----:R-:W-:-:S05]  /*19310*/  IMAD.MOV.U32 R41, RZ, RZ, R30 ;  /* 0x000000ffff297224 */ /* 0x001fca00078e001e */
[----:B------:R-:W-:-:S04]  /*19320*/  @P2 LOP3.LUT R41, R41, R40, RZ, 0x3c, !PT ;  /* 0x0000002829292212 */ /* 0x000fc800078e3cff */
[----:B------:R-:W-:Y:S02]  /*19330*/  @P2 LOP3.LUT R40, R41, R40, RZ, 0x3c, !PT ;  /* 0x0000002829282212 */ /* 0x000fe400078e3cff */
[----:B------:R-:W-:Y:S02]  /*19340*/  IADD3 R29, P4, PT, R35, R29, RZ ;  /* 0x0000001d231d7210 */ /* 0x000fe40007f9e0ff */
[----:B------:R-:W-:Y:S01]  /*19350*/  @P2 LOP3.LUT R41, R41, R40, RZ, 0x3c, !PT ;  /* 0x0000002829292212 */ /* 0x000fe200078e3cff */
[----:B------:R0:W-:Y:S04]  /*19360*/  STL [R1+0x6a8], R66 ;  /* 0x0006a84201007387 */ /* 0x0001e80000100800 */
[----:B------:R-:W2:Y:S04]  /*19370*/  LDL.LU R16, [R1+0x6bc] ;  /* 0x0006bc0001107983 */ /* 0x000ea80000300800 */
[----:B------:R1:W2:Y:S04]  /*19380*/  @P2 LDG.E.U8 R140, desc[UR18][R40.64] ;  /* 0x00000012288c2981 */ /* 0x0002a8000c1e1100 */
[----:B0-----:R-:W2:Y:S04]  /*19390*/  LDL.LU R66, [R1+0xa38] ;  /* 0x000a380001427983 */ /* 0x001ea80000300800 */
[----:B------:R-:W-:Y:S04]  /*193a0*/  STL [R1+0xf8], R29 ;  /* 0x0000f81d01007387 */ /* 0x000fe80000100800 */
[----:B------:R-:W2:Y:S01]  /*193b0*/  LDL.LU R40, [R1+0xf4] ;  /* 0x0000f40001287983 */ /* 0x000ea20000300800 */
[----:B------:R-:W-:Y:S01]  /*193c0*/  ISETP.GT.AND P3, PT, R65, 0x57, PT ;  /* 0x000000574100780c */ /* 0x000fe20003f64270 */
[----:B-1----:R-:W-:Y:S01]  /*193d0*/  IMAD.MOV.U32 R41, RZ, RZ, R29 ;  /* 0x000000ffff297224 */ /* 0x002fe200078e001d */
[----:B------:R-:W-:Y:S01]  /*193e0*/  PRMT R136, RZ, 0x7610, R136 ;  /* 0x00007610ff887816 */ /* 0x000fe20000000088 */
[----:B--2---:R-:W-:-:S10]  /*193f0*/  IMAD.X R40, R37, 0x1, R40, P4 ;  /* 0x0000000125287824 */ /* 0x004fd400020e0628 */
[-C--:B------:R-:W-:Y:S01]  /*19400*/  @P3 LOP3.LUT R41, R41, R40.reuse, RZ, 0x3c, !PT ;  /* 0x0000002829293212 */ /* 0x080fe200078e3cff */
[----:B------:R0:W-:Y:S03]  /*19410*/  STL [R1+0xf4], R40 ;  /* 0x0000f42801007387 */ /* 0x0001e60000100800 */
[----:B0-----:R-:W-:-:S04]  /*19420*/  @P3 LOP3.LUT R40, R41, R40, RZ, 0x3c, !PT ;  /* 0x0000002829283212 */ /* 0x001fc800078e3cff */
[----:B------:R-:W-:-:S05]  /*19430*/  @P3 LOP3.LUT R41, R41, R40, RZ, 0x3c, !PT ;  /* 0x0000002829293212 */ /* 0x000fca00078e3cff */
[----:B------:R0:W2:Y:S04]  /*19440*/  @P3 LDG.E.U8 R136, desc[UR18][R40.64] ;  /* 0x0000001228883981 */ /* 0x0000a8000c1e1100 */
[----:B------:R-:W2:Y:S01]  /*19450*/  LDL.LU R41, [R1+0x6b0] ;  /* 0x0006b00001297983 */ /* 0x000ea20000300800 */
[----:B------:R-:W-:Y:S02]  /*19460*/  ISETP.GT.AND P5, PT, R65, 0x58, PT ;  /* 0x000000584100780c */ /* 0x000fe40003fa4270 */
[----:B------:R-:W-:Y:S02]  /*19470*/  IADD3 R28, P2, PT, R35, R28, RZ ;  /* 0x0000001c231c7210 */ /* 0x000fe40007f5e0ff */
[----:B------:R-:W-:-:S03]  /*19480*/  PRMT R54, RZ, 0x7610, R54 ;  /* 0x00007610ff367816 */ /* 0x000fc60000000036 */
[----:B------:R1:W-:Y:S06]  /*19490*/  STL [R1+0x6b4], R28 ;  /* 0x0006b41c01007387 */ /* 0x0003ec0000100800 */
[----:B0-----:R-:W-:Y:S02]  /*194a0*/  @P5 IMAD.MOV.U32 R40, RZ, RZ, R28 ;  /* 0x000000ffff285224 */ /* 0x001fe400078e001c */
[----:B--2---:R-:W-:-:S05]  /*194b0*/  IMAD.X R41, R37, 0x1, R41, P2 ;  /* 0x0000000125297824 */ /* 0x004fca00010e0629 */
[----:B------:R0:W-:Y:S04]  /*194c0*/  STL [R1+0x6b0], R41 ;  /* 0x0006b02901007387 */ /* 0x0001e80000100800 */
[----:B-1----:R-:W2:Y:S04]  /*194d0*/  LDL.LU R28, [R1+0x6cc] ;  /* 0x0006cc00011c7983 */ /* 0x002ea80000300800 */
[----:B------:R1:W2:Y:S04]  /*194e0*/  @P5 LDG.E.U8 R54, desc[UR18][R40.64] ;  /* 0x0000001228365981 */ /* 0x0002a8000c1e1100 */
[----:B0-----:R-:W2:Y:S01]  /*194f0*/  LDL.LU R41, [R1+0x6b8] ;  /* 0x0006b80001297983 */ /* 0x001ea20000300800 */
[----:B------:R-:W-:-:S02]  /*19500*/  ISETP.GT.AND P3, PT, R65, 0x59, PT ;  /* 0x000000594100780c */ /* 0x000fc40003f64270 */
[----:B------:R-:W-:Y:S02]  /*19510*/  IADD3 R16, P2, PT, R35, R16, RZ ;  /* 0x0000001023107210 */ /* 0x000fe40007f5e0ff */
[----:B------:R-:W-:-:S03]  /*19520*/  PRMT R86, RZ, 0x7610, R86 ;  /* 0x00007610ff567816 */ /* 0x000fc60000000056 */
[----:B------:R0:W-:Y:S06]  /*19530*/  STL [R1+0x6bc], R16 ;  /* 0x0006bc1001007387 */ /* 0x0001ec0000100800 */
[----:B-1----:R-:W-:Y:S02]  /*19540*/  @P3 IMAD.MOV.U32 R40, RZ, RZ, R16 ;  /* 0x000000ffff283224 */ /* 0x002fe400078e0010 */
[----:B--2---:R-:W-:-:S05]  /*19550*/  IMAD.X R41, R37, 0x1, R41, P2 ;  /* 0x0000000125297824 */ /* 0x004fca00010e0629 */
[----:B------:R1:W-:Y:S04]  /*19560*/  STL [R1+0x6b8], R41 ;  /* 0x0006b82901007387 */ /* 0x0003e80000100800 */
[----:B0-----:R-:W2:Y:S04]  /*19570*/  LDL.LU R16, [R1+0x6d4] ;  /* 0x0006d40001107983 */ /* 0x001ea80000300800 */
[----:B------:R0:W2:Y:S04]  /*19580*/  @P3 LDG.E.U8 R86, desc[UR18][R40.64] ;  /* 0x0000001228563981 */ /* 0x0000a8000c1e1100 */
[----:B------:R-:W2:Y:S04]  /*19590*/  LDL.LU R40, [R1+0x6c0] ;  /* 0x0006c00001287983 */ /* 0x000ea80000300800 */
[----:B-1----:R-:W0:Y:S01]  /*195a0*/  LDL.LU R41, [R1+0x6c4] ;  /* 0x0006c40001297983 */ /* 0x002e220000300800 */
[----:B------:R-:W-:-:S02]  /*195b0*/  ISETP.GT.AND P3, PT, R65, 0x5a, PT ;  /* 0x0000005a4100780c */ /* 0x000fc40003f64270 */
[----:B------:R-:W-:Y:S02]  /*195c0*/  PRMT R99, RZ, 0x7610, R99 ;  /* 0x00007610ff637816 */ /* 0x000fe40000000063 */
[----:B0-----:R-:W-:-:S05]  /*195d0*/  IADD3 R41, P2, PT, R35, R41, RZ ;  /* 0x0000002923297210 */ /* 0x001fca0007f5e0ff */
[----:B--2---:R-:W-:Y:S01]  /*195e0*/  IMAD.X R40, R37, 0x1, R40, P2 ;  /* 0x0000000125287824 */ /* 0x004fe200010e0628 */
[----:B------:R0:W-:Y:S04]  /*195f0*/  STL [R1+0x6c4], R41 ;  /* 0x0006c42901007387 */ /* 0x0001e80000100800 */
[----:B------:R1:W-:Y:S01]  /*19600*/  STL [R1+0x6c0], R40 ;  /* 0x0006c02801007387 */ /* 0x0003e20000100800 */
[----:B0-----:R-:W-:-:S04]  /*19610*/  @P3 LOP3.LUT R41, R41, R40, RZ, 0x3c, !PT ;  /* 0x0000002829293212 */ /* 0x001fc800078e3cff */
[----:B-1----:R-:W-:-:S04]  /*19620*/  @P3 LOP3.LUT R40, R41, R40, RZ, 0x3c, !PT ;  /* 0x0000002829283212 */ /* 0x002fc800078e3cff */
        /* <DEDUP_REMOVED lines=246> */
[----:B-1----:R-:W2:Y:S01]  /*1a590*/  LDL.LU R41, [R1+0x768] ;  /* 0x0007680001297983 */ /* 0x002ea20000300800 */
[----:B------:R-:W-:-:S02]  /*1a5a0*/  ISETP.GT.AND P3, PT, R65, RZ, PT ;  /* 0x000000ff4100720c */ /* 0x000fc40003f64270 */
[----:B------:R-:W-:Y:S02]  /*1a5b0*/  IADD3 R2, P2, PT, R35, R2, RZ ;  /* 0x0000000223027210 */ /* 0x000fe40007f5e0ff */
[----:B------:R-:W-:-:S03]  /*1a5c0*/  PRMT R83, RZ, 0x7610, R83 ;  /* 0x00007610ff537816 */ /* 0x000fc60000000053 */
[----:B------:R-:W-:-:S06]  /*1a5d0*/  IMAD.X R3, R37, 0x1, R3, P2 ;  /* 0x0000000125037824 */ /* 0x000fcc00010e0603 */
[----:B------:R-:W3:Y:S01]  /*1a5e0*/  @P3 LDG.E.U8 R83, desc[UR18][R2.64] ;  /* 0x0000001202533981 */ /* 0x000ee2000c1e1100 */
        /* <DEDUP_REMOVED lines=131> */
[----:B------:R-:W-:Y:S06]  /*1ae20*/  STL [R1+0x7c4], R28 ;  /* 0x0007c41c01007387 */ /* 0x000fec0000100800 */
[----:B0-----:R-:W-:Y:S02]  /*1ae30*/  @P3 IMAD.MOV.U32 R40, RZ, RZ, R28 ;  /* 0x000000ffff283224 */ /* 0x001fe400078e001c */
[----:B--2---:R-:W-:-:S05]  /*1ae40*/  IMAD.X R41, R37, 0x1, R41, P2 ;  /* 0x0000000125297824 */ /* 0x004fca00010e0629 */
[----:B------:R0:W-:Y:S04]  /*1ae50*/  STL [R1+0x7c0], R41 ;  /* 0x0007c02901007387 */ /* 0x0001e80000100800 */
[----:B------:R1:W2:Y:S04]  /*1ae60*/  @P3 LDG.E.U8 R76, desc[UR18][R40.64] ;  /* 0x00000012284c3981 */ /* 0x0002a8000c1e1100 */
[----:B0-----:R-:W2:Y:S01]  /*1ae70*/  LDL.LU R41, [R1+0x11c] ;  /* 0x00011c0001297983 */ /* 0x001ea20000300800 */
[----:B------:R-:W-:Y:S02]  /*1ae80*/  ISETP.GT.AND P4, PT, R65, 0x7f, PT ;  /* 0x0000007f4100780c */ /* 0x000fe40003f84270 */
[----:B------:R-:W-:-:S02]  /*1ae90*/  IADD3 R16, P3, PT, R35, R16, RZ ;  /* 0x0000001023107210 */ /* 0x000fc40007f7e0ff */
[----:B------:R-:W-:-:S03]  /*1aea0*/  PRMT R74, RZ, 0x7610, R74 ;  /* 0x00007610ff4a7816 */ /* 0x000fc6000000004a */
[----:B------:R0:W-:Y:S06]  /*1aeb0*/  STL [R1+0x120], R16 ;  /* 0x0001201001007387 */ /* 0x0001ec0000100800 */
[----:B-1----:R-:W-:Y:S01]  /*1aec0*/  @P4 IMAD.MOV.U32 R40, RZ, RZ, R16 ;  /* 0x000000ffff284224 */ /* 0x002fe200078e0010 */
[----:B------:R-:W1:Y:S01]  /*1aed0*/  S2R R28, SR_TID.X ;  /* 0x00000000001c7919 */ /* 0x000e620000002100 */
[----:B--2---:R-:W-:-:S05]  /*1aee0*/  IMAD.X R41, R37, 0x1, R41, P3 ;  /* 0x0000000125297824 */ /* 0x004fca00018e0629 */
[----:B------:R2:W-:Y:S04]  /*1aef0*/  STL [R1+0x11c], R41 ;  /* 0x00011c2901007387 */ /* 0x0005e80000100800 */
[----:B0-----:R-:W3:Y:S04]  /*1af00*/  LDL.LU R16, [R1+0x1e8] ;  /* 0x0001e80001107983 */ /* 0x001ee80000300800 */
[----:B------:R0:W3:Y:S04]  /*1af10*/  @P4 LDG.E.U8 R74, desc[UR18][R40.64] ;  /* 0x00000012284a4981 */ /* 0x0000e8000c1e1100 */
[----:B------:R-:W3:Y:S04]  /*1af20*/  LDL.LU R40, [R1+0x124] ;  /* 0x0001240001287983 */ /* 0x000ee80000300800 */
[----:B--2---:R-:W0:Y:S01]  /*1af30*/  LDL.LU R41, [R1+0x128] ;  /* 0x0001280001297983 */ /* 0x004e220000300800 */
[----:B-1----:R-:W-:Y:S01]  /*1af40*/  LOP3.LUT R28, R28, 0x7f, RZ, 0xc0, !PT ;  /* 0x0000007f1c1c7812 */ /* 0x002fe200078ec0ff */
[----:B------:R-:W-:Y:S03]  /*1af50*/  BAR.SYNC.DEFER_BLOCKING 0x0 ;  /* 0x0000000000007b1d */ /* 0x000fe60000010000 */
[----:B------:R-:W-:-:S02]  /*1af60*/  ISETP.GE.AND P2, PT, R28, R65, PT ;  /* 0x000000411c00720c */ /* 0x000fc40003f46270 */
[----:B------:R-:W-:Y:S02]  /*1af70*/  PRMT R73, RZ, 0x7610, R73 ;  /* 0x00007610ff497816 */ /* 0x000fe40000000049 */
[----:B0-----:R-:W-:-:S05]  /*1af80*/  IADD3 R41, P3, PT, R36, R41, RZ ;  /* 0x0000002924297210 */ /* 0x001fca0007f7e0ff */
[----:B---3--:R-:W-:Y:S01]  /*1af90*/  IMAD.X R40, R38, 0x1, R40, P3 ;  /* 0x0000000126287824 */ /* 0x008fe200018e0628 */
[----:B------:R0:W-:Y:S04]  /*1afa0*/  STL [R1+0x128], R41 ;  /* 0x0001282901007387 */ /* 0x0001e80000100800 */
[----:B------:R1:W-:Y:S01]  /*1afb0*/  STL [R1+0x124], R40 ;  /* 0x0001242801007387 */ /* 0x0003e20000100800 */
[----:B0-----:R-:W-:-:S04]  /*1afc0*/  @!P2 LOP3.LUT R41, R41, R40, RZ, 0x3c, !PT ;  /* 0x000000282929a212 */ /* 0x001fc800078e3cff */
[----:B-1----:R-:W-:-:S04]  /*1afd0*/  @!P2 LOP3.LUT R40, R41, R40, RZ, 0x3c, !PT ;  /* 0x000000282928a212 */ /* 0x002fc800078e3cff */
[----:B------:R-:W-:-:S05]  /*1afe0*/  @!P2 LOP3.LUT R41, R41, R40, RZ, 0x3c, !PT ;  /* 0x000000282929a212 */ /* 0x000fca00078e3cff */
[----:B------:R0:W2:Y:S04]  /*1aff0*/  @!P2 LDG.E.U8 R73, desc[UR18][R40.64] ;  /* 0x000000122849a981 */ /* 0x0000a8000c1e1100 */
[----:B------:R-:W3:Y:S04]  /*1b000*/  LDL.LU R40, [R1+0x164] ;  /* 0x0001640001287983 */ /* 0x000ee80000300800 */
[----:B------:R-:W0:Y:S01]  /*1b010*/  LDL.LU R41, [R1+0x168] ;  /* 0x0001680001297983 */ /* 0x000e220000300800 */
        /* <DEDUP_REMOVED lines=8> */
[----:B------:R0:W3:Y:S04]  /*1b0a0*/  @!P2 LDG.E.U8 R72, desc[UR18][R40.64] ;  /* 0x000000122848a981 */ /* 0x0000e8000c1e1100 */
[----:B------:R-:W2:Y:S04]  /*1b0b0*/  LDL.LU R40, [R1+0x1a4] ;  /* 0x0001a40001287983 */ /* 0x000ea80000300800 */
[----:B------:R-:W0:Y:S01]  /*1b0c0*/  LDL.LU R41, [R1+0x1a8] ;  /* 0x0001a80001297983 */ /* 0x000e220000300800 */
[----:B------:R-:W-:Y:S02]  /*1b0d0*/  PRMT R71, RZ, 0x7610, R71 ;  /* 0x00007610ff477816 */ /* 0x000fe40000000047 */
[----:B0-----:R-:W-:-:S05]  /*1b0e0*/  IADD3 R41, P3, PT, R36, R41, RZ ;  /* 0x0000002924297210 */ /* 0x001fca0007f7e0ff */
[----:B--2---:R-:W-:Y:S01]  /*1b0f0*/  IMAD.X R40, R38, 0x1, R40, P3 ;  /* 0x0000000126287824 */ /* 0x004fe200018e0628 */
[----:B------:R0:W-:Y:S04]  /*1b100*/  STL [R1+0x1a8], R41 ;  /* 0x0001a82901007387 */ /* 0x0001e80000100800 */
[----:B------:R1:W-:Y:S01]  /*1b110*/  STL [R1+0x1a4], R40 ;  /* 0x0001a42801007387 */ /* 0x0003e20000100800 */
[----:B0-----:R-:W-:-:S04]  /*1b120*/  @!P2 LOP3.LUT R41, R41, R40, RZ, 0x3c, !PT ;  /* 0x000000282929a212 */ /* 0x001fc800078e3cff */
[----:B-1----:R-:W-:-:S04]  /*1b130*/  @!P2 LOP3.LUT R40, R41, R40, RZ, 0x3c, !PT ;  /* 0x000000282928a212 */ /* 0x002fc800078e3cff */
[----:B------:R-:W-:-:S05]  /*1b140*/  @!P2 LOP3.LUT R41, R41, R40, RZ, 0x3c, !PT ;  /* 0x000000282929a212 */ /* 0x000fca00078e3cff */
[----:B------:R0:W2:Y:S04]  /*1b150*/  @!P2 LDG.E.U8 R71, desc[UR18][R40.64] ;  /* 0x000000122847a981 */ /* 0x0000a8000c1e1100 */
[----:B------:R-:W2:Y:S01]  /*1b160*/  LDL.LU R41, [R1+0x1e4] ;  /* 0x0001e40001297983 */ /* 0x000ea20000300800 */
[----:B------:R-:W-:Y:S02]  /*1b170*/  IADD3 R16, P3, PT, R36, R16, RZ ;  /* 0x0000001024107210 */ /* 0x000fe40007f7e0ff */
[----:B------:R-:W-:-:S03]  /*1b180*/  PRMT R70, RZ, 0x7610, R70 ;  /* 0x00007610ff467816 */ /* 0x000fc60000000046 */
[----:B0-----:R-:W-:Y:S01]  /*1b190*/  @!P2 IMAD.MOV.U32 R40, RZ, RZ, R16 ;  /* 0x000000ffff28a224 */ /* 0x001fe200078e0010 */
[----:B------:R0:W-:Y:S01]  /*1b1a0*/  STL [R1+0x1e8], R16 ;  /* 0x0001e81001007387 */ /* 0x0001e20000100800 */
[----:B--2---:R-:W-:-:S05]  /*1b1b0*/  IMAD.X R41, R38, 0x1, R41, P3 ;  /* 0x0000000126297824 */ /* 0x004fca00018e0629 */
[----:B------:R1:W-:Y:S04]  /*1b1c0*/  STL [R1+0x1e4], R41 ;  /* 0x0001e42901007387 */ /* 0x0003e80000100800 */
[----:B0-----:R-:W2:Y:S04]  /*1b1d0*/  LDL.LU R16, [R1+0x308] ;  /* 0x0003080001107983 */ /* 0x001ea80000300800 */
[----:B------:R0:W2:Y:S04]  /*1b1e0*/  @!P2 LDG.E.U8 R70, desc[UR18][R40.64] ;  /* 0x000000122846a981 */ /* 0x0000a8000c1e1100 */
[----:B------:R-:W2:Y:S04]  /*1b1f0*/  LDL.LU R40, [R1+0x224] ;  /* 0x0002240001287983 */ /* 0x000ea80000300800 */
[----:B-1----:R-:W0:Y:S01]  /*1b200*/  LDL.LU R41, [R1+0x240] ;  /* 0x0002400001297983 */ /* 0x002e220000300800 */
[----:B------:R-:W-:-:S02]  /*1b210*/  PRMT R69, RZ, 0x7610, R69 ;  /* 0x00007610ff457816 */ /* 0x000fc40000000045 */
        /* <DEDUP_REMOVED lines=41> */
[----:B------:R-:W-:-:S03]  /*1b4b0*/  PRMT R65, RZ, 0x7610, R65 ;  /* 0x00007610ff417816 */ /* 0x000fc60000000041 */
[----:B------:R1:W-:Y:S01]  /*1b4c0*/  STS.U8 [R28+UR9+0x8000], R83 ;  /* 0x008000531c007988 */ /* 0x0003e20008000009 */
[----:B0-----:R-:W-:-:S05]  /*1b4d0*/  IADD3 R41, P3, PT, R36, R41, RZ ;  /* 0x0000002924297210 */ /* 0x001fca0007f7e0ff */
[----:B--2---:R-:W-:Y:S01]  /*1b4e0*/  IMAD.X R40, R38, 0x1, R40, P3 ;  /* 0x0000000126287824 */ /* 0x004fe200018e0628 */
[----:B------:R0:W-:Y:S04]  /*1b4f0*/  STL [R1+0x348], R41 ;  /* 0x0003482901007387 */ /* 0x0001e80000100800 */
[----:B------:R2:W-:Y:S04]  /*1b500*/  STL [R1+0x344], R40 ;  /* 0x0003442801007387 */ /* 0x0005e80000100800 */
[----:B-1----:R-:W3:Y:S01]  /*1b510*/  LDL.LU R83, [R1+0x448] ;  /* 0x0004480001537983 */ /* 0x002ee20000300800 */
[----:B0-----:R-:W-:-:S04]  /*1b520*/  @!P2 LOP3.LUT R41, R41, R40, RZ, 0x3c, !PT ;  /* 0x000000282929a212 */ /* 0x001fc800078e3cff */
[----:B--2---:R-:W-:-:S04]  /*1b530*/  @!P2 LOP3.LUT R40, R41, R40, RZ, 0x3c, !PT ;  /* 0x000000282928a212 */ /* 0x004fc800078e3cff */
[----:B------:R-:W-:-:S05]  /*1b540*/  @!P2 LOP3.LUT R41, R41, R40, RZ, 0x3c, !PT ;  /* 0x000000282929a212 */ /* 0x000fca00078e3cff */
[----:B------:R0:W2:Y:S04]  /*1b550*/  @!P2 LDG.E.U8 R65, desc[UR18][R40.64] ;  /* 0x000000122841a981 */ /* 0x0000a8000c1e1100 */
[----:B------:R-:W2:Y:S04]  /*1b560*/  LDL.LU R40, [R1+0x384] ;  /* 0x0003840001287983 */ /* 0x000ea80000300800 */
[----:B------:R-:W0:Y:S04]  /*1b570*/  LDL.LU R41, [R1+0x388] ;  /* 0x0003880001297983 */ /* 0x000e280000300800 */
[----:B------:R1:W-:Y:S02]  /*1b580*/  STS.U8 [R28+UR9+0x8400], R64 ;  /* 0x008400401c007988 */ /* 0x0003e40008000009 */
[----:B-1----:R-:W-:-:S02]  /*1b590*/  PRMT R64, RZ, 0x7610, R64 ;  /* 0x00007610ff407816 */ /* 0x002fc40000000040 */
        /* <DEDUP_REMOVED lines=21> */
[----:B------:R-:W-:-:S03]  /*1b6f0*/  IADD3 R16, P3, PT, R36, R16, RZ ;  /* 0x0000001024107210 */ /* 0x000fc60007f7e0ff */
[----:B------:R1:W-:Y:S02]  /*1b700*/  STS.U8 [R28+UR9+0x8c00], R62 ;  /* 0x008c003e1c007988 */ /* 0x0003e40008000009 */
[----:B0-----:R-:W-:Y:S02]  /*1b710*/  @!P2 IMAD.MOV.U32 R40, RZ, RZ, R16 ;  /* 0x000000ffff28a224 */ /* 0x001fe400078e0010 */
[----:B------:R0:W-:Y:S01]  /*1b720*/  STL [R1+0x408], R16 ;  /* 0x0004081001007387 */ /* 0x0001e20000100800 */
[----:B-1----:R-:W-:Y:S01]  /*1b730*/  PRMT R62, RZ, 0x7610, R62 ;  /* 0x00007610ff3e7816 */ /* 0x002fe2000000003e */
[----:B--2---:R-:W-:-:S05]  /*1b740*/  IMAD.X R41, R38, 0x1, R41, P3 ;  /* 0x0000000126297824 */ /* 0x004fca00018e0629 */
[----:B------:R1:W-:Y:S04]  /*1b750*/  STL [R1+0x404], R41 ;  /* 0x0004042901007387 */ /* 0x0003e80000100800 */
[----:B0-----:R-:W2:Y:S04]  /*1b760*/  LDL.LU R16, [R1+0x500] ;  /* 0x0005000001107983 */ /* 0x001ea80000300800 */
[----:B------:R0:W2:Y:S04]  /*1b770*/  @!P2 LDG.E.U8 R62, desc[UR18][R40.64] ;  /* 0x00000012283ea981 */ /* 0x0000a8000c1e1100 */
[----:B-1----:R-:W2:Y:S01]  /*1b780*/  LDL.LU R41, [R1+0x444] ;  /* 0x0004440001297983 */ /* 0x002ea20000300800 */
[----:B---3--:R-:W-:-:S03]  /*1b790*/  IADD3 R83, P3, PT, R36, R83, RZ ;  /* 0x0000005324537210 */ /* 0x008fc60007f7e0ff */
[----:B------:R1:W-:Y:S02]  /*1b7a0*/  STS.U8 [R28+UR9+0x9000], R61 ;  /* 0x0090003d1c007988 */ /* 0x0003e40008000009 */
[----:B0-----:R-:W-:Y:S02]  /*1b7b0*/  @!P2 IMAD.MOV.U32 R40, RZ, RZ, R83 ;  /* 0x000000ffff28a224 */ /* 0x001fe400078e0053 */
[----:B------:R0:W-:Y:S01]  /*1b7c0*/  STL [R1+0x448], R83 ;  /* 0x0004485301007387 */ /* 0x0001e20000100800 */
[----:B-1----:R-:W-:Y:S01]  /*1b7d0*/  PRMT R61, RZ, 0x7610, R61 ;  /* 0x00007610ff3d7816 */ /* 0x002fe2000000003d */
[----:B--2---:R-:W-:-:S05]  /*1b7e0*/  IMAD.X R41, R38, 0x1, R41, P3 ;  /* 0x0000000126297824 */ /* 0x004fca00018e0629 */
[----:B------:R1:W-:Y:S04]  /*1b7f0*/  STL [R1+0x444], R41 ;  /* 0x0004442901007387 */ /* 0x0003e80000100800 */
[----:B0-----:R-:W2:Y:S04]  /*1b800*/  LDL.LU R83, [R1+0x130] ;  /* 0x0001300001537983 */ /* 0x001ea80000300800 */
[----:B------:R0:W3:Y:S04]  /*1b810*/  @!P2 LDG.E.U8 R61, desc[UR18][R40.64] ;  /* 0x00000012283da981 */ /* 0x0000e8000c1e1100 */
[----:B------:R-:W2:Y:S04]  /*1b820*/  LDL.LU R40, [R1+0x484] ;  /* 0x0004840001287983 */ /* 0x000ea80000300800 */
[----:B-1----:R-:W0:Y:S04]  /*1b830*/  LDL.LU R41, [R1+0x488] ;  /* 0x0004880001297983 */ /* 0x002e280000300800 */
        /* <DEDUP_REMOVED lines=111> */
[----:B0-----:R-:W0:Y:S01]  /*1bf30*/  S2R R40, SR_TID.X ;  /* 0x0000000000287919 */ /* 0x001e220000002100 */
[----:B------:R-:W-:-:S05]  /*1bf40*/  IADD3 R16, P3, PT, R36, R16, RZ ;  /* 0x0000001024107210 */ /* 0x000fca0007f7e0ff */
[----:B------:R-:W-:Y:S01]  /*1bf50*/  STL [R1+0x310], R16 ;  /* 0x0003101001007387 */ /* 0x000fe20000100800 */
[----:B0-----:R-:W-:-:S05]  /*1bf60*/  LOP3.LUT R40, R40, 0x7f, RZ, 0xc0, !PT ;  /* 0x0000007f28287812 */ /* 0x001fca00078ec0ff */
[----:B------:R0:W-:Y:S02]  /*1bf70*/  STS.U8 [R40+UR9+0xbc00], R50 ;  /* 0x00bc003228007988 */ /* 0x0001e40008000009 */
[----:B0-----:R-:W-:Y:S01]  /*1bf80*/  PRMT R50, RZ, 0x7610, R50 ;  /* 0x00007610ff327816 */ /* 0x001fe20000000032 */
[----:B------:R-:W-:Y:S02]  /*1bf90*/  @!P2 IMAD.MOV.U32 R40, RZ, RZ, R16 ;  /* 0x000000ffff28a224 */ /* 0x000fe400078e0010 */
[----:B--2---:R-:W-:-:S05]  /*1bfa0*/  IMAD.X R41, R38, 0x1, R41, P3 ;  /* 0x0000000126297824 */ /* 0x004fca00018e0629 */
[----:B------:R0:W-:Y:S04]  /*1bfb0*/  STL [R1+0x30c], R41 ;  /* 0x00030c2901007387 */ /* 0x0001e80000100800 */
[----:B------:R-:W2:Y:S04]  /*1bfc0*/  LDL.LU R16, [R1+0x410] ;  /* 0x0004100001107983 */ /* 0x000ea80000300800 */
[----:B------:R1:W2:Y:S04]  /*1bfd0*/  @!P2 LDG.E.U8 R50, desc[UR18][R40.64] ;  /* 0x000000122832a981 */ /* 0x0002a8000c1e1100 */
[----:B0-----:R-:W2:Y:S01]  /*1bfe0*/  LDL.LU R41, [R1+0x34c] ;  /* 0x00034c0001297983 */ /* 0x001ea20000300800 */
[----:B------:R-:W0:Y:S01]  /*1bff0*/  S2R R28, SR_TID.X ;  /* 0x00000000001c7919 */ /* 0x000e220000002100 */
[----:B------:R-:W-:-:S05]  /*1c000*/  IADD3 R83, P3, PT, R36, R83, RZ ;  /* 0x0000005324537210 */ /* 0x000fca0007f7e0ff */
[----:B-1----:R-:W-:Y:S01]  /*1c010*/  @!P2 IMAD.MOV.U32 R40, RZ, RZ, R83 ;  /* 0x000000ffff28a224 */ /* 0x002fe200078e0053 */
[----:B------:R-:W-:Y:S01]  /*1c020*/  STL [R1+0x350], R83 ;  /* 0x0003505301007387 */ /* 0x000fe20000100800 */
[----:B0-----:R-:W-:-:S04]  /*1c030*/  LOP3.LUT R28, R28, 0x7f, RZ, 0xc0, !PT ;  /* 0x0000007f1c1c7812 */ /* 0x001fc800078ec0ff */
[----:B------:R-:W-:-:S05]  /*1c040*/  LOP3.LUT R28, R28, 0x10, RZ, 0x3c, !PT ;  /* 0x000000101c1c7812 */ /* 0x000fca00078e3cff */
[----:B------:R0:W-:Y:S02]  /*1c050*/  STS.U8 [R28+UR9+0x8080], R49 ;  /* 0x008080311c007988 */ /* 0x0001e40008000009 */
[----:B0-----:R-:W-:Y:S01]  /*1c060*/  PRMT R49, RZ, 0x7610, R49 ;  /* 0x00007610ff317816 */ /* 0x001fe20000000031 */
[----:B--2---:R-:W-:-:S05]  /*1c070*/  IMAD.X R41, R38, 0x1, R41, P3 ;  /* 0x0000000126297824 */ /* 0x004fca00018e0629 */
[----:B------:R0:W-:Y:S04]  /*1c080*/  STL [R1+0x34c], R41 ;  /* 0x00034c2901007387 */ /* 0x0001e80000100800 */
[----:B------:R-:W2:Y:S04]  /*1c090*/  LDL.LU R83, [R1+0x450] ;  /* 0x0004500001537983 */ /* 0x000ea80000300800 */
[----:B------:R1:W2:Y:S04]  /*1c0a0*/  @!P2 LDG.E.U8 R49, desc[UR18][R40.64] ;  /* 0x000000122831a981 */ /* 0x0002a8000c1e1100 */
[----:B------:R-:W2:Y:S04]  /*1c0b0*/  LDL.LU R40, [R1+0x38c] ;  /* 0x00038c0001287983 */ /* 0x000ea80000300800 */
[----:B0-----:R-:W1:Y:S04]  /*1c0c0*/  LDL.LU R41, [R1+0x390] ;  /* 0x0003900001297983 */ /* 0x001e680000300800 */
[----:B------:R0:W-:Y:S02]  /*1c0d0*/  STS.U8 [R28+UR9+0x8480], R48 ;  /* 0x008480301c007988 */ /* 0x0001e40008000009 */
[----:B0-----:R-:W-:-:S02]  /*1c0e0*/  PRMT R48, RZ, 0x7610, R48 ;  /* 0x00007610ff307816 */ /* 0x001fc40000000030 */
[----:B-1----:R-:W-:-:S05]  /*1c0f0*/  IADD3 R41, P3, PT, R36, R41, RZ ;  /* 0x0000002924297210 */ /* 0x002fca0007f7e0ff */
        /* <DEDUP_REMOVED lines=65> */
[----:B------:R-:W-:Y:S02]  /*1c510*/  STS.U8 [R28+UR9+0xa080], R82 ;  /* 0x00a080521c007988 */ /* 0x000fe40008000009 */
[----:B0-----:R-:W-:Y:S02]  /*1c520*/  @!P2 IMAD.MOV.U32 R40, RZ, RZ, R16 ;  /* 0x000000ffff28a224 */ /* 0x001fe400078e0010 */
[----:B------:R0:W-:Y:S01]  /*1c530*/  STL [R1+0x508], R16 ;  /* 0x0005081001007387 */ /* 0x0001e20000100800 */
[----:B--2---:R-:W-:-:S05]  /*1c540*/  IMAD.X R41, R38, 0x1, R41, P3 ;  /* 0x0000000126297824 */ /* 0x004fca00018e0629 */
[----:B------:R-:W-:Y:S04]  /*1c550*/  STL [R1+0x504], R41 ;  /* 0x0005042901007387 */ /* 0x000fe80000100800 */
[----:B0-----:R-:W2:Y:S04]  /*1c560*/  LDL.LU R16, [R1+0x1f8] ;  /* 0x0001f80001107983 */ /* 0x001ea80000300800 */
[----:B------:R-:W2:Y:S01]  /*1c570*/  LDL.LU R82, [R1+0x134] ;  /* 0x0001340001527983 */ /* 0x000ea20000300800 */
[----:B------:R-:W-:-:S03]  /*1c580*/  IADD3 R83, P3, PT, R36, R83, RZ ;  /* 0x0000005324537210 */ /* 0x000fc60007f7e0ff */
[----:B------:R0:W-:Y:S04]  /*1c590*/  STS.U8 [R28+UR9+0x9c80], R42 ;  /* 0x009c802a1c007988 */ /* 0x0001e80008000009 */
[----:B------:R1:W-:Y:S01]  /*1c5a0*/  STL [R1+0x138], R83 ;  /* 0x0001385301007387 */ /* 0x0003e20000100800 */
[----:B0-----:R-:W-:-:S06]  /*1c5b0*/  PRMT R42, RZ, 0x7610, R42 ;  /* 0x00007610ff2a7816 */ /* 0x001fcc000000002a */
[----:B------:R0:W3:Y:S02]  /*1c5c0*/  @!P2 LDG.E.U8 R42, desc[UR18][R40.64] ;  /* 0x00000012282aa981 */ /* 0x0000e4000c1e1100 */
[----:B0-----:R-:W-:Y:S01]  /*1c5d0*/  PRMT R41, RZ, 0x7610, R41 ;  /* 0x00007610ff297816 */ /* 0x001fe20000000029 */
[----:B--2---:R-:W-:-:S05]  /*1c5e0*/  IMAD.X R82, R38, 0x1, R82, P3 ;  /* 0x0000000126527824 */ /* 0x004fca00018e0652 */
[-C--:B-1----:R-:W-:Y:S01]  /*1c5f0*/  @!P2 LOP3.LUT R83, R83, R82.reuse, RZ, 0x3c, !PT ;  /* 0x000000525353a212 */ /* 0x082fe200078e3cff */
[----:B------:R0:W-:Y:S03]  /*1c600*/  STL [R1+0x134], R82 ;  /* 0x0001345201007387 */ /* 0x0001e60000100800 */
[----:B0-----:R-:W-:-:S04]  /*1c610*/  @!P2 LOP3.LUT R82, R83, R82, RZ, 0x3c, !PT ;  /* 0x000000525352a212 */ /* 0x001fc800078e3cff */
        /* <DEDUP_REMOVED lines=75> */
[----:B------:R0:W-:Y:S01]  /*1cad0*/  STS.U8 [R28+UR9+0xa480], R109 ;  /* 0x00a4806d1c007988 */ /* 0x0001e20008000009 */
[----:B-1----:R-:W-:-:S03]  /*1cae0*/  PRMT R90, RZ, 0x7610, R90 ;  /* 0x00007610ff5a7816 */ /* 0x002fc6000000005a */
[----:B0-----:R-:W3:Y:S04]  /*1caf0*/  LDL.LU R28, [R1+0x398] ;  /* 0x00039800011c7983 */ /* 0x001ee80000300800 */
[----:B------:R0:W-:Y:S01]  /*1cb00*/  STL [R1+0x318], R16 ;  /* 0x0003181001007387 */ /* 0x0001e20000100800 */
[----:B--2---:R-:W-:-:S05]  /*1cb10*/  IMAD.X R83, R38, 0x1, R83, P3 ;  /* 0x0000000126537824 */ /* 0x004fca00018e0653 */
[----:B------:R1:W-:Y:S04]  /*1cb20*/  STL [R1+0x314], R83 ;  /* 0x0003145301007387 */ /* 0x0003e80000100800 */
[----:B0-----:R-:W2:Y:S04]  /*1cb30*/  LDL.LU R16, [R1+0x418] ;  /* 0x0004180001107983 */ /* 0x001ea80000300800 */
[----:B------:R0:W2:Y:S04]  /*1cb40*/  @!P2 LDG.E.U8 R90, desc[UR18][R82.64] ;  /* 0x00000012525aa981 */ /* 0x0000a8000c1e1100 */
[----:B------:R-:W2:Y:S04]  /*1cb50*/  LDL.LU R82, [R1+0x354] ;  /* 0x0003540001527983 */ /* 0x000ea80000300800 */
[----:B-1----:R-:W0:Y:S01]  /*1cb60*/  LDL.LU R83, [R1+0x358] ;  /* 0x0003580001537983 */ /* 0x002e220000300800 */
[----:B------:R-:W1:Y:S02]  /*1cb70*/  S2R R29, SR_TID.X ;  /* 0x00000000001d7919 */ /* 0x000e640000002100 */
[----:B-1----:R-:W-:-:S04]  /*1cb80*/  LOP3.LUT R29, R29, 0x7f, RZ, 0xc0, !PT ;  /* 0x0000007f1d1d7812 */ /* 0x002fc800078ec0ff */
[----:B------:R-:W-:-:S05]  /*1cb90*/  LOP3.LUT R29, R29, 0x20, RZ, 0x3c, !PT ;  /* 0x000000201d1d7812 */ /* 0x000fca00078e3cff */
[----:B------:R1:W-:Y:S02]  /*1cba0*/  STS.U8 [R29+UR9+0x8100], R91 ;  /* 0x0081005b1d007988 */ /* 0x0003e40008000009 */
[----:B-1----:R-:W-:Y:S02]  /*1cbb0*/  PRMT R91, RZ, 0x7610, R91 ;  /* 0x00007610ff5b7816 */ /* 0x002fe4000000005b */
        /* <DEDUP_REMOVED lines=165> */
[----:B0-----:R-:W-:Y:S01]  /*1d610*/  @!P2 IMAD.MOV.U32 R82, RZ, RZ, R16 ;  /* 0x000000ffff52a224 */ /* 0x001fe200078e0010 */
[----:B-1----:R-:W-:Y:S01]  /*1d620*/  PRMT R95, RZ, 0x7610, R95 ;  /* 0x00007610ff5f7816 */ /* 0x002fe2000000005f */
[----:B------:R-:W3:Y:S04]  /*1d630*/  LDL.LU R29, [R1+0x3a0] ;  /* 0x0003a000011d7983 */ /* 0x000ee80000300800 */
[----:B------:R0:W-:Y:S01]  /*1d640*/  STL [R1+0x320], R16 ;  /* 0x0003201001007387 */ /* 0x0001e20000100800 */
[----:B------:R-:W1:Y:S01]  /*1d650*/  S2R R30, SR_TID.X ;  /* 0x00000000001e7919 */ /* 0x000e620000002100 */
[----:B--2---:R-:W-:-:S05]  /*1d660*/  IMAD.X R83, R38, 0x1, R83, P3 ;  /* 0x0000000126537824 */ /* 0x004fca00018e0653 */
[----:B------:R2:W-:Y:S04]  /*1d670*/  STL [R1+0x31c], R83 ;  /* 0x00031c5301007387 */ /* 0x0005e80000100800 */
[----:B0-----:R-:W3:Y:S04]  /*1d680*/  LDL.LU R16, [R1+0x3e0] ;  /* 0x0003e00001107983 */ /* 0x001ee80000300800 */
[----:B------:R0:W3:Y:S04]  /*1d690*/  @!P2 LDG.E.U8 R95, desc[UR18][R82.64] ;  /* 0x00000012525fa981 */ /* 0x0000e8000c1e1100 */
[----:B--2---:R-:W2:Y:S01]  /*1d6a0*/  LDL.LU R83, [R1+0x35c] ;  /* 0x00035c0001537983 */ /* 0x004ea20000300800 */
[----:B-1----:R-:W-:-:S02]  /*1d6b0*/  LOP3.LUT R30, R30, 0x7f, RZ, 0xc0, !PT ;  /* 0x0000007f1e1e7812 */ /* 0x002fc400078ec0ff */
[----:B------:R-:W-:Y:S02]  /*1d6c0*/  IADD3 R28, P3, PT, R36, R28, RZ ;  /* 0x0000001c241c7210 */ /* 0x000fe40007f7e0ff */
[----:B------:R-:W-:-:S03]  /*1d6d0*/  LOP3.LUT R30, R30, 0x30, RZ, 0x3c, !PT ;  /* 0x000000301e1e7812 */ /* 0x000fc600078e3cff */
[----:B0-----:R-:W-:Y:S02]  /*1d6e0*/  @!P2 IMAD.MOV.U32 R82, RZ, RZ, R28 ;  /* 0x000000ffff52a224 */ /* 0x001fe400078e001c */
[----:B------:R0:W-:Y:S04]  /*1d6f0*/  STS.U8 [R30+UR9+0x8180], R94 ;  /* 0x0081805e1e007988 */ /* 0x0001e80008000009 */
[----:B------:R1:W-:Y:S01]  /*1d700*/  STL [R1+0x360], R28 ;  /* 0x0003601c01007387 */ /* 0x0003e20000100800 */
[----:B0-----:R-:W-:Y:S01]  /*1d710*/  PRMT R94, RZ, 0x7610, R94 ;  /* 0x00007610ff5e7816 */ /* 0x001fe2000000005e */
[----:B--2---:R-:W-:-:S05]  /*1d720*/  IMAD.X R83, R38, 0x1, R83, P3 ;  /* 0x0000000126537824 */ /* 0x004fca00018e0653 */
[----:B------:R0:W-:Y:S04]  /*1d730*/  STL [R1+0x35c], R83 ;  /* 0x00035c5301007387 */ /* 0x0001e80000100800 */
[----:B-1----:R-:W2:Y:S04]  /*1d740*/  LDL.LU R28, [R1+0x420] ;  /* 0x00042000011c7983 */ /* 0x002ea80000300800 */
[----:B------:R1:W2:Y:S04]  /*1d750*/  @!P2 LDG.E.U8 R94, desc[UR18][R82.64] ;  /* 0x00000012525ea981 */ /* 0x0002a8000c1e1100 */
[----:B0-----:R-:W2:Y:S01]  /*1d760*/  LDL.LU R83, [R1+0x39c] ;  /* 0x00039c0001537983 */ /* 0x001ea20000300800 */
[----:B---3--:R-:W-:-:S03]  /*1d770*/  IADD3 R29, P3, PT, R36, R29, RZ ;  /* 0x0000001d241d7210 */ /* 0x008fc60007f7e0ff */
[----:B------:R0:W-:Y:S02]  /*1d780*/  STS.U8 [R30+UR9+0x8580], R93 ;  /* 0x0085805d1e007988 */ /* 0x0001e40008000009 */
[----:B-1----:R-:W-:Y:S02]  /*1d790*/  @!P2 IMAD.MOV.U32 R82, RZ, RZ, R29 ;  /* 0x000000ffff52a224 */ /* 0x002fe400078e001d */
[----:B------:R1:W-:Y:S01]  /*1d7a0*/  STL [R1+0x3a0], R29 ;  /* 0x0003a01d01007387 */ /* 0x0003e20000100800 */
[----:B0-----:R-:W-:Y:S01]  /*1d7b0*/  PRMT R93, RZ, 0x7610, R93 ;  /* 0x00007610ff5d7816 */ /* 0x001fe2000000005d */
[----:B--2---:R-:W-:-:S05]  /*1d7c0*/  IMAD.X R83, R38, 0x1, R83, P3 ;  /* 0x0000000126537824 */ /* 0x004fca00018e0653 */
[----:B------:R0:W-:Y:S04]  /*1d7d0*/  STL [R1+0x39c], R83 ;  /* 0x00039c5301007387 */ /* 0x0001e80000100800 */
[----:B-1----:R-:W2:Y:S04]  /*1d7e0*/  LDL.LU R29, [R1+0x460] ;  /* 0x00046000011d7983 */ /* 0x002ea80000300800 */
[----:B------:R1:W3:Y:S04]  /*1d7f0*/  @!P2 LDG.E.U8 R93, desc[UR18][R82.64] ;  /* 0x00000012525da981 */ /* 0x0002e8000c1e1100 */
[----:B0-----:R-:W2:Y:S01]  /*1d800*/  LDL.LU R83, [R1+0x3dc] ;  /* 0x0003dc0001537983 */ /* 0x001ea20000300800 */
[----:B------:R-:W-:-:S02]  /*1d810*/  IADD3 R16, P3, PT, R36, R16, RZ ;  /* 0x0000001024107210 */ /* 0x000fc40007f7e0ff */
[----:B------:R-:W-:-:S03]  /*1d820*/  PRMT R109, RZ, 0x7610, R109 ;  /* 0x00007610ff6d7816 */ /* 0x000fc6000000006d */
[----:B-1----:R-:W-:Y:S01]  /*1d830*/  @!P2 IMAD.MOV.U32 R82, RZ, RZ, R16 ;  /* 0x000000ffff52a224 */ /* 0x002fe200078e0010 */
[----:B------:R0:W-:Y:S01]  /*1d840*/  STL [R1+0x3e0], R16 ;  /* 0x0003e01001007387 */ /* 0x0001e20000100800 */
        /* <DEDUP_REMOVED lines=26> */
[----:B------:R1:W-:Y:S04]  /*1d9f0*/  STS.U8 [R30+UR9+0x9580], R147 ;  /* 0x009580931e007988 */ /* 0x0003e80008000009 */
[----:B------:R3:W-:Y:S01]  /*1da00*/  STS.U8 [R30+UR9+0x9980], R149 ;  /* 0x009980951e007988 */ /* 0x0007e20008000009 */
[----:B-1----:R-:W-:-:S02]  /*1da10*/  PRMT R147, RZ, 0x7610, R147 ;  /* 0x00007610ff937816 */ /* 0x002fc40000000093 */
[----:B---3--:R-:W-:Y:S02]  /*1da20*/  PRMT R149, RZ, 0x7610, R149 ;  /* 0x00007610ff957816 */ /* 0x008fe40000000095 */
[----:B0-----:R-:W-:-:S05]  /*1da30*/  IADD3 R83, P3, PT, R36, R83, RZ ;  /* 0x0000005324537210 */ /* 0x001fca0007f7e0ff */
[----:B--2---:R-:W-:Y:S01]  /*1da40*/  IMAD.X R82, R38, 0x1, R82, P3 ;  /* 0x0000000126527824 */ /* 0x004fe200018e0652 */
[----:B------:R0:W-:Y:S01]  /*1da50*/  STL [R1+0x4a0], R83 ;  /* 0x0004a05301007387 */ /* 0x0001e20000100800 */
[----:B------:R-:W-:-:S03]  /*1da60*/  IADD3 R16, P3, PT, R36, R16, RZ ;  /* 0x0000001024107210 */ /* 0x000fc60007f7e0ff */
[----:B------:R1:W-:Y:S01]  /*1da70*/  STL [R1+0x49c], R82 ;  /* 0x00049c5201007387 */ /* 0x0003e20000100800 */
[----:B0-----:R-:W-:-:S04]  /*1da80*/  @!P2 LOP3.LUT R83, R83, R82, RZ, 0x3c, !PT ;  /* 0x000000525353a212 */ /* 0x001fc800078e3cff */
[----:B-1----:R-:W-:Y:S01]  /*1da90*/  @!P2 LOP3.LUT R82, R83, R82, RZ, 0x3c, !PT ;  /* 0x000000525352a212 */ /* 0x002fe200078e3cff */
[----:B------:R-:W-:-:S03]  /*1daa0*/  IMAD.X R28, R38, 0x1, R28, P3 ;  /* 0x00000001261c7824 */ /* 0x000fc600018e061c */
[----:B------:R-:W-:Y:S01]  /*1dab0*/  @!P2 LOP3.LUT R83, R83, R82, RZ, 0x3c, !PT ;  /* 0x000000525353a212 */ /* 0x000fe200078e3cff */
[----:B------:R0:W-:Y:S04]  /*1dac0*/  STL [R1+0x4e0], R16 ;  /* 0x0004e01001007387 */ /* 0x0001e80000100800 */
[----:B------:R1:W2:Y:S04]  /*1dad0*/  @!P2 LDG.E.U8 R147, desc[UR18][R82.64] ;  /* 0x000000125293a981 */ /* 0x0002a8000c1e1100 */
[----:B------:R3:W-:Y:S01]  /*1dae0*/  STL [R1+0x4dc], R28 ;  /* 0x0004dc1c01007387 */ /* 0x0007e20000100800 */
[----:B-1----:R-:W-:-:S02]  /*1daf0*/  @!P2 IMAD.MOV.U32 R82, RZ, RZ, R16 ;  /* 0x000000ffff52a224 */ /* 0x002fc400078e0010 */
[----:B------:R-:W-:Y:S01]  /*1db00*/  @!P2 IMAD.MOV.U32 R83, RZ, RZ, R28 ;  /* 0x000000ffff53a224 */ /* 0x000fe200078e001c */
[----:B0-----:R-:W2:Y:S04]  /*1db10*/  LDL.LU R16, [R1+0x188] ;  /* 0x0001880001107983 */ /* 0x001ea80000300800 */
[----:B---3--:R-:W3:Y:S04]  /*1db20*/  LDL.LU R28, [R1+0x1c8] ;  /* 0x0001c800011c7983 */ /* 0x008ee80000300800 */
        /* <DEDUP_REMOVED lines=27> */
[----:B------:R-:W-:Y:S01]  /*1dce0*/  STL [R1+0x188], R16 ;  /* 0x0001881001007387 */ /* 0x000fe20000100800 */
[----:B-1----:R-:W-:-:S03]  /*1dcf0*/  PRMT R144, RZ, 0x7610, R144 ;  /* 0x00007610ff907816 */ /* 0x002fc60000000090 */
[----:B------:R0:W-:Y:S02]  /*1dd00*/  STS.U8 [R30+UR9+0xa980], R137 ;  /* 0x00a980891e007988 */ /* 0x0001e40008000009 */
[----:B0-----:R-:W-:Y:S01]  /*1dd10*/  PRMT R137, RZ, 0x7610, R137 ;  /* 0x00007610ff897816 */ /* 0x001fe20000000089 */
[----:B--2---:R-:W-:Y:S01]  /*1dd20*/  IMAD.X R83, R38, 0x1, R83, P3 ;  /* 0x0000000126537824 */ /* 0x004fe200018e0653 */
[----:B---3--:R-:W-:-:S04]  /*1dd30*/  IADD3 R28, P3, PT, R36, R28, RZ ;  /* 0x0000001c241c7210 */ /* 0x008fc80007f7e0ff */
[----:B------:R0:W2:Y:S01]  /*1dd40*/  @!P2 LDG.E.U8 R144, desc[UR18][R82.64] ;  /* 0x000000125290a981 */ /* 0x0000a2000c1e1100 */
[----:B------:R-:W-:-:S03]  /*1dd50*/  IMAD.X R29, R38, 0x1, R29, P3 ;  /* 0x00000001261d7824 */ /* 0x000fc600018e061d */
[----:B------:R1:W-:Y:S04]  /*1dd60*/  STL [R1+0x184], R83 ;  /* 0x0001845301007387 */ /* 0x0003e80000100800 */
[----:B------:R-:W3:Y:S01]  /*1dd70*/  LDL.LU R16, [R1+0x90] ;  /* 0x0000900001107983 */ /* 0x000ee20000300800 */
[----:B0-----:R-:W-:-:S03]  /*1dd80*/  @!P2 IMAD.MOV.U32 R82, RZ, RZ, R28 ;  /* 0x000000ffff52a224 */ /* 0x001fc600078e001c */
[----:B------:R-:W-:Y:S01]  /*1dd90*/  STL [R1+0x1c8], R28 ;  /* 0x0001c81c01007387 */ /* 0x000fe20000100800 */
[----:B-1----:R-:W-:-:S03]  /*1dda0*/  @!P2 IMAD.MOV.U32 R83, RZ, RZ, R29 ;  /* 0x000000ffff53a224 */ /* 0x002fc600078e001d */
[----:B------:R0:W-:Y:S04]  /*1ddb0*/  STL [R1+0x1c4], R29 ;  /* 0x0001c41d01007387 */ /* 0x0001e80000100800 */
[----:B------:R1:W2:Y:S04]  /*1ddc0*/  @!P2 LDG.E.U8 R137, desc[UR18][R82.64] ;  /* 0x000000125289a981 */ /* 0x0002a8000c1e1100 */
[----:B0-----:R-:W2:Y:S04]  /*1ddd0*/  LDL.LU R29, [R1+0x40] ;  /* 0x00004000011d7983 */ /* 0x001ea80000300800 */
[----:B------:R-:W2:Y:S04]  /*1dde0*/  LDL.LU R28, [R1+0x28] ;  /* 0x00002800011c7983 */ /* 0x000ea80000300800 */
[----:B------:R-:W2:Y:S04]  /*1ddf0*/  LDL.LU R82, [R1+0x204] ;  /* 0x0002040001527983 */ /* 0x000ea80000300800 */
[----:B------:R-:W1:Y:S04]  /*1de00*/  LDL.LU R83, [R1+0x208] ;  /* 0x0002080001537983 */ /* 0x000e680000300800 */
        /* <DEDUP_REMOVED lines=36> */
[----:B------:R1:W-:Y:S04]  /*1e050*/  STS.U8 [R30+UR9+0x9180], R31 ;  /* 0x0091801f1e007988 */ /* 0x0003e80008000009 */
[----:B------:R-:W-:Y:S04]  /*1e060*/  STS.U8 [R30+UR9+0xb980], R84 ;  /* 0x00b980541e007988 */ /* 0x000fe80008000009 */
[----:B------:R0:W-:Y:S01]  /*1e070*/  STS.U8 [R30+UR9+0xbd80], R39 ;  /* 0x00bd80271e007988 */ /* 0x0001e20008000009 */
[----:B-1----:R-:W1:Y:S01]  /*1e080*/  S2R R31, SR_TID.X ;  /* 0x00000000001f7919 */ /* 0x002e620000002100 */
[----:B0-----:R-:W-:-:S05]  /*1e090*/  IADD3 R83, P3, PT, R36, R83, RZ ;  /* 0x0000005324537210 */ /* 0x001fca0007f7e0ff */
[----:B--2---:R-:W-:Y:S01]  /*1e0a0*/  IMAD.X R82, R38, 0x1, R82, P3 ;  /* 0x0000000126527824 */ /* 0x004fe200018e0652 */
[----:B------:R-:W-:Y:S04]  /*1e0b0*/  STL [R1+0x2e8], R83 ;  /* 0x0002e85301007387 */ /* 0x000fe80000100800 */
[----:B------:R-:W-:Y:S04]  /*1e0c0*/  STL [R1+0x2e4], R82 ;  /* 0x0002e45201007387 */ /* 0x000fe80000100800 */
[----:B------:R-:W2:Y:S01]  /*1e0d0*/  LDL.LU R30, [R1+0x50] ;  /* 0x00005000011e7983 */ /* 0x000ea20000300800 */
[----:B-1----:R-:W-:-:S04]  /*1e0e0*/  LOP3.LUT R31, R31, 0x7f, RZ, 0xc0, !PT ;  /* 0x0000007f1f1f7812 */ /* 0x002fc800078ec0ff */
[----:B------:R-:W-:-:S05]  /*1e0f0*/  LOP3.LUT R31, R31, 0x40, RZ, 0x3c, !PT ;  /* 0x000000401f1f7812 */ /* 0x000fca00078e3cff */
[----:B---3--:R0:W-:Y:S04]  /*1e100*/  STS.U8 [R31+UR9+0x8200], R16 ;  /* 0x008200101f007988 */ /* 0x0081e80008000009 */
[----:B------:R1:W-:Y:S04]  /*1e110*/  STS.U8 [R31+UR9+0x8600], R17 ;  /* 0x008600111f007988 */ /* 0x0003e80008000009 */
[----:B------:R3:W-:Y:S04]  /*1e120*/  STS.U8 [R31+UR9+0x8a00], R12 ;  /* 0x008a000c1f007988 */ /* 0x0007e80008000009 */
[----:B0-----:R-:W5:Y:S04]  /*1e130*/  LDL.LU R16, [R1+0xa34] ;  /* 0x000a340001107983 */ /* 0x001f680000300800 */
[----:B-1----:R-:W5:Y:S04]  /*1e140*/  LDL.LU R17, [R1+0xa30] ;  /* 0x000a300001117983 */ /* 0x002f680000300800 */
[----:B------:R0:W-:Y:S04]  /*1e150*/  STS.U8 [R31+UR9+0x9e00], R32 ;  /* 0x009e00201f007988 */ /* 0x0001e80008000009 */
[----:B---3--:R-:W5:Y:S04]  /*1e160*/  LDL.LU R12, [R1+0xa2c] ;  /* 0x000a2c00010c7983 */ /* 0x008f680000300800 */
[----:B------:R1:W-:Y:S01]  /*1e170*/  STS.U8 [R31+UR9+0x8e00], R13 ;  /* 0x008e000d1f007988 */ /* 0x0003e20008000009 */
[----:B0-----:R-:W0:Y:S03]  /*1e180*/  S2R R32, SR_TID.X ;  /* 0x0000000000207919 */ /* 0x001e260000002100 */
[----:B------:R3:W-:Y:S04]  /*1e190*/  STS.U8 [R31+UR9+0xa200], R162 ;  /* 0x00a200a21f007988 */ /* 0x0007e80008000009 */
[----:B-1----:R-:W5:Y:S04]  /*1e1a0*/  LDL.LU R13, [R1+0xa28] ;  /* 0x000a2800010d7983 */ /* 0x002f680000300800 */
[----:B------:R1:W-:Y:S04]  /*1e1b0*/  STS.U8 [R31+UR9+0xa600], R155 ;  /* 0x00a6009b1f007988 */ /* 0x0003e80008000009 */
[----:B---3--:R-:W3:Y:S04]  /*1e1c0*/  LDL.LU R162, [R1+0x88] ;  /* 0x0000880001a27983 */ /* 0x008ee80000300800 */
[----:B-1----:R-:W3:Y:S01]  /*1e1d0*/  LDL.LU R155, [R1+0x8c] ;  /* 0x00008c00019b7983 */ /* 0x002ee20000300800 */
[----:B0-----:R-:W-:-:S04]  /*1e1e0*/  LOP3.LUT R32, R32, 0x7f, RZ, 0xc0, !PT ;  /* 0x0000007f20207812 */ /* 0x001fc800078ec0ff */
[----:B------:R-:W-:Y:S01]  /*1e1f0*/  LOP3.LUT R32, R32, 0x50, RZ, 0x3c, !PT ;  /* 0x0000005020207812 */ /* 0x000fe200078e3cff */
[----:B------:R-:W-:Y:S04]  /*1e200*/  STS.U8 [R31+UR9+0x9600], R29 ;  /* 0x0096001d1f007988 */ /* 0x000fe80008000009 */
[----:B------:R-:W-:Y:S04]  /*1e210*/  STS.U8 [R31+UR9+0x9a00], R28 ;  /* 0x009a001c1f007988 */ /* 0x000fe80008000009 */
[----:B----4-:R-:W-:Y:S04]  /*1e220*/  STS.U8 [R31+UR9+0xaa00], R143 ;  /* 0x00aa008f1f007988 */ /* 0x010fe80008000009 */
[----:B------:R-:W-:Y:S04]  /*1e230*/  STS.U8 [R31+UR9+0xae00], R134 ;  /* 0x00ae00861f007988 */ /* 0x000fe80008000009 */
[----:B------:R-:W-:Y:S04]  /*1e240*/  STS.U8 [R31+UR9+0xb200], R127 ;  /* 0x00b2007f1f007988 */ /* 0x000fe80008000009 */
[----:B------:R-:W-:Y:S04]  /*1e250*/  STS.U8 [R31+UR9+0xb600], R117 ;  /* 0x00b600751f007988 */ /* 0x000fe80008000009 */
[----:B------:R-:W-:Y:S04]  /*1e260*/  STS.U8 [R31+UR9+0xba00], R81 ;  /* 0x00ba00511f007988 */ /* 0x000fe80008000009 */
[----:B------:R-:W-:Y:S04]  /*1e270*/  STS.U8 [R31+UR9+0xbe00], R80 ;  /* 0x00be00501f007988 */ /* 0x000fe80008000009 */
[----:B--2---:R-:W-:Y:S04]  /*1e280*/  STS.U8 [R31+UR9+0x9200], R30 ;  /* 0x0092001e1f007988 */ /* 0x004fe80008000009 */
[----:B------:R0:W-:Y:S04]  /*1e290*/  STS.U8 [R32+UR9+0x8680], R6 ;  /* 0x0086800620007988 */ /* 0x0001e80008000009 */
[----:B------:R1:W-:Y:S04]  /*1e2a0*/  STS.U8 [R32+UR9+0x8a80], R7 ;  /* 0x008a800720007988 */ /* 0x0003e80008000009 */
[----:B------:R2:W-:Y:S04]  /*1e2b0*/  STS.U8 [R32+UR9+0x8e80], R4 ;  /* 0x008e800420007988 */ /* 0x0005e80008000009 */
[----:B0-----:R-:W5:Y:S04]  /*1e2c0*/  LDL.LU R6, [R1+0xa24] ;  /* 0x000a240001067983 */ /* 0x001f680000300800 */
[----:B-1----:R-:W5:Y:S04]  /*1e2d0*/  LDL.LU R7, [R1+0xa20] ;  /* 0x000a200001077983 */ /* 0x002f680000300800 */
[----:B--2---:R-:W5:Y:S04]  /*1e2e0*/  LDL.LU R4, [R1+0xa1c] ;  /* 0x000a1c0001047983 */ /* 0x004f680000300800 */
[----:B------:R0:W-:Y:S04]  /*1e2f0*/  STS.U8 [R32+UR9+0x9280], R5 ;  /* 0x0092800520007988 */ /* 0x0001e80008000009 */
[----:B------:R1:W-:Y:S04]  /*1e300*/  STS.U8 [R32+UR9+0x9680], R19 ;  /* 0x0096801320007988 */ /* 0x0003e80008000009 */
[----:B0-----:R-:W5:Y:S04]  /*1e310*/  LDL.LU R5, [R1+0xa18] ;  /* 0x000a180001057983 */ /* 0x001f680000300800 */
[----:B-1----:R-:W2:Y:S04]  /*1e320*/  LDL.LU R19, [R1+0xa14] ;  /* 0x000a140001137983 */ /* 0x002ea80000300800 */
[----:B------:R0:W-:Y:S02]  /*1e330*/  STS.U8 [R32+UR9+0x9e80], R33 ;  /* 0x009e802120007988 */ /* 0x0001e40008000009 */
[----:B0-----:R-:W0:Y:S02]  /*1e340*/  S2R R33, SR_TID.X ;  /* 0x0000000000217919 */ /* 0x001e240000002100 */
[----:B------:R1:W-:Y:S04]  /*1e350*/  STS.U8 [R32+UR9+0x9a80], R26 ;  /* 0x009a801a20007988 */ /* 0x0003e80008000009 */
[----:B---3--:R-:W-:Y:S04]  /*1e360*/  STS.U8 [R32+UR9+0x8280], R155 ;  /* 0x0082809b20007988 */ /* 0x008fe80008000009 */
[----:B------:R-:W-:Y:S04]  /*1e370*/  STS.U8 [R32+UR9+0xa280], R161 ;  /* 0x00a280a120007988 */ /* 0x000fe80008000009 */
[----:B------:R-:W-:Y:S04]  /*1e380*/  STS.U8 [R32+UR9+0xa680], R154 ;  /* 0x00a6809a20007988 */ /* 0x000fe80008000009 */
[----:B------:R-:W-:Y:S04]  /*1e390*/  STS.U8 [R32+UR9+0xaa80], R141 ;  /* 0x00aa808d20007988 */ /* 0x000fe80008000009 */
[----:B------:R-:W-:Y:S04]  /*1e3a0*/  STS.U8 [R32+UR9+0xae80], R133 ;  /* 0x00ae808520007988 */ /* 0x000fe80008000009 */
[----:B------:R-:W-:Y:S01]  /*1e3b0*/  STS.U8 [R32+UR9+0xb280], R124 ;  /* 0x00b2807c20007988 */ /* 0x000fe20008000009 */
[----:B0-----:R-:W-:-:S03]  /*1e3c0*/  LOP3.LUT R33, R33, 0x7f, RZ, 0xc0, !PT ;  /* 0x0000007f21217812 */ /* 0x001fc600078ec0ff */
[----:B------:R-:W-:Y:S01]  /*1e3d0*/  STS.U8 [R32+UR9+0xb680], R115 ;  /* 0x00b6807320007988 */ /* 0x000fe20008000009 */
[----:B------:R-:W-:-:S03]  /*1e3e0*/  LOP3.LUT R33, R33, 0x60, RZ, 0x3c, !PT ;  /* 0x0000006021217812 */ /* 0x000fc600078e3cff */
[----:B------:R-:W-:Y:S04]  /*1e3f0*/  STS.U8 [R32+UR9+0xba80], R79 ;  /* 0x00ba804f20007988 */ /* 0x000fe80008000009 */
[----:B------:R-:W-:Y:S04]  /*1e400*/  STS.U8 [R32+UR9+0xbe80], R78 ;  /* 0x00be804e20007988 */ /* 0x000fe80008000009 */
[----:B------:R0:W-:Y:S04]  /*1e410*/  STS.U8 [R33+UR9+0x9f00], R34 ;  /* 0x009f002221007988 */ /* 0x0001e80008000009 */
[----:B------:R3:W-:Y:S04]  /*1e420*/  STS.U8 [R33+UR9+0x8300], R162 ;  /* 0x008300a221007988 */ /* 0x0007e80008000009 */
[----:B-1----:R-:W5:Y:S01]  /*1e430*/  LDL.LU R26, [R1+0xa10] ;  /* 0x000a1000011a7983 */ /* 0x002f620000300800 */
[----:B0-----:R-:W0:Y:S01]  /*1e440*/  S2R R34, SR_TID.X ;  /* 0x0000000000227919 */ /* 0x001e220000002100 */
[----:B---3--:R-:W1:Y:S02]  /*1e450*/  S2R R162, SR_TID.X ;  /* 0x0000000000a27919 */ /* 0x008e640000002100 */
[----:B------:R3:W-:Y:S04]  /*1e460*/  STS.U8 [R33+UR9+0x8700], R27 ;  /* 0x0087001b21007988 */ /* 0x0007e80008000009 */
[----:B------:R4:W-:Y:S04]  /*1e470*/  STS.U8 [R33+UR9+0x8b00], R24 ;  /* 0x008b001821007988 */ /* 0x0009e80008000009 */
[----:B------:R4:W-:Y:S04]  /*1e480*/  STS.U8 [R33+UR9+0x8f00], R25 ;  /* 0x008f001921007988 */ /* 0x0009e80008000009 */
[----:B---3--:R-:W5:Y:S04]  /*1e490*/  LDL.LU R27, [R1+0xa0c] ;  /* 0x000a0c00011b7983 */ /* 0x008f680000300800 */
[----:B----4-:R-:W5:Y:S04]  /*1e4a0*/  LDL.LU R24, [R1+0xa08] ;  /* 0x000a080001187983 */ /* 0x010f680000300800 */
[----:B------:R-:W5:Y:S01]  /*1e4b0*/  LDL.LU R25, [R1+0xa04] ;  /* 0x000a040001197983 */ /* 0x000f620000300800 */
[----:B0-----:R-:W-:-:S04]  /*1e4c0*/  LOP3.LUT R34, R34, 0x7f, RZ, 0xc0, !PT ;  /* 0x0000007f22227812 */ /* 0x001fc800078ec0ff */
[----:B------:R-:W-:Y:S02]  /*1e4d0*/  LOP3.LUT R34, R34, 0x70, RZ, 0x3c, !PT ;  /* 0x0000007022227812 */ /* 0x000fe400078e3cff */
[----:B-1----:R-:W-:Y:S01]  /*1e4e0*/  LOP3.LUT R162, R162, 0x7f, RZ, 0xc0, !PT ;  /* 0x0000007fa2a27812 */ /* 0x002fe200078ec0ff */
[----:B------:R0:W-:Y:S04]  /*1e4f0*/  STS.U8 [R33+UR9+0x9300], R22 ;  /* 0x0093001621007988 */ /* 0x0001e80008000009 */
[----:B------:R1:W-:Y:S04]  /*1e500*/  STS.U8 [R33+UR9+0x9700], R23 ;  /* 0x0097001721007988 */ /* 0x0003e80008000009 */
[----:B------:R3:W-:Y:S04]  /*1e510*/  STS.U8 [R33+UR9+0x9b00], R18 ;  /* 0x009b001221007988 */ /* 0x0007e80008000009 */
        /* <DEDUP_REMOVED lines=8> */
[----:B0-----:R-:W5:Y:S04]  /*1e5a0*/  LDL.LU R22, [R1+0xa00] ;  /* 0x000a000001167983 */ /* 0x001f680000300800 */
        /* <DEDUP_REMOVED lines=15> */
[----:B-1----:R-:W5:Y:S04]  /*1e6a0*/  LDL.LU R23, [R1+0x9fc] ;  /* 0x0009fc0001177983 */ /* 0x002f680000300800 */
[----:B---3--:R-:W5:Y:S04]  /*1e6b0*/  LDL.LU R18, [R1+0x9f8] ;  /* 0x0009f80001127983 */ /* 0x008f680000300800 */
[----:B--2---:R0:W-:Y:S04]  /*1e6c0*/  STS.U8 [R34+UR9+0x8380], R19 ;  /* 0x0083801322007988 */ /* 0x0041e80008000009 */
[----:B------:R-:W-:Y:S04]  /*1e6d0*/  STS.U8 [R162+UR9+0xc000], R73 ;  /* 0x00c00049a2007988 */ /* 0x000fe80008000009 */
[----:B------:R-:W-:Y:S04]  /*1e6e0*/  STS.U8 [R162+UR9+0xc400], R72 ;  /* 0x00c40048a2007988 */ /* 0x000fe80008000009 */
[----:B0-----:R-:W5:Y:S04]  /*1e6f0*/  LDL.LU R19, [R1+0x9f4] ;  /* 0x0009f40001137983 */ /* 0x001f680000300800 */
[----:B------:R-:W-:Y:S04]  /*1e700*/  STS.U8 [R162+UR9+0xc800], R71 ;  /* 0x00c80047a2007988 */ /* 0x000fe80008000009 */
[----:B------:R-:W5:Y:S04]  /*1e710*/  LDL.LU R14, [R1+0x9f0] ;  /* 0x0009f000010e7983 */ /* 0x000f680000300800 */
        /* <DEDUP_REMOVED lines=13> */
[----:B------:R-:W-:Y:S04]  /*1e7f0*/  STS.U8 [R162+UR9+0xe800], R63 ;  /* 0x00e8003fa2007988 */ /* 0x000fe80008000009 */
[----:B------:R-:W2:Y:S04]  /*1e800*/  LDL.LU R134, [R1+0x14c] ;  /* 0x00014c0001867983 */ /* 0x000ea80000300800 */
[----:B------:R-:W-:Y:S04]  /*1e810*/  STS.U8 [R162+UR9+0xec00], R62 ;  /* 0x00ec003ea2007988 */ /* 0x000fe80008000009 */
[----:B------:R-:W3:Y:S04]  /*1e820*/  LDL.LU R133, [R1+0x150] ;  /* 0x0001500001857983 */ /* 0x000ee80000300800 */
[----:B------:R-:W-:Y:S04]  /*1e830*/  STS.U8 [R162+UR9+0xf000], R61 ;  /* 0x00f0003da2007988 */ /* 0x000fe80008000009 */
[----:B------:R-:W4:Y:S04]  /*1e840*/  LDL.LU R131, [R1+0x154] ;  /* 0x0001540001837983 */ /* 0x000f280000300800 */
[----:B------:R-:W-:Y:S04]  /*1e850*/  STS.U8 [R162+UR9+0xf400], R60 ;  /* 0x00f4003ca2007988 */ /* 0x000fe80008000009 */
[----:B------:R-:W4:Y:S04]  /*1e860*/  LDL.LU R128, [R1+0x158] ;  /* 0x0001580001807983 */ /* 0x000f280000300800 */
[----:B------:R0:W-:Y:S04]  /*1e870*/  STS.U8 [R162+UR9+0xf800], R59 ;  /* 0x00f8003ba2007988 */ /* 0x0001e80008000009 */
[----:B------:R-:W4:Y:S04]  /*1e880*/  LDL.LU R127, [R1+0x15c] ;  /* 0x00015c00017f7983 */ /* 0x000f280000300800 */
[----:B0-----:R-:W4:Y:S01]  /*1e890*/  LDL.LU R59, [R1+0x160] ;  /* 0x00016000013b7983 */ /* 0x001f220000300800 */
[----:B------:R-:W0:Y:S01]  /*1e8a0*/  S2R R28, SR_TID.X ;  /* 0x00000000001c7919 */ /* 0x000e220000002100 */
[----:B------:R-:W1:Y:S01]  /*1e8b0*/  S2R R29, SR_TID.X ;  /* 0x00000000001d7919 */ /* 0x000e620000002100 */
[----:B------:R-:W1:Y:S01]  /*1e8c0*/  S2R R30, SR_TID.X ;  /* 0x00000000001e7919 */ /* 0x000e620000002100 */
        /* <DEDUP_REMOVED lines=8> */
[----:B------:R-:W-:Y:S02]  /*1e950*/  LOP3.LUT R28, R28, 0x10, RZ, 0x3c, !PT ;  /* 0x000000101c1c7812 */ /* 0x000fe400078e3cff */
[----:B-1----:R-:W-:Y:S01]  /*1e960*/  LOP3.LUT R29, R29, 0x7f, RZ, 0xc0, !PT ;  /* 0x0000007f1d1d7812 */ /* 0x002fe200078ec0ff */
[----:B------:R-:W-:Y:S01]  /*1e970*/  STS.U8 [R162+UR9+0xfc00], R58 ;  /* 0x00fc003aa2007988 */ /* 0x000fe20008000009 */
[----:B------:R-:W-:Y:S02]  /*1e980*/  LOP3.LUT R30, R30, 0x7f, RZ, 0xc0, !PT ;  /* 0x0000007f1e1e7812 */ /* 0x000fe400078ec0ff */
[----:B------:R-:W-:Y:S01]  /*1e990*/  LOP3.LUT R29, R29, 0x20, RZ, 0x3c, !PT ;  /* 0x000000201d1d7812 */ /* 0x000fe200078e3cff */
[----:B------:R0:W-:Y:S01]  /*1e9a0*/  STS.U8 [R28+UR9+0xe480], R48 ;  /* 0x00e480301c007988 */ /* 0x0001e20008000009 */
[----:B------:R-:W-:-:S03]  /*1e9b0*/  LOP3.LUT R30, R30, 0x30, RZ, 0x3c, !PT ;  /* 0x000000301e1e7812 */ /* 0x000fc600078e3cff */
        /* <DEDUP_REMOVED lines=31> */
[----:B------:R0:W-:Y:S01]  /*1ebb0*/  STS.U8 [R30+UR9+0xc980], R100 ;  /* 0x00c980641e007988 */ /* 0x0001e20008000009 */
[----:B---3--:R-:W-:-:S05]  /*1ebc0*/  IADD3 R133, P5, PT, R36, R133, RZ ;  /* 0x0000008524857210 */ /* 0x008fca0007fbe0ff */
[----:B--2---:R-:W-:Y:S01]  /*1ebd0*/  IMAD.X R134, R38, 0x1, R134, P5 ;  /* 0x0000000126867824 */ /* 0x004fe200028e0686 */
[----:B------:R-:W-:Y:S01]  /*1ebe0*/  STL [R1+0x150], R133 ;  /* 0x0001508501007387 */ /* 0x000fe20000100800 */
[----:B----4-:R-:W-:-:S05]  /*1ebf0*/  IADD3 R128, P4, PT, R36, R128, RZ ;  /* 0x0000008024807210 */ /* 0x010fca0007f9e0ff */
[----:B------:R-:W-:Y:S01]  /*1ec00*/  IMAD.X R131, R38, 0x1, R131, P4 ;  /* 0x0000000126837824 */ /* 0x000fe200020e0683 */
[----:B------:R-:W-:-:S05]  /*1ec10*/  IADD3 R59, P3, PT, R36, R59, RZ ;  /* 0x0000003b243b7210 */ /* 0x000fca0007f7e0ff */
[----:B------:R2:W-:Y:S01]  /*1ec20*/  STL [R1+0x160], R59 ;  /* 0x0001603b01007387 */ /* 0x0005e20000100800 */
[----:B------:R-:W-:-:S03]  /*1ec30*/  IMAD.X R127, R38, 0x1, R127, P3 ;  /* 0x00000001267f7824 */ /* 0x000fc600018e067f */
[----:B------:R-:W-:Y:S04]  /*1ec40*/  STL [R1+0x158], R128 ;  /* 0x0001588001007387 */ /* 0x000fe80000100800 */
[----:B------:R-:W-:Y:S04]  /*1ec50*/  STL [R1+0x14c], R134 ;  /* 0x00014c8601007387 */ /* 0x000fe80000100800 */
[----:B------:R-:W-:Y:S04]  /*1ec60*/  STL [R1+0x154], R131 ;  /* 0x0001548301007387 */ /* 0x000fe80000100800 */
[----:B0-----:R-:W3:Y:S04]  /*1ec70*/  LDL.LU R48, [R1+0x1d0] ;  /* 0x0001d00001307983 */ /* 0x001ee80000300800 */
[----:B------:R-:W4:Y:S04]  /*1ec80*/  LDL.LU R58, [R1+0x1d8] ;  /* 0x0001d800013a7983 */ /* 0x000f280000300800 */
[----:B------:R-:W-:Y:S04]  /*1ec90*/  STL [R1+0x15c], R127 ;  /* 0x00015c7f01007387 */ /* 0x000fe80000100800 */
[----:B-1----:R-:W4:Y:S04]  /*1eca0*/  LDL.LU R49, [R1+0x1cc] ;  /* 0x0001cc0001317983 */ /* 0x002f280000300800 */
[----:B------:R-:W4:Y:S04]  /*1ecb0*/  LDL.LU R100, [R1+0x1d4] ;  /* 0x0001d40001647983 */ /* 0x000f280000300800 */
[----:B------:R-:W4:Y:S01]  /*1ecc0*/  LDL.LU R55, [R1+0x1dc] ;  /* 0x0001dc0001377983 */ /* 0x000f220000300800 */
[----:B------:R-:W-:Y:S01]  /*1ecd0*/  PRMT R39, RZ, 0x7610, R39 ;  /* 0x00007610ff277816 */ /* 0x000fe20000000027 */
[----:B------:R-:W-:-:S02]  /*1ece0*/  @!P2 IMAD.MOV.U32 R42, RZ, RZ, R133 ;  /* 0x000000ffff2aa224 */ /* 0x000fc400078e0085 */
[----:B------:R-:W-:Y:S01]  /*1ecf0*/  @!P2 IMAD.MOV.U32 R43, RZ, RZ, R134 ;  /* 0x000000ffff2ba224 */ /* 0x000fe200078e0086 */
[----:B------:R-:W-:Y:S02]  /*1ed00*/  PRMT R40, RZ, 0x7610, R40 ;  /* 0x00007610ff287816 */ /* 0x000fe40000000028 */
[C---:B------:R-:W-:Y:S02]  /*1ed10*/  IADD3 R121, P5, PT, R36.reuse, R121, RZ ;  /* 0x0000007924797210 */ /* 0x040fe40007fbe0ff */
[----:B------:R0:W4:Y:S01]  /*1ed20*/  @!P2 LDG.E.U8 R39, desc[UR18][R42.64] ;  /* 0x000000122a27a981 */ /* 0x000122000c1e1100 */
[C---:B------:R-:W-:Y:S02]  /*1ed30*/  IADD3 R117, P4, PT, R36.reuse, R117, RZ ;  /* 0x0000007524757210 */ /* 0x040fe40007f9e0ff */
[----:B------:R-:W-:Y:S01]  /*1ed40*/  IADD3 R114, P3, PT, R36, R114, RZ ;  /* 0x0000007224727210 */ /* 0x000fe20007f7e0ff */
[----:B------:R-:W-:Y:S02]  /*1ed50*/  IMAD.X R124, R38, 0x1, R124, P5 ;  /* 0x00000001267c7824 */ /* 0x000fe400028e067c */
[----:B0-----:R-:W-:-:S02]  /*1ed60*/  @!P2 IMAD.MOV.U32 R42, RZ, RZ, R128 ;  /* 0x000000ffff2aa224 */ /* 0x001fc400078e0080 */
[----:B------:R-:W-:Y:S02]  /*1ed70*/  @!P2 IMAD.MOV.U32 R43, RZ, RZ, R131 ;  /* 0x000000ffff2ba224 */ /* 0x000fe400078e0083 */
[----:B------:R-:W-:-:S03]  /*1ed80*/  IMAD.X R120, R38, 0x1, R120, P4 ;  /* 0x0000000126787824 */ /* 0x000fc600020e0678 */
[----:B------:R0:W4:Y:S01]  /*1ed90*/  @!P2 LDG.E.U8 R40, desc[UR18][R42.64] ;  /* 0x000000122a28a981 */ /* 0x000122000c1e1100 */
[----:B------:R-:W-:Y:S01]  /*1eda0*/  IMAD.X R115, R38, 0x1, R115, P3 ;  /* 0x0000000126737824 */ /* 0x000fe200018e0673 */
[----:B------:R-:W-:Y:S01]  /*1edb0*/  PRMT R41, RZ, 0x7610, R41 ;  /* 0x00007610ff297816 */ /* 0x000fe20000000029 */
[----:B0-----:R-:W-:Y:S02]  /*1edc0*/  @!P2 IMAD.MOV.U32 R42, RZ, RZ, R59 ;  /* 0x000000ffff2aa224 */ /* 0x001fe400078e003b */
[----:B--2---:R-:W2:Y:S04]  /*1edd0*/  LDL.LU R59, [R1+0x220] ;  /* 0x00022000013b7983 */ /* 0x004ea80000300800 */
[----:B------:R-:W-:Y:S04]  /*1ede0*/  STL [R1+0x190], R121 ;  /* 0x0001907901007387 */ /* 0x000fe80000100800 */
[----:B------:R-:W-:Y:S04]  /*1edf0*/  STL [R1+0x1a0], R114 ;  /* 0x0001a07201007387 */ /* 0x000fe80000100800 */
[----:B------:R-:W-:Y:S04]  /*1ee00*/  STL [R1+0x198], R117 ;  /* 0x0001987501007387 */ /* 0x000fe80000100800 */
[----:B------:R-:W-:Y:S01]  /*1ee10*/  STL [R1+0x18c], R124 ;  /* 0x00018c7c01007387 */ /* 0x000fe20000100800 */
[----:B------:R-:W-:-:S03]  /*1ee20*/  @!P2 IMAD.MOV.U32 R43, RZ, RZ, R127 ;  /* 0x000000ffff2ba224 */ /* 0x000fc600078e007f */
[----:B------:R-:W-:Y:S04]  /*1ee30*/  STL [R1+0x194], R120 ;  /* 0x0001947801007387 */ /* 0x000fe80000100800 */
[----:B------:R-:W2:Y:S04]  /*1ee40*/  LDL.LU R52, [R1+0x210] ;  /* 0x0002100001347983 */ /* 0x000ea80000300800 */
[----:B------:R0:W-:Y:S01]  /*1ee50*/  STS.U8 [R30+UR9+0xc180], R102 ;  /* 0x00c180661e007988 */ /* 0x0001e20008000009 */
[----:B------:R-:W-:-:S03]  /*1ee60*/  @!P2 IMAD.MOV.U32 R46, RZ, RZ, R121 ;  /* 0x000000ffff2ea224 */ /* 0x000fc600078e0079 */
[----:B------:R1:W2:Y:S04]  /*1ee70*/  @!P2 LDG.E.U8 R41, desc[UR18][R42.64] ;  /* 0x000000122a29a981 */ /* 0x0002a8000c1e1100 */
[----:B0-----:R-:W2:Y:S04]  /*1ee80*/  LDL.LU R102, [R1+0x218] ;  /* 0x0002180001667983 */ /* 0x001ea80000300800 */
[----:B------:R-:W-:Y:S01]  /*1ee90*/  STL [R1+0x19c], R115 ;  /* 0x00019c7301007387 */ /* 0x000fe20000100800 */
[----:B-1----:R-:W-:-:S03]  /*1eea0*/  PRMT R42, RZ, 0x7610, R42 ;  /* 0x00007610ff2a7816 */ /* 0x002fc6000000002a */
[----:B------:R-:W2:Y:S01]  /*1eeb0*/  LDL.LU R53, [R1+0x20c] ;  /* 0x00020c0001357983 */ /* 0x000ea20000300800 */
[----:B------:R-:W-:-:S03]  /*1eec0*/  @!P2 IMAD.MOV.U32 R47, RZ, RZ, R124 ;  /* 0x000000ffff2fa224 */ /* 0x000fc600078e007c */
[----:B------:R-:W2:Y:S01]  /*1eed0*/  LDL.LU R103, [R1+0x214] ;  /* 0x0002140001677983 */ /* 0x000ea20000300800 */
[----:B------:R-:W-:-:S03]  /*1eee0*/  PRMT R43, RZ, 0x7610, R43 ;  /* 0x00007610ff2b7816 */ /* 0x000fc6000000002b */
[----:B------:R0:W-:Y:S04]  /*1eef0*/  STS.U8 [R30+UR9+0xcd80], R99 ;  /* 0x00cd80631e007988 */ /* 0x0001e80008000009 */
[----:B------:R1:W2:Y:S04]  /*1ef00*/  @!P2 LDG.E.U8 R42, desc[UR18][R46.64] ;  /* 0x000000122e2aa981 */ /* 0x0002a8000c1e1100 */
[----:B0-----:R-:W2:Y:S01]  /*1ef10*/  LDL.LU R99, [R1+0x21c] ;  /* 0x00021c0001637983 */ /* 0x001ea20000300800 */
[----:B-1----:R-:W-:Y:S02]  /*1ef20*/  @!P2 IMAD.MOV.U32 R46, RZ, RZ, R117 ;  /* 0x000000ffff2ea224 */ /* 0x002fe400078e0075 */
[----:B------:R-:W-:Y:S01]  /*1ef30*/  @!P2 IMAD.MOV.U32 R47, RZ, RZ, R120 ;  /* 0x000000ffff2fa224 */ /* 0x000fe200078e0078 */
[----:B------:R-:W-:-:S02]  /*1ef40*/  PRMT R44, RZ, 0x7610, R44 ;  /* 0x00007610ff2c7816 */ /* 0x000fc4000000002c */
[----:B------:R-:W-:Y:S02]  /*1ef50*/  IADD3 R113, P3, PT, R36, R113, RZ ;  /* 0x0000007124717210 */ /* 0x000fe40007f7e0ff */
[----:B------:R0:W2:Y:S01]  /*1ef60*/  @!P2 LDG.E.U8 R43, desc[UR18][R46.64] ;  /* 0x000000122e2ba981 */ /* 0x0000a2000c1e1100 */
[----:B------:R-:W-:-:S03]  /*1ef70*/  PRMT R45, RZ, 0x7610, R45 ;  /* 0x00007610ff2d7816 */ /* 0x000fc6000000002d */
[----:B------:R1:W-:Y:S01]  /*1ef80*/  STS.U8 [R30+UR9+0xd180], R98 ;  /* 0x00d180621e007988 */ /* 0x0003e20008000009 */
[----:B0-----:R-:W-:Y:S02]  /*1ef90*/  @!P2 IMAD.MOV.U32 R46, RZ, RZ, R114 ;  /* 0x000000ffff2ea224 */ /* 0x001fe400078e0072 */
[----:B------:R-:W-:Y:S01]  /*1efa0*/  @!P2 IMAD.MOV.U32 R47, RZ, RZ, R115 ;  /* 0x000000ffff2fa224 */ /* 0x000fe200078e0073 */
[----:B-1----:R-:W2:Y:S04]  /*1efb0*/  LDL.LU R98, [R1+0x280] ;  /* 0x0002800001627983 */ /* 0x002ea80000300800 */
[----:B------:R0:W2:Y:S02]  /*1efc0*/  @!P2 LDG.E.U8 R44, desc[UR18][R46.64] ;  /* 0x000000122e2ca981 */ /* 0x0000a4000c1e1100 */
[----:B0-----:R-:W-:-:S02]  /*1efd0*/  PRMT R46, RZ, 0x7610, R46 ;  /* 0x00007610ff2e7816 */ /* 0x001fc4000000002e */
[C---:B---3--:R-:W-:Y:S02]  /*1efe0*/  IADD3 R48, P5, PT, R36.reuse, R48, RZ ;  /* 0x0000003024307210 */ /* 0x048fe40007fbe0ff */
[----:B----4-:R-:W-:-:S03]  /*1eff0*/  IADD3 R58, P4, PT, R36, R58, RZ ;  /* 0x0000003a243a7210 */ /* 0x010fc60007f9e0ff */
[----:B------:R0:W-:Y:S04]  /*1f000*/  STL [R1+0x1d0], R48 ;  /* 0x0001d03001007387 */ /* 0x0001e80000100800 */
[----:B------:R-:W-:Y:S01]  /*1f010*/  STL [R1+0x1e0], R113 ;  /* 0x0001e07101007387 */ /* 0x000fe20000100800 */
[----:B------:R-:W-:-:S03]  /*1f020*/  IMAD.X R49, R38, 0x1, R49, P5 ;  /* 0x0000000126317824 */ /* 0x000fc600028e0631 */
[----:B------:R-:W-:Y:S01]  /*1f030*/  STL [R1+0x1d8], R58 ;  /* 0x0001d83a01007387 */ /* 0x000fe20000100800 */
[----:B------:R-:W-:-:S03]  /*1f040*/  IMAD.X R100, R38, 0x1, R100, P4 ;  /* 0x0000000126647824 */ /* 0x000fc600020e0664 */
[----:B------:R1:W-:Y:S04]  /*1f050*/  STL [R1+0x1cc], R49 ;  /* 0x0001cc3101007387 */ /* 0x0003e80000100800 */
[----:B------:R0:W3:Y:S01]  /*1f060*/  @!P2 LDG.E.U8 R45, desc[UR18][R48.64] ;  /* 0x00000012302da981 */ /* 0x0000e2000c1e1100 */
[----:B------:R-:W-:-:S03]  /*1f070*/  IMAD.X R55, R38, 0x1, R55, P3 ;  /* 0x0000000126377824 */ /* 0x000fc600018e0637 */
[----:B------:R-:W-:Y:S04]  /*1f080*/  STL [R1+0x1d4], R100 ;  /* 0x0001d46401007387 */ /* 0x000fe80000100800 */
[----:B------:R-:W4:Y:S01]  /*1f090*/  LDL.LU R54, [R1+0x270] ;  /* 0x0002700001367983 */ /* 0x000f220000300800 */
[----:B0-----:R-:W-:Y:S02]  /*1f0a0*/  @!P2 IMAD.MOV.U32 R48, RZ, RZ, R58 ;  /* 0x000000ffff30a224 */ /* 0x001fe400078e003a */
[----:B-1----:R-:W-:Y:S01]  /*1f0b0*/  @!P2 IMAD.MOV.U32 R49, RZ, RZ, R100 ;  /* 0x000000ffff31a224 */ /* 0x002fe200078e0064 */
[----:B------:R-:W3:Y:S04]  /*1f0c0*/  LDL.LU R105, [R1+0x278] ;  /* 0x0002780001697983 */ /* 0x000ee80000300800 */
[----:B------:R0:W3:Y:S04]  /*1f0d0*/  @!P2 LDG.E.U8 R46, desc[UR18][R48.64] ;  /* 0x00000012302ea981 */ /* 0x0000e8000c1e1100 */
[----:B------:R1:W-:Y:S01]  /*1f0e0*/  STL [R1+0x1dc], R55 ;  /* 0x0001dc3701007387 */ /* 0x0003e20000100800 */
[----:B0-----:R-:W-:-:S03]  /*1f0f0*/  @!P2 IMAD.MOV.U32 R49, RZ, RZ, R55 ;  /* 0x000000ffff31a224 */ /* 0x001fc600078e0037 */
[----:B-1----:R-:W3:Y:S04]  /*1f100*/  LDL.LU R55, [R1+0x26c] ;  /* 0x00026c0001377983 */ /* 0x002ee80000300800 */
[----:B------:R-:W3:Y:S04]  /*1f110*/  LDL.LU R106, [R1+0x274] ;  /* 0x00027400016a7983 */ /* 0x000ee80000300800 */
[----:B------:R-:W3:Y:S01]  /*1f120*/  LDL.LU R100, [R1+0x27c] ;  /* 0x00027c0001647983 */ /* 0x000ee20000300800 */
[----:B------:R-:W-:Y:S01]  /*1f130*/  PRMT R47, RZ, 0x7610, R47 ;  /* 0x00007610ff2f7816 */ /* 0x000fe2000000002f */
[----:B------:R-:W-:Y:S01]  /*1f140*/  @!P2 IMAD.MOV.U32 R48, RZ, RZ, R113 ;  /* 0x000000ffff30a224 */ /* 0x000fe200078e0071 */
[----:B--2---:R-:W-:Y:S01]  /*1f150*/  IADD3 R59, P3, PT, R36, R59, RZ ;  /* 0x0000003b243b7210 */ /* 0x004fe20007f7e0ff */
[----:B------:R0:W-:Y:S04]  /*1f160*/  STS.U8 [R30+UR9+0xc580], R101 ;  /* 0x00c580651e007988 */ /* 0x0001e80008000009 */
[----:B------:R1:W2:Y:S04]  /*1f170*/  @!P2 LDG.E.U8 R47, desc[UR18][R48.64] ;  /* 0x00000012302fa981 */ /* 0x0002a8000c1e1100 */
[----:B0-----:R-:W2:Y:S01]  /*1f180*/  LDL.LU R101, [R1+0x2c0] ;  /* 0x0002c00001657983 */ /* 0x001ea20000300800 */
[----:B-1----:R-:W-:-:S02]  /*1f190*/  PRMT R48, RZ, 0x7610, R48 ;  /* 0x00007610ff307816 */ /* 0x002fc40000000030 */
[----:B------:R-:W-:Y:S02]  /*1f1a0*/  IADD3 R52, P5, PT, R36, R52, RZ ;  /* 0x0000003424347210 */ /* 0x000fe40007fbe0ff */
[----:B------:R-:W-:-:S03]  /*1f1b0*/  PRMT R49, RZ, 0x7610, R49 ;  /* 0x00007610ff317816 */ /* 0x000fc60000000031 */
[----:B------:R0:W-:Y:S01]  /*1f1c0*/  STL [R1+0x210], R52 ;  /* 0x0002103401007387 */ /* 0x0001e20000100800 */
[----:B------:R-:W-:-:S03]  /*1f1d0*/  IADD3 R102, P4, PT, R36, R102, RZ ;  /* 0x0000006624667210 */ /* 0x000fc60007f9e0ff */
[----:B------:R-:W-:Y:S01]  /*1f1e0*/  STL [R1+0x220], R59 ;  /* 0x0002203b01007387 */ /* 0x000fe20000100800 */
[----:B------:R-:W-:-:S03]  /*1f1f0*/  IMAD.X R53, R38, 0x1, R53, P5 ;  /* 0x0000000126357824 */ /* 0x000fc600028e0635 */
[----:B------:R-:W-:Y:S01]  /*1f200*/  STL [R1+0x218], R102 ;  /* 0x0002186601007387 */ /* 0x000fe20000100800 */
[----:B------:R-:W-:-:S03]  /*1f210*/  IMAD.X R103, R38, 0x1, R103, P4 ;  /* 0x0000000126677824 */ /* 0x000fc600020e0667 */
[----:B------:R1:W-:Y:S04]  /*1f220*/  STL [R1+0x20c], R53 ;  /* 0x00020c3501007387 */ /* 0x0003e80000100800 */
[----:B------:R0:W2:Y:S04]  /*1f230*/  @!P2 LDG.E.U8 R48, desc[UR18][R52.64] ;  /* 0x000000123430a981 */ /* 0x0000a8000c1e1100 */
[----:B------:R1:W-:Y:S04]  /*1f240*/  STL [R1+0x214], R103 ;  /* 0x0002146701007387 */ /* 0x0003e80000100800 */
[----:B------:R-:W2:Y:S01]  /*1f250*/  LDL.LU R58, [R1+0x2b0] ;  /* 0x0002b000013a7983 */ /* 0x000ea20000300800 */
[----:B------:R-:W-:-:S02]  /*1f260*/  IMAD.X R99, R38, 0x1, R99, P3 ;  /* 0x0000000126637824 */ /* 0x000fc400018e0663 */
[----:B0-----:R-:W-:Y:S01]  /*1f270*/  @!P2 IMAD.MOV.U32 R52, RZ, RZ, R102 ;  /* 0x000000ffff34a224 */ /* 0x001fe200078e0066 */
[----:B------:R-:W2:Y:S01]  /*1f280*/  LDL.LU R104, [R1+0x2b8] ;  /* 0x0002b80001687983 */ /* 0x000ea20000300800 */
[----:B-1----:R-:W-:-:S03]  /*1f290*/  @!P2 IMAD.MOV.U32 R53, RZ, RZ, R103 ;  /* 0x000000ffff35a224 */ /* 0x002fc600078e0067 */
[----:B------:R0:W-:Y:S04]  /*1f2a0*/  STL [R1+0x21c], R99 ;  /* 0x00021c6301007387 */ /* 0x0001e80000100800 */
[----:B------:R1:W2:Y:S02]  /*1f2b0*/  @!P2 LDG.E.U8 R49, desc[UR18][R52.64] ;  /* 0x000000123431a981 */ /* 0x0002a4000c1e1100 */
[----:B-1----:R-:W-:Y:S02]  /*1f2c0*/  @!P2 IMAD.MOV.U32 R52, RZ, RZ, R59 ;  /* 0x000000ffff34a224 */ /* 0x002fe400078e003b */
[----:B------:R-:W2:Y:S04]  /*1f2d0*/  LDL.LU R59, [R1+0x2ac] ;  /* 0x0002ac00013b7983 */ /* 0x000ea80000300800 */
[----:B------:R-:W2:Y:S04]  /*1f2e0*/  LDL.LU R107, [R1+0x2b4] ;  /* 0x0002b400016b7983 */ /* 0x000ea80000300800 */
[----:B------:R-:W2:Y:S01]  /*1f2f0*/  LDL.LU R103, [R1+0x2bc] ;  /* 0x0002bc0001677983 */ /* 0x000ea20000300800 */
[----:B------:R-:W-:-:S03]  /*1f300*/  IADD3 R98, P3, PT, R36, R98, RZ ;  /* 0x0000006224627210 */ /* 0x000fc60007f7e0ff */
[----:B------:R-:W2:Y:S01]  /*1f310*/  LDL.LU R102, [R1+0x300] ;  /* 0x0003000001667983 */ /* 0x000ea20000300800 */
[----:B------:R-:W-:Y:S01]  /*1f320*/  @!P2 IMAD.MOV.U32 R53, RZ, RZ, R99 ;  /* 0x000000ffff35a224 */ /* 0x000fe200078e0063 */
[----:B------:R-:W-:Y:S02]  /*1f330*/  PRMT R51, RZ, 0x7610, R51 ;  /* 0x00007610ff337816 */ /* 0x000fe40000000033 */
[----:B------:R1:W-:Y:S01]  /*1f340*/  STS.U8 [R30+UR9+0xe980], R109 ;  /* 0x00e9806d1e007988 */ /* 0x0003e20008000009 */
[C---:B----4-:R-:W-:Y:S02]  /*1f350*/  IADD3 R54, P5, PT, R36.reuse, R54, RZ ;  /* 0x0000003624367210 */ /* 0x050fe40007fbe0ff */
[----:B---3--:R-:W-:-:S03]  /*1f360*/  IADD3 R105, P4, PT, R36, R105, RZ ;  /* 0x0000006924697210 */ /* 0x008fc60007f9e0ff */
[----:B------:R-:W-:Y:S04]  /*1f370*/  STL [R1+0x270], R54 ;  /* 0x0002703601007387 */ /* 0x000fe80000100800 */
[----:B------:R-:W-:Y:S04]  /*1f380*/  STL [R1+0x280], R98 ;  /* 0x0002806201007387 */ /* 0x000fe80000100800 */
[----:B------:R-:W-:Y:S01]  /*1f390*/  STL [R1+0x278], R105 ;  /* 0x0002786901007387 */ /* 0x000fe20000100800 */
[C---:B------:R-:W-:Y:S02]  /*1f3a0*/  IMAD.X R55, R38.reuse, 0x1, R55, P5 ;  /* 0x0000000126377824 */ /* 0x040fe400028e0637 */
[----:B------:R-:W-:-:S03]  /*1f3b0*/  IMAD.X R106, R38, 0x1, R106, P4 ;  /* 0x00000001266a7824 */ /* 0x000fc600020e066a */
[----:B------:R3:W-:Y:S01]  /*1f3c0*/  STL [R1+0x26c], R55 ;  /* 0x00026c3701007387 */ /* 0x0007e20000100800 */
[----:B------:R-:W-:-:S03]  /*1f3d0*/  IMAD.X R100, R38, 0x1, R100, P3 ;  /* 0x0000000126647824 */ /* 0x000fc600018e0664 */
[----:B------:R4:W-:Y:S04]  /*1f3e0*/  STL [R1+0x274], R106 ;  /* 0x0002746a01007387 */ /* 0x0009e80000100800 */
[----:B0-----:R-:W2:Y:S04]  /*1f3f0*/  LDL.LU R99, [R1+0x2f0] ;  /* 0x0002f00001637983 */ /* 0x001ea80000300800 */
[----:B------:R-:W2:Y:S04]  /*1f400*/  LDL.LU R108, [R1+0x2f8] ;  /* 0x0002f800016c7983 */ /* 0x000ea80000300800 */
[----:B------:R0:W-:Y:S04]  /*1f410*/  STL [R1+0x27c], R100 ;  /* 0x00027c6401007387 */ /* 0x0001e80000100800 */
[----:B-1----:R-:W2:Y:S04]  /*1f420*/  LDL.LU R109, [R1+0x2ec] ;  /* 0x0002ec00016d7983 */ /* 0x002ea80000300800 */
[----:B------:R-:W2:Y:S04]  /*1f430*/  LDL.LU R113, [R1+0x2f4] ;  /* 0x0002f40001717983 */ /* 0x000ea80000300800 */
[----:B------:R3:W2:Y:S02]  /*1f440*/  @!P2 LDG.E.U8 R51, desc[UR18][R54.64] ;  /* 0x000000123633a981 */ /* 0x0006a4000c1e1100 */
[----:B---3--:R-:W-:-:S02]  /*1f450*/  @!P2 IMAD.MOV.U32 R55, RZ, RZ, R106 ;  /* 0x000000ffff37a224 */ /* 0x008fc400078e006a */
[----:B----4-:R-:W3:Y:S01]  /*1f460*/  LDL.LU R106, [R1+0x2fc] ;  /* 0x0002fc00016a7983 */ /* 0x010ee20000300800 */
[----:B------:R-:W-:Y:S01]  /*1f470*/  PRMT R50, RZ, 0x7610, R50 ;  /* 0x00007610ff327816 */ /* 0x000fe20000000032 */
[----:B------:R-:W-:-:S05]  /*1f480*/  @!P2 IMAD.MOV.U32 R54, RZ, RZ, R105 ;  /* 0x000000ffff36a224 */ /* 0x000fca00078e0069 */
[----:B------:R1:W4:Y:S01]  /*1f490*/  @!P2 LDG.E.U8 R50, desc[UR18][R52.64] ;  /* 0x000000123432a981 */ /* 0x000322000c1e1100 */
[----:B--2---:R-:W-:Y:S02]  /*1f4a0*/  IADD3 R101, P3, PT, R36, R101, RZ ;  /* 0x0000006524657210 */ /* 0x004fe40007f7e0ff */
[----:B-1----:R-:W-:Y:S02]  /*1f4b0*/  PRMT R52, RZ, 0x7610, R52 ;  /* 0x00007610ff347816 */ /* 0x002fe40000000034 */
[----:B------:R-:W-:-:S04]  /*1f4c0*/  PRMT R53, RZ, 0x7610, R53 ;  /* 0x00007610ff357816 */ /* 0x000fc80000000035 */
[----:B------:R1:W2:Y:S01]  /*1f4d0*/  @!P2 LDG.E.U8 R52, desc[UR18][R54.64] ;  /* 0x000000123634a981 */ /* 0x0002a2000c1e1100 */
[C---:B------:R-:W-:Y:S02]  /*1f4e0*/  IADD3 R58, P5, PT, R36.reuse, R58, RZ ;  /* 0x0000003a243a7210 */ /* 0x040fe40007fbe0ff */
[----:B------:R-:W-:Y:S01]  /*1f4f0*/  IADD3 R104, P4, PT, R36, R104, RZ ;  /* 0x0000006824687210 */ /* 0x000fe20007f9e0ff */
[----:B-1----:R-:W-:Y:S02]  /*1f500*/  @!P2 IMAD.MOV.U32 R54, RZ, RZ, R98 ;  /* 0x000000ffff36a224 */ /* 0x002fe400078e0062 */
[----:B------:R-:W-:Y:S02]  /*1f510*/  @!P2 IMAD.MOV.U32 R55, RZ, RZ, R100 ;  /* 0x000000ffff37a224 */ /* 0x000fe400078e0064 */
[----:B0-----:R-:W2:Y:S04]  /*1f520*/  LDL.LU R100, [R1+0x338] ;  /* 0x0003380001647983 */ /* 0x001ea80000300800 */
[----:B------:R0:W-:Y:S04]  /*1f530*/  STL [R1+0x2b0], R58 ;  /* 0x0002b03a01007387 */ /* 0x0001e80000100800 */
[----:B------:R1:W4:Y:S01]  /*1f540*/  @!P2 LDG.E.U8 R53, desc[UR18][R54.64] ;  /* 0x000000123635a981 */ /* 0x000322000c1e1100 */
[----:B------:R-:W-:-:S03]  /*1f550*/  IMAD.X R59, R38, 0x1, R59, P5 ;  /* 0x00000001263b7824 */ /* 0x000fc600028e063b */
[----:B------:R-:W-:Y:S01]  /*1f560*/  STL [R1+0x2c0], R101 ;  /* 0x0002c06501007387 */ /* 0x000fe20000100800 */
[----:B------:R-:W-:-:S03]  /*1f570*/  IMAD.X R107, R38, 0x1, R107, P4 ;  /* 0x00000001266b7824 */ /* 0x000fc600020e066b */
[----:B------:R-:W-:Y:S01]  /*1f580*/  STL [R1+0x2b8], R104 ;  /* 0x0002b86801007387 */ /* 0x000fe20000100800 */
[----:B-1----:R-:W-:Y:S01]  /*1f590*/  PRMT R54, RZ, 0x7610, R54 ;  /* 0x00007610ff367816 */ /* 0x002fe20000000036 */
[----:B------:R-:W-:Y:S02]  /*1f5a0*/  IMAD.X R103, R38, 0x1, R103, P3 ;  /* 0x0000000126677824 */ /* 0x000fe400018e0667 */
[----:B------:R1:W-:Y:S04]  /*1f5b0*/  STL [R1+0x2ac], R59 ;  /* 0x0002ac3b01007387 */ /* 0x0003e80000100800 */
[----:B------:R0:W-:Y:S01]  /*1f5c0*/  STL [R1+0x2b4], R107 ;  /* 0x0002b46b01007387 */ /* 0x0001e20000100800 */
[----:B------:R-:W-:-:S03]  /*1f5d0*/  PRMT R55, RZ, 0x7610, R55 ;  /* 0x00007610ff377816 */ /* 0x000fc60000000037 */
[----:B------:R-:W4:Y:S04]  /*1f5e0*/  LDL.LU R98, [R1+0x328] ;  /* 0x0003280001627983 */ /* 0x000f280000300800 */
[----:B------:R-:W4:Y:S04]  /*1f5f0*/  LDL.LU R105, [R1+0x330] ;  /* 0x0003300001697983 */ /* 0x000f280000300800 */
[----:B------:R0:W4:Y:S04]  /*1f600*/  @!P2 LDG.E.U8 R54, desc[UR18][R58.64] ;  /* 0x000000123a36a981 */ /* 0x000128000c1e1100 */
[----:B------:R1:W-:Y:S01]  /*1f610*/  STL [R1+0x2bc], R103 ;  /* 0x0002bc6701007387 */ /* 0x0003e20000100800 */
[----:B0-----:R-:W-:-:S02]  /*1f620*/  @!P2 IMAD.MOV.U32 R58, RZ, RZ, R104 ;  /* 0x000000ffff3aa224 */ /* 0x001fc400078e0068 */
[----:B-1----:R-:W-:Y:S01]  /*1f630*/  @!P2 IMAD.MOV.U32 R59, RZ, RZ, R107 ;  /* 0x000000ffff3ba224 */ /* 0x002fe200078e006b */
[----:B------:R-:W4:Y:S04]  /*1f640*/  LDL.LU R104, [R1+0x324] ;  /* 0x0003240001687983 */ /* 0x000f280000300800 */
[----:B------:R-:W4:Y:S04]  /*1f650*/  LDL.LU R107, [R1+0x32c] ;  /* 0x00032c00016b7983 */ /* 0x000f280000300800 */
[----:B------:R0:W4:Y:S02]  /*1f660*/  @!P2 LDG.E.U8 R55, desc[UR18][R58.64] ;  /* 0x000000123a37a981 */ /* 0x000124000c1e1100 */
[----:B0-----:R-:W-:-:S02]  /*1f670*/  @!P2 IMAD.MOV.U32 R59, RZ, RZ, R103 ;  /* 0x000000ffff3ba224 */ /* 0x001fc400078e0067 */
[----:B------:R-:W4:Y:S01]  /*1f680*/  LDL.LU R103, [R1+0x334] ;  /* 0x0003340001677983 */ /* 0x000f220000300800 */
[----:B------:R-:W-:Y:S01]  /*1f690*/  PRMT R56, RZ, 0x7610, R56 ;  /* 0x00007610ff387816 */ /* 0x000fe20000000038 */
[----:B------:R-:W-:Y:S01]  /*1f6a0*/  @!P2 IMAD.MOV.U32 R58, RZ, RZ, R101 ;  /* 0x000000ffff3aa224 */ /* 0x000fe200078e0065 */
[----:B------:R-:W-:Y:S01]  /*1f6b0*/  IADD3 R102, P3, PT, R36, R102, RZ ;  /* 0x0000006624667210 */ /* 0x000fe20007f7e0ff */
[----:B------:R-:W4:Y:S01]  /*1f6c0*/  LDL.LU R101, [R1+0x370] ;  /* 0x0003700001657983 */ /* 0x000f220000300800 */
[----:B------:R-:W-:-:S03]  /*1f6d0*/  PRMT R57, RZ, 0x7610, R57 ;  /* 0x00007610ff397816 */ /* 0x000fc60000000039 */
[----:B------:R0:W4:Y:S01]  /*1f6e0*/  @!P2 LDG.E.U8 R56, desc[UR18][R58.64] ;  /* 0x000000123a38a981 */ /* 0x000122000c1e1100 */
[----:B------:R-:W-:Y:S02]  /*1f6f0*/  PRMT R60, RZ, 0x7610, R60 ;  /* 0x00007610ff3c7816 */ /* 0x000fe4000000003c */
[C---:B------:R-:W-:Y:S02]  /*1f700*/  IADD3 R99, P5, PT, R36.reuse, R99, RZ ;  /* 0x0000006324637210 */ /* 0x040fe40007fbe0ff */
[----:B------:R-:W-:-:S03]  /*1f710*/  IADD3 R108, P4, PT, R36, R108, RZ ;  /* 0x0000006c246c7210 */ /* 0x000fc60007f9e0ff */
[----:B------:R1:W-:Y:S01]  /*1f720*/  STL [R1+0x2f0], R99 ;  /* 0x0002f06301007387 */ /* 0x0003e20000100800 */
[----:B0-----:R-:W-:-:S03]  /*1f730*/  @!P2 IMAD.MOV.U32 R58, RZ, RZ, R99 ;  /* 0x000000ffff3aa224 */ /* 0x001fc600078e0063 */
[----:B------:R-:W-:Y:S01]  /*1f740*/  STL [R1+0x300], R102 ;  /* 0x0003006601007387 */ /* 0x000fe20000100800 */
[----:B------:R-:W-:-:S03]  /*1f750*/  IMAD.X R109, R38, 0x1, R109, P5 ;  /* 0x00000001266d7824 */ /* 0x000fc600028e066d */
[----:B------:R-:W-:Y:S01]  /*1f760*/  STL [R1+0x2f8], R108 ;  /* 0x0002f86c01007387 */ /* 0x000fe20000100800 */
[----:B------:R-:W-:-:S03]  /*1f770*/  IMAD.X R113, R38, 0x1, R113, P4 ;  /* 0x0000000126717824 */ /* 0x000fc600020e0671 */
[----:B------:R0:W-:Y:S01]  /*1f780*/  STL [R1+0x2ec], R109 ;  /* 0x0002ec6d01007387 */ /* 0x0001e20000100800 */
[----:B------:R-:W-:-:S03]  /*1f790*/  @!P2 IMAD.MOV.U32 R59, RZ, RZ, R109 ;  /* 0x000000ffff3ba224 */ /* 0x000fc600078e006d */
[----:B------:R3:W-:Y:S04]  /*1f7a0*/  STL [R1+0x2f4], R113 ;  /* 0x0002f47101007387 */ /* 0x0007e80000100800 */
[----:B-1----:R-:W4:Y:S04]  /*1f7b0*/  LDL.LU R99, [R1+0x340] ;  /* 0x0003400001637983 */ /* 0x002f280000300800 */
[----:B0-----:R-:W4:Y:S01]  /*1f7c0*/  LDL.LU R109, [R1+0x368] ;  /* 0x00036800016d7983 */ /* 0x001f220000300800 */
[----:B---3--:R-:W-:-:S03]  /*1f7d0*/  IMAD.X R106, R38, 0x1, R106, P3 ;  /* 0x00000001266a7824 */ /* 0x008fc600018e066a */
[----:B------:R0:W3:Y:S04]  /*1f7e0*/  @!P2 LDG.E.U8 R57, desc[UR18][R58.64] ;  /* 0x000000123a39a981 */ /* 0x0000e8000c1e1100 */
[----:B------:R1:W-:Y:S01]  /*1f7f0*/  STL [R1+0x2fc], R106 ;  /* 0x0002fc6a01007387 */ /* 0x0003e20000100800 */
[----:B0-----:R-:W-:Y:S02]  /*1f800*/  @!P2 IMAD.MOV.U32 R58, RZ, RZ, R108 ;  /* 0x000000ffff3aa224 */ /* 0x001fe400078e006c */
[----:B------:R-:W-:Y:S01]  /*1f810*/  @!P2 IMAD.MOV.U32 R59, RZ, RZ, R113 ;  /* 0x000000ffff3ba224 */ /* 0x000fe200078e0071 */
[----:B------:R-:W3:Y:S04]  /*1f820*/  LDL.LU R108, [R1+0x33c] ;  /* 0x00033c00016c7983 */ /* 0x000ee80000300800 */
[----:B------:R-:W3:Y:S04]  /*1f830*/  LDL.LU R113, [R1+0x364] ;  /* 0x0003640001717983 */ /* 0x000ee80000300800 */
[----:B------:R0:W3:Y:S02]  /*1f840*/  @!P2 LDG.E.U8 R60, desc[UR18][R58.64] ;  /* 0x000000123a3ca981 */ /* 0x0000e4000c1e1100 */
[----:B0-----:R-:W-:-:S02]  /*1f850*/  @!P2 IMAD.MOV.U32 R59, RZ, RZ, R106 ;  /* 0x000000ffff3ba224 */ /* 0x001fc400078e006a */
[----:B-1----:R-:W3:Y:S01]  /*1f860*/  LDL.LU R106, [R1+0x36c] ;  /* 0x00036c00016a7983 */ /* 0x002ee20000300800 */
[----:B------:R-:W-:Y:S01]  /*1f870*/  PRMT R61, RZ, 0x7610, R61 ;  /* 0x00007610ff3d7816 */ /* 0x000fe2000000003d */
[----:B------:R-:W-:Y:S01]  /*1f880*/  @!P2 IMAD.MOV.U32 R58, RZ, RZ, R102 ;  /* 0x000000ffff3aa224 */ /* 0x000fe200078e0066 */
[----:B--2---:R-:W-:Y:S01]  /*1f890*/  IADD3 R100, P3, PT, R36, R100, RZ ;  /* 0x0000006424647210 */ /* 0x004fe20007f7e0ff */
[----:B------:R-:W2:Y:S01]  /*1f8a0*/  LDL.LU R102, [R1+0x3a8] ;  /* 0x0003a80001667983 */ /* 0x000ea20000300800 */
[----:B------:R-:W-:-:S03]  /*1f8b0*/  PRMT R62, RZ, 0x7610, R62 ;  /* 0x00007610ff3e7816 */ /* 0x000fc6000000003e */
[----:B------:R0:W2:Y:S01]  /*1f8c0*/  @!P2 LDG.E.U8 R61, desc[UR18][R58.64] ;  /* 0x000000123a3da981 */ /* 0x0000a2000c1e1100 */
[----:B------:R-:W-:Y:S02]  /*1f8d0*/  PRMT R63, RZ, 0x7610, R63 ;  /* 0x00007610ff3f7816 */ /* 0x000fe4000000003f */
[C---:B----4-:R-:W-:Y:S02]  /*1f8e0*/  IADD3 R98, P5, PT, R36.reuse, R98, RZ ;  /* 0x0000006224627210 */ /* 0x050fe40007fbe0ff */
[----:B------:R-:W-:-:S03]  /*1f8f0*/  IADD3 R105, P4, PT, R36, R105, RZ ;  /* 0x0000006924697210 */ /* 0x000fc60007f9e0ff */
[----:B------:R1:W-:Y:S01]  /*1f900*/  STL [R1+0x328], R98 ;  /* 0x0003286201007387 */ /* 0x0003e20000100800 */
[----:B0-----:R-:W-:-:S03]  /*1f910*/  @!P2 IMAD.MOV.U32 R58, RZ, RZ, R98 ;  /* 0x000000ffff3aa224 */ /* 0x001fc600078e0062 */
[----:B------:R-:W-:Y:S04]  /*1f920*/  STL [R1+0x338], R100 ;  /* 0x0003386401007387 */ /* 0x000fe80000100800 */
[----:B------:R-:W-:Y:S01]  /*1f930*/  STL [R1+0x330], R105 ;  /* 0x0003306901007387 */ /* 0x000fe20000100800 */
[C---:B------:R-:W-:Y:S02]  /*1f940*/  IMAD.X R104, R38.reuse, 0x1, R104, P5 ;  /* 0x0000000126687824 */ /* 0x040fe400028e0668 */
[----:B------:R-:W-:-:S03]  /*1f950*/  IMAD.X R107, R38, 0x1, R107, P4 ;  /* 0x00000001266b7824 */ /* 0x000fc600020e066b */
[----:B------:R0:W-:Y:S01]  /*1f960*/  STL [R1+0x324], R104 ;  /* 0x0003246801007387 */ /* 0x0001e20000100800 */
[----:B------:R-:W-:-:S03]  /*1f970*/  @!P2 IMAD.MOV.U32 R59, RZ, RZ, R104 ;  /* 0x000000ffff3ba224 */ /* 0x000fc600078e0068 */
[----:B------:R4:W-:Y:S04]  /*1f980*/  STL [R1+0x32c], R107 ;  /* 0x00032c6b01007387 */ /* 0x0009e80000100800 */
[----:B-1----:R-:W2:Y:S04]  /*1f990*/  LDL.LU R98, [R1+0x378] ;  /* 0x0003780001627983 */ /* 0x002ea80000300800 */
[----:B0-----:R-:W2:Y:S01]  /*1f9a0*/  LDL.LU R104, [R1+0x380] ;  /* 0x0003800001687983 */ /* 0x001ea20000300800 */
[----:B------:R-:W-:-:S03]  /*1f9b0*/  IMAD.X R103, R38, 0x1, R103, P3 ;  /* 0x0000000126677824 */ /* 0x000fc600018e0667 */
[----:B------:R0:W2:Y:S04]  /*1f9c0*/  @!P2 LDG.E.U8 R62, desc[UR18][R58.64] ;  /* 0x000000123a3ea981 */ /* 0x0000a8000c1e1100 */
[----:B------:R1:W-:Y:S01]  /*1f9d0*/  STL [R1+0x334], R103 ;  /* 0x0003346701007387 */ /* 0x0003e20000100800 */
[----:B0-----:R-:W-:-:S03]  /*1f9e0*/  @!P2 IMAD.MOV.U32 R58, RZ, RZ, R105 ;  /* 0x000000ffff3aa224 */ /* 0x001fc600078e0069 */
[----:B------:R-:W2:Y:S01]  /*1f9f0*/  LDL.LU R105, [R1+0x374] ;  /* 0x0003740001697983 */ /* 0x000ea20000300800 */
[----:B------:R-:W-:-:S03]  /*1fa00*/  @!P2 IMAD.MOV.U32 R59, RZ, RZ, R107 ;  /* 0x000000ffff3ba224 */ /* 0x000fc600078e006b */
[----:B----4-:R-:W4:Y:S04]  /*1fa10*/  LDL.LU R107, [R1+0x37c] ;  /* 0x00037c00016b7983 */ /* 0x010f280000300800 */
[----:B------:R0:W4:Y:S01]  /*1fa20*/  @!P2 LDG.E.U8 R63, desc[UR18][R58.64] ;  /* 0x000000123a3fa981 */ /* 0x000122000c1e1100 */
[----:B------:R-:W-:Y:S02]  /*1fa30*/  PRMT R64, RZ, 0x7610, R64 ;  /* 0x00007610ff407816 */ /* 0x000fe40000000040 */
[----:B------:R-:W-:Y:S01]  /*1fa40*/  IADD3 R101, P3, PT, R36, R101, RZ ;  /* 0x0000006524657210 */ /* 0x000fe20007f7e0ff */
[----:B0-----:R-:W-:Y:S02]  /*1fa50*/  @!P2 IMAD.MOV.U32 R59, RZ, RZ, R103 ;  /* 0x000000ffff3ba224 */ /* 0x001fe400078e0067 */
[----:B-1----:R-:W4:Y:S01]  /*1fa60*/  LDL.LU R103, [R1+0x3a4] ;  /* 0x0003a40001677983 */ /* 0x002f220000300800 */
[----:B------:R-:W-:-:S03]  /*1fa70*/  @!P2 IMAD.MOV.U32 R58, RZ, RZ, R100 ;  /* 0x000000ffff3aa224 */ /* 0x000fc600078e0064 */
        /* <DEDUP_REMOVED lines=8> */
[----:B------:R-:W-:Y:S04]  /*1fb00*/  STL [R1+0x370], R101 ;  /* 0x0003706501007387 */ /* 0x000fe80000100800 */
[----:B------:R-:W-:Y:S01]  /*1fb10*/  STL [R1+0x368], R109 ;  /* 0x0003686d01007387 */ /* 0x000fe20000100800 */
[C---:B---3--:R-:W-:Y:S02]  /*1fb20*/  IMAD.X R108, R38.reuse, 0x1, R108, P5 ;  /* 0x00000001266c7824 */ /* 0x048fe400028e066c */
[----:B------:R-:W-:-:S03]  /*1fb30*/  IMAD.X R113, R38, 0x1, R113, P4 ;  /* 0x0000000126717824 */ /* 0x000fc600020e0671 */
[----:B------:R0:W-:Y:S01]  /*1fb40*/  STL [R1+0x33c], R108 ;  /* 0x00033c6c01007387 */ /* 0x0001e20000100800 */
[----:B------:R-:W-:-:S03]  /*1fb50*/  @!P2 IMAD.MOV.U32 R59, RZ, RZ, R108 ;  /* 0x000000ffff3ba224 */ /* 0x000fc600078e006c */
[----:B------:R3:W-:Y:S04]  /*1fb60*/  STL [R1+0x364], R113 ;  /* 0x0003647101007387 */ /* 0x0007e80000100800 */
[----:B-1----:R-:W4:Y:S04]  /*1fb70*/  LDL.LU R99, [R1+0x3b0] ;  /* 0x0003b00001637983 */ /* 0x002f280000300800 */
[----:B0-----:R-:W4:Y:S01]  /*1fb80*/  LDL.LU R108, [R1+0x3b8] ;  /* 0x0003b800016c7983 */ /* 0x001f220000300800 */
[----:B------:R-:W-:-:S03]  /*1fb90*/  IMAD.X R106, R38, 0x1, R106, P3 ;  /* 0x00000001266a7824 */ /* 0x000fc600018e066a */
[----:B------:R0:W4:Y:S04]  /*1fba0*/  @!P2 LDG.E.U8 R65, desc[UR18][R58.64] ;  /* 0x000000123a41a981 */ /* 0x000128000c1e1100 */
[----:B------:R1:W-:Y:S01]  /*1fbb0*/  STL [R1+0x36c], R106 ;  /* 0x00036c6a01007387 */ /* 0x0003e20000100800 */
[----:B0-----:R-:W-:Y:S02]  /*1fbc0*/  @!P2 IMAD.MOV.U32 R58, RZ, RZ, R109 ;  /* 0x000000ffff3aa224 */ /* 0x001fe400078e006d */
[----:B------:R-:W-:Y:S01]  /*1fbd0*/  @!P2 IMAD.MOV.U32 R59, RZ, RZ, R113 ;  /* 0x000000ffff3ba224 */ /* 0x000fe200078e0071 */
[----:B------:R-:W4:Y:S04]  /*1fbe0*/  LDL.LU R109, [R1+0x3ac] ;  /* 0x0003ac00016d7983 */ /* 0x000f280000300800 */
[----:B---3--:R-:W3:Y:S04]  /*1fbf0*/  LDL.LU R113, [R1+0x3b4] ;  /* 0x0003b40001717983 */ /* 0x008ee80000300800 */
        /* <DEDUP_REMOVED lines=10> */
[C---:B------:R-:W-:Y:S02]  /*1fca0*/  IADD3 R98, P5, PT, R36.reuse, R98, RZ ;  /* 0x0000006224627210 */ /* 0x040fe40007fbe0ff */
[----:B------:R-:W-:-:S03]  /*1fcb0*/  IADD3 R104, P4, PT, R36, R104, RZ ;  /* 0x0000006824687210 */ /* 0x000fc60007f9e0ff */
[----:B0-----:R-:W-:Y:S01]  /*1fcc0*/  @!P2 IMAD.MOV.U32 R58, RZ, RZ, R98 ;  /* 0x000000ffff3aa224 */ /* 0x001fe200078e0062 */
[----:B------:R0:W-:Y:S04]  /*1fcd0*/  STL [R1+0x378], R98 ;  /* 0x0003786201007387 */ /* 0x0001e80000100800 */
[----:B------:R-:W-:Y:S01]  /*1fce0*/  STL [R1+0x3a8], R102 ;  /* 0x0003a86601007387 */ /* 0x000fe20000100800 */
[----:B------:R-:W-:-:S04]  /*1fcf0*/  IMAD.X R105, R38, 0x1, R105, P5 ;  /* 0x0000000126697824 */ /* 0x000fc800028e0669 */
[----:B------:R-:W-:Y:S02]  /*1fd00*/  @!P2 IMAD.MOV.U32 R59, RZ, RZ, R105 ;  /* 0x000000ffff3ba224 */ /* 0x000fe400078e0069 */
[C---:B----4-:R-:W-:Y:S01]  /*1fd10*/  IMAD.X R107, R38.reuse, 0x1, R107, P4 ;  /* 0x00000001266b7824 */ /* 0x050fe200020e066b */
[----:B------:R-:W-:Y:S04]  /*1fd20*/  STL [R1+0x380], R104 ;  /* 0x0003806801007387 */ /* 0x000fe80000100800 */
[----:B------:R1:W4:Y:S04]  /*1fd30*/  @!P2 LDG.E.U8 R68, desc[UR18][R58.64] ;  /* 0x000000123a44a981 */ /* 0x000328000c1e1100 */
[----:B------:R0:W-:Y:S04]  /*1fd40*/  STL [R1+0x374], R105 ;  /* 0x0003746901007387 */ /* 0x0001e80000100800 */
[----:B------:R0:W-:Y:S01]  /*1fd50*/  STL [R1+0x37c], R107 ;  /* 0x00037c6b01007387 */ /* 0x0001e20000100800 */
[----:B------:R-:W-:-:S02]  /*1fd60*/  IMAD.X R103, R38, 0x1, R103, P3 ;  /* 0x0000000126677824 */ /* 0x000fc400018e0667 */
[----:B-1----:R-:W-:Y:S01]  /*1fd70*/  @!P2 IMAD.MOV.U32 R58, RZ, RZ, R104 ;  /* 0x000000ffff3aa224 */ /* 0x002fe200078e0068 */
[----:B0-----:R-:W4:Y:S01]  /*1fd80*/  LDL.LU R98, [R1+0x3e8] ;  /* 0x0003e80001627983 */ /* 0x001f220000300800 */
[----:B------:R-:W-:-:S03]  /*1fd90*/  @!P2 IMAD.MOV.U32 R59, RZ, RZ, R107 ;  /* 0x000000ffff3ba224 */ /* 0x000fc600078e006b */
[----:B------:R-:W4:Y:S04]  /*1fda0*/  LDL.LU R105, [R1+0x3f0] ;  /* 0x0003f00001697983 */ /* 0x000f280000300800 */
[----:B------:R0:W4:Y:S04]  /*1fdb0*/  @!P2 LDG.E.U8 R69, desc[UR18][R58.64] ;  /* 0x000000123a45a981 */ /* 0x000128000c1e1100 */
[----:B------:R1:W-:Y:S01]  /*1fdc0*/  STL [R1+0x3a4], R103 ;  /* 0x0003a46701007387 */ /* 0x0003e20000100800 */
[----:B0-----:R-:W-:-:S03]  /*1fdd0*/  @!P2 IMAD.MOV.U32 R58, RZ, RZ, R102 ;  /* 0x000000ffff3aa224 */ /* 0x001fc600078e0066 */
[----:B------:R-:W4:Y:S04]  /*1fde0*/  LDL.LU R102, [R1+0x3e4] ;  /* 0x0003e40001667983 */ /* 0x000f280000300800 */
[----:B------:R-:W4:Y:S01]  /*1fdf0*/  LDL.LU R107, [R1+0x3ec] ;  /* 0x0003ec00016b7983 */ /* 0x000f220000300800 */
[----:B------:R-:W-:-:S03]  /*1fe00*/  @!P2 IMAD.MOV.U32 R59, RZ, RZ, R103 ;  /* 0x000000ffff3ba224 */ /* 0x000fc600078e0067 */
[----:B-1----:R-:W4:Y:S01]  /*1fe10*/  LDL.LU R103, [R1+0x3f4] ;  /* 0x0003f40001677983 */ /* 0x002f220000300800 */
[----:B------:R-:W-:Y:S02]  /*1fe20*/  PRMT R70, RZ, 0x7610, R70 ;  /* 0x00007610ff467816 */ /* 0x000fe40000000046 */
        /* <DEDUP_REMOVED lines=11> */
[C---:B------:R-:W-:Y:S02]  /*1fee0*/  IMAD.X R109, R38.reuse, 0x1, R109, P5 ;  /* 0x00000001266d7824 */ /* 0x040fe400028e066d */
[----:B---3--:R-:W-:-:S03]  /*1fef0*/  IMAD.X R113, R38, 0x1, R113, P4 ;  /* 0x0000000126717824 */ /* 0x008fc600020e0671 */
        /* <DEDUP_REMOVED lines=32> */
[----:B------:R-:W-:Y:S02]  /*20100*/  @!P2 IMAD.MOV.U32 R59, RZ, RZ, R102 ;  /* 0x000000ffff3ba224 */ /* 0x000fe400078e0066 */
[----:B------:R-:W-:Y:S01]  /*20110*/  IMAD.X R103, R38, 0x1, R103, P3 ;  /* 0x0000000126677824 */ /* 0x000fe200018e0667 */
[----:B------:R4:W-:Y:S04]  /*20120*/  STL [R1+0x3ec], R107 ;  /* 0x0003ec6b01007387 */ /* 0x0009e80000100800 */
[----:B-1----:R-:W2:Y:S04]  /*20130*/  LDL.LU R98, [R1+0x438] ;  /* 0x0004380001627983 */ /* 0x002ea80000300800 */
[----:B------:R1:W2:Y:S04]  /*20140*/  @!P2 LDG.E.U8 R74, desc[UR18][R58.64] ;  /* 0x000000123a4aa981 */ /* 0x0002a8000c1e1100 */
[----:B0-----:R-:W2:Y:S04]  /*20150*/  LDL.LU R102, [R1+0x440] ;  /* 0x0004400001667983 */ /* 0x001ea80000300800 */
[----:B------:R0:W-:Y:S01]  /*20160*/  STL [R1+0x3f4], R103 ;  /* 0x0003f46701007387 */ /* 0x0001e20000100800 */
[----:B-1----:R-:W-:-:S02]  /*20170*/  @!P2 IMAD.MOV.U32 R58, RZ, RZ, R105 ;  /* 0x000000ffff3aa224 */ /* 0x002fc400078e0069 */
[----:B------:R-:W-:Y:S02]  /*20180*/  @!P2 IMAD.MOV.U32 R59, RZ, RZ, R107 ;  /* 0x000000ffff3ba224 */ /* 0x000fe400078e006b */
[----:B----4-:R-:W4:Y:S04]  /*20190*/  LDL.LU R107, [R1+0x434] ;  /* 0x00043400016b7983 */ /* 0x010f280000300800 */
[----:B------:R1:W4:Y:S04]  /*201a0*/  @!P2 LDG.E.U8 R75, desc[UR18][R58.64] ;  /* 0x000000123a4ba981 */ /* 0x000328000c1e1100 */
[----:B------:R-:W4:Y:S01]  /*201b0*/  LDL.LU R105, [R1+0x43c] ;  /* 0x00043c0001697983 */ /* 0x000f220000300800 */
[----:B-1----:R-:W-:-:S03]  /*201c0*/  @!P2 IMAD.MOV.U32 R59, RZ, RZ, R103 ;  /* 0x000000ffff3ba224 */ /* 0x002fc600078e0067 */
[----:B0-----:R-:W4:Y:S01]  /*201d0*/  LDL.LU R103, [R1+0x464] ;  /* 0x0004640001677983 */ /* 0x001f220000300800 */
[----:B------:R-:W-:Y:S01]  /*201e0*/  @!P2 IMAD.MOV.U32 R58, RZ, RZ, R101 ;  /* 0x000000ffff3aa224 */ /* 0x000fe200078e0065 */
[----:B------:R-:W-:Y:S02]  /*201f0*/  IADD3 R104, P3, PT, R36, R104, RZ ;  /* 0x0000006824687210 */ /* 0x000fe40007f7e0ff */
[----:B------:R-:W4:Y:S01]  /*20200*/  LDL.LU R101, [R1+0x4e8] ;  /* 0x0004e80001657983 */ /* 0x000f220000300800 */
[----:B------:R-:W-:-:S03]  /*20210*/  PRMT R77, RZ, 0x7610, R77 ;  /* 0x00007610ff4d7816 */ /* 0x000fc6000000004d */
[----:B------:R0:W4:Y:S01]  /*20220*/  @!P2 LDG.E.U8 R76, desc[UR18][R58.64] ;  /* 0x000000123a4ca981 */ /* 0x000122000c1e1100 */
[-C--:B------:R-:W-:Y:S02]  /*20230*/  @!P2 LOP3.LUT R83, R83, R82.reuse, RZ, 0x3c, !PT ;  /* 0x000000525353a212 */ /* 0x080fe400078e3cff */
[----:B------:R-:W-:Y:S02]  /*20240*/  PRMT R78, RZ, 0x7610, R78 ;  /* 0x00007610ff4e7816 */ /* 0x000fe4000000004e */
[C---:B------:R-:W-:Y:S02]  /*20250*/  @!P2 LOP3.LUT R82, R83.reuse, R82, RZ, 0x3c, !PT ;  /* 0x000000525352a212 */ /* 0x040fe400078e3cff */
[----:B------:R-:W-:Y:S02]  /*20260*/  PRMT R84, RZ, 0x7610, R84 ;  /* 0x00007610ff547816 */ /* 0x000fe40000000054 */
[----:B------:R-:W-:-:S05]  /*20270*/  @!P2 LOP3.LUT R83, R83, R82, RZ, 0x3c, !PT ;  /* 0x000000525353a212 */ /* 0x000fca00078e3cff */
[----:B------:R-:W4:Y:S01]  /*20280*/  @!P2 LDG.E.U8 R84, desc[UR18][R82.64] ;  /* 0x000000125254a981 */ /* 0x000f22000c1e1100 */
[C---:B------:R-:W-:Y:S02]  /*20290*/  IADD3 R99, P5, PT, R36.reuse, R99, RZ ;  /* 0x0000006324637210 */ /* 0x040fe40007fbe0ff */
[----:B------:R-:W-:-:S03]  /*202a0*/  IADD3 R109, P4, PT, R36, R109, RZ ;  /* 0x0000006d246d7210 */ /* 0x000fc60007f9e0ff */
[----:B------:R-:W-:Y:S01]  /*202b0*/  STL [R1+0x400], R99 ;  /* 0x0004006301007387 */ /* 0x000fe20000100800 */
[----:B0-----:R-:W-:-:S03]  /*202c0*/  @!P2 IMAD.MOV.U32 R58, RZ, RZ, R99 ;  /* 0x000000ffff3aa224 */ /* 0x001fc600078e0063 */
[----:B------:R-:W-:Y:S04]  /*202d0*/  STL [R1+0x430], R104 ;  /* 0x0004306801007387 */ /* 0x000fe80000100800 */
[----:B------:R-:W-:Y:S01]  /*202e0*/  STL [R1+0x428], R109 ;  /* 0x0004286d01007387 */ /* 0x000fe20000100800 */
[C---:B------:R-:W-:Y:S02]  /*202f0*/  IMAD.X R108, R38.reuse, 0x1, R108, P5 ;  /* 0x00000001266c7824 */ /* 0x040fe400028e066c */
[----:B---3--:R-:W-:-:S03]  /*20300*/  IMAD.X R113, R38, 0x1, R113, P4 ;  /* 0x0000000126717824 */ /* 0x008fc600020e0671 */
[----:B------:R0:W-:Y:S01]  /*20310*/  STL [R1+0x3fc], R108 ;  /* 0x0003fc6c01007387 */ /* 0x0001e20000100800 */
[----:B------:R-:W-:-:S03]  /*20320*/  @!P2 IMAD.MOV.U32 R59, RZ, RZ, R108 ;  /* 0x000000ffff3ba224 */ /* 0x000fc600078e006c */
[----:B------:R-:W-:Y:S04]  /*20330*/  STL [R1+0x424], R113 ;  /* 0x0004247101007387 */ /* 0x000fe80000100800 */
[----:B------:R1:W3:Y:S04]  /*20340*/  @!P2 LDG.E.U8 R77, desc[UR18][R58.64] ;  /* 0x000000123a4da981 */ /* 0x0002e8000c1e1100 */
[----:B0-----:R-:W3:Y:S01]  /*20350*/  LDL.LU R108, [R1+0x470] ;  /* 0x00047000016c7983 */ /* 0x001ee20000300800 */
[----:B------:R-:W-:-:S03]  /*20360*/  IMAD.X R106, R38, 0x1, R106, P3 ;  /* 0x00000001266a7824 */ /* 0x000fc600018e066a */
[----:B------:R-:W3:Y:S01]  /*20370*/  LDL.LU R99, [R1+0x4a8] ;  /* 0x0004a80001637983 */ /* 0x000ee20000300800 */
[----:B-1----:R-:W-:Y:S02]  /*20380*/  @!P2 IMAD.MOV.U32 R58, RZ, RZ, R109 ;  /* 0x000000ffff3aa224 */ /* 0x002fe400078e006d */
[----:B------:R-:W-:Y:S01]  /*20390*/  @!P2 IMAD.MOV.U32 R59, RZ, RZ, R113 ;  /* 0x000000ffff3ba224 */ /* 0x000fe200078e0071 */
[----:B------:R0:W-:Y:S04]  /*203a0*/  STL [R1+0x42c], R106 ;  /* 0x00042c6a01007387 */ /* 0x0001e80000100800 */
[----:B------:R-:W3:Y:S04]  /*203b0*/  LDL.LU R109, [R1+0x46c] ;  /* 0x00046c00016d7983 */ /* 0x000ee80000300800 */
[----:B------:R1:W3:Y:S02]  /*203c0*/  @!P2 LDG.E.U8 R78, desc[UR18][R58.64] ;  /* 0x000000123a4ea981 */ /* 0x0002e4000c1e1100 */
[----:B-1----:R-:W-:-:S02]  /*203d0*/  @!P2 IMAD.MOV.U32 R59, RZ, RZ, R106 ;  /* 0x000000ffff3ba224 */ /* 0x002fc400078e006a */
[----:B------:R-:W-:Y:S01]  /*203e0*/  @!P2 IMAD.MOV.U32 R58, RZ, RZ, R104 ;  /* 0x000000ffff3aa224 */ /* 0x000fe200078e0068 */
[----:B0-----:R-:W3:Y:S04]  /*203f0*/  LDL.LU R106, [R1+0x4a4] ;  /* 0x0004a400016a7983 */ /* 0x001ee80000300800 */
[----:B------:R-:W3:Y:S01]  /*20400*/  LDL.LU R104, [R1+0x4e4] ;  /* 0x0004e40001687983 */ /* 0x000ee20000300800 */
[----:B------:R-:W-:Y:S02]  /*20410*/  PRMT R79, RZ, 0x7610, R79 ;  /* 0x00007610ff4f7816 */ /* 0x000fe4000000004f */
[----:B--2---:R-:W-:Y:S02]  /*20420*/  IADD3 R100, P3, PT, R36, R100, RZ ;  /* 0x0000006424647210 */ /* 0x004fe40007f7e0ff */
[----:B------:R-:W-:-:S02]  /*20430*/  PRMT R80, RZ, 0x7610, R80 ;  /* 0x00007610ff507816 */ /* 0x000fc40000000050 */
[----:B------:R0:W2:Y:S01]  /*20440*/  @!P2 LDG.E.U8 R79, desc[UR18][R58.64] ;  /* 0x000000123a4fa981 */ /* 0x0000a2000c1e1100 */
[----:B------:R-:W-:Y:S02]  /*20450*/  PRMT R81, RZ, 0x7610, R81 ;  /* 0x00007610ff517816 */ /* 0x000fe40000000051 */
[----:B------:R-:W-:Y:S02]  /*20460*/  PRMT R82, RZ, 0x7610, R82 ;  /* 0x00007610ff527816 */ /* 0x000fe40000000052 */
[C---:B------:R-:W-:Y:S02]  /*20470*/  IADD3 R98, P5, PT, R36.reuse, R98, RZ ;  /* 0x0000006224627210 */ /* 0x040fe40007fbe0ff */
[----:B------:R-:W-:-:S03]  /*20480*/  IADD3 R102, P4, PT, R36, R102, RZ ;  /* 0x0000006624667210 */ /* 0x000fc60007f9e0ff */
[----:B------:R1:W-:Y:S01]  /*20490*/  STL [R1+0x438], R98 ;  /* 0x0004386201007387 */ /* 0x0003e20000100800 */
[----:B0-----:R-:W-:-:S03]  /*204a0*/  @!P2 IMAD.MOV.U32 R58, RZ, RZ, R98 ;  /* 0x000000ffff3aa224 */ /* 0x001fc600078e0062 */
[----:B------:R-:W-:Y:S01]  /*204b0*/  STL [R1+0x468], R100 ;  /* 0x0004686401007387 */ /* 0x000fe20000100800 */
[----:B----4-:R-:W-:-:S03]  /*204c0*/  IMAD.X R107, R38, 0x1, R107, P5 ;  /* 0x00000001266b7824 */ /* 0x010fc600028e066b */
[----:B------:R-:W-:Y:S01]  /*204d0*/  STL [R1+0x440], R102 ;  /* 0x0004406601007387 */ /* 0x000fe20000100800 */
[----:B------:R-:W-:Y:S02]  /*204e0*/  @!P2 IMAD.MOV.U32 R59, RZ, RZ, R107 ;  /* 0x000000ffff3ba224 */ /* 0x000fe400078e006b */
[C---:B------:R-:W-:Y:S01]  /*204f0*/  IMAD.X R105, R38.reuse, 0x1, R105, P4 ;  /* 0x0000000126697824 */ /* 0x040fe200020e0669 */
[----:B------:R-:W-:Y:S04]  /*20500*/  STL [R1+0x434], R107 ;  /* 0x0004346b01007387 */ /* 0x000fe80000100800 */
[----:B------:R0:W-:Y:S01]  /*20510*/  STL [R1+0x43c], R105 ;  /* 0x00043c6901007387 */ /* 0x0001e20000100800 */
[----:B------:R-:W-:-:S03]  /*20520*/  IMAD.X R103, R38, 0x1, R103, P3 ;  /* 0x0000000126677824 */ /* 0x000fc600018e0667 */
[----:B-1----:R-:W4:Y:S04]  /*20530*/  LDL.LU R98, [R1+0x4b0] ;  /* 0x0004b00001627983 */ /* 0x002f280000300800 */
[----:B------:R1:W2:Y:S04]  /*20540*/  @!P2 LDG.E.U8 R80, desc[UR18][R58.64] ;  /* 0x000000123a50a981 */ /* 0x0002a8000c1e1100 */
[----:B------:R0:W-:Y:S01]  /*20550*/  STL [R1+0x464], R103 ;  /* 0x0004646701007387 */ /* 0x0001e20000100800 */
[----:B-1----:R-:W-:Y:S02]  /*20560*/  @!P2 IMAD.MOV.U32 R58, RZ, RZ, R102 ;  /* 0x000000ffff3aa224 */ /* 0x002fe400078e0066 */
[----:B------:R-:W-:-:S02]  /*20570*/  @!P2 IMAD.MOV.U32 R59, RZ, RZ, R105 ;  /* 0x000000ffff3ba224 */ /* 0x000fc400078e0069 */
[----:B0-----:R-:W2:Y:S04]  /*20580*/  LDL.LU R105, [R1+0x520] ;  /* 0x0005200001697983 */ /* 0x001ea80000300800 */
[----:B------:R-:W2:Y:S04]  /*20590*/  LDL.LU R102, [R1+0x478] ;  /* 0x0004780001667983 */ /* 0x000ea80000300800 */
[----:B------:R0:W2:Y:S04]  /*205a0*/  @!P2 LDG.E.U8 R81, desc[UR18][R58.64] ;  /* 0x000000123a51a981 */ /* 0x0000a8000c1e1100 */
[----:B------:R-:W2:Y:S01]  /*205b0*/  LDL.LU R107, [R1+0x51c] ;  /* 0x00051c00016b7983 */ /* 0x000ea20000300800 */
[----:B0-----:R-:W-:-:S02]  /*205c0*/  @!P2 IMAD.MOV.U32 R59, RZ, RZ, R103 ;  /* 0x000000ffff3ba224 */ /* 0x001fc400078e0067 */
[----:B------:R-:W-:Y:S01]  /*205d0*/  @!P2 IMAD.MOV.U32 R58, RZ, RZ, R100 ;  /* 0x000000ffff3aa224 */ /* 0x000fe200078e0064 */
[----:B------:R-:W2:Y:S04]  /*205e0*/  LDL.LU R103, [R1+0x474] ;  /* 0x0004740001677983 */ /* 0x000ea80000300800 */
[----:B------:R-:W2:Y:S01]  /*205f0*/  LDL.LU R100, [R1+0x4ac] ;  /* 0x0004ac0001647983 */ /* 0x000ea20000300800 */
[----:B------:R-:W-:Y:S02]  /*20600*/  IADD3 R101, P3, PT, R36, R101, RZ ;  /* 0x0000006524657210 */ /* 0x000fe40007f7e0ff */
[----:B------:R-:W-:Y:S01]  /*20610*/  PRMT R83, RZ, 0x7610, R83 ;  /* 0x00007610ff537816 */ /* 0x000fe20000000053 */
[----:B------:R0:W2:Y:S04]  /*20620*/  @!P2 LDG.E.U8 R82, desc[UR18][R58.64] ;  /* 0x000000123a52a981 */ /* 0x0000a8000c1e1100 */
        /* <DEDUP_REMOVED lines=10> */
[----:B------:R1:W-:Y:S02]  /*206d0*/  STS.U8 [R31+UR9+0xda00], R84 ;  /* 0x00da00541f007988 */ /* 0x0003e40008000009 */
[----:B-1----:R-:W-:-:S02]  /*206e0*/  PRMT R84, RZ, 0x7610, R84 ;  /* 0x00007610ff547816 */ /* 0x002fc40000000054 */
[----:B------:R-:W-:Y:S01]  /*206f0*/  STS.U8 [R31+UR9+0xd600], R116 ;  /* 0x00d600741f007988 */ /* 0x000fe20008000009 */
[C---:B---3--:R-:W-:Y:S02]  /*20700*/  IADD3 R108, P5, PT, R36.reuse, R108, RZ ;  /* 0x0000006c246c7210 */ /* 0x048fe40007fbe0ff */
[----:B------:R-:W-:-:S03]  /*20710*/  IADD3 R99, P4, PT, R36, R99, RZ ;  /* 0x0000006324637210 */ /* 0x000fc60007f9e0ff */
[----:B0-----:R-:W-:Y:S01]  /*20720*/  @!P2 IMAD.MOV.U32 R58, RZ, RZ, R108 ;  /* 0x000000ffff3aa224 */ /* 0x001fe200078e006c */
[----:B------:R-:W-:Y:S01]  /*20730*/  STL [R1+0x470], R108 ;  /* 0x0004706c01007387 */ /* 0x000fe20000100800 */
[----:B------:R-:W-:-:S03]  /*20740*/  IMAD.X R109, R38, 0x1, R109, P5 ;  /* 0x00000001266d7824 */ /* 0x000fc600028e066d */
[----:B------:R-:W-:Y:S01]  /*20750*/  STL [R1+0x4e8], R101 ;  /* 0x0004e86501007387 */ /* 0x000fe20000100800 */
[----:B------:R-:W-:-:S03]  /*20760*/  @!P2 IMAD.MOV.U32 R59, RZ, RZ, R109 ;  /* 0x000000ffff3ba224 */ /* 0x000fc600078e006d */
[----:B------:R0:W-:Y:S04]  /*20770*/  STL [R1+0x4a8], R99 ;  /* 0x0004a86301007387 */ /* 0x0001e80000100800 */
[----:B------:R-:W-:Y:S04]  /*20780*/  STL [R1+0x46c], R109 ;  /* 0x00046c6d01007387 */ /* 0x000fe80000100800 */
[----:B------:R1:W3:Y:S01]  /*20790*/  @!P2 LDG.E.U8 R83, desc[UR18][R58.64] ;  /* 0x000000123a53a981 */ /* 0x0002e2000c1e1100 */
[C---:B------:R-:W-:Y:S02]  /*207a0*/  IMAD.X R106, R38.reuse, 0x1, R106, P4 ;  /* 0x00000001266a7824 */ /* 0x040fe400020e066a */
[----:B------:R-:W-:-:S03]  /*207b0*/  IMAD.X R104, R38, 0x1, R104, P3 ;  /* 0x0000000126687824 */ /* 0x000fc600018e0668 */
[----:B------:R0:W-:Y:S01]  /*207c0*/  STL [R1+0x4a4], R106 ;  /* 0x0004a46a01007387 */ /* 0x0001e20000100800 */
[----:B-1----:R-:W-:Y:S02]  /*207d0*/  @!P2 IMAD.MOV.U32 R58, RZ, RZ, R99 ;  /* 0x000000ffff3aa224 */ /* 0x002fe400078e0063 */
[----:B------:R-:W-:Y:S01]  /*207e0*/  @!P2 IMAD.MOV.U32 R59, RZ, RZ, R106 ;  /* 0x000000ffff3ba224 */ /* 0x000fe200078e006a */
[----:B------:R1:W-:Y:S04]  /*207f0*/  STL [R1+0x4e4], R104 ;  /* 0x0004e46801007387 */ /* 0x0003e80000100800 */
[----:B0-----:R-:W3:Y:S04]  /*20800*/  LDL.LU R99, [R1+0x4f0] ;  /* 0x0004f00001637983 */ /* 0x001ee80000300800 */
[----:B------:R-:W3:Y:S04]  /*20810*/  LDL.LU R115, [R1+0x248] ;  /* 0x0002480001737983 */ /* 0x000ee80000300800 */
[----:B------:R0:W3:Y:S04]  /*20820*/  @!P2 LDG.E.U8 R84, desc[UR18][R58.64] ;  /* 0x000000123a54a981 */ /* 0x0000e8000c1e1100 */
[----:B------:R-:W3:Y:S01]  /*20830*/  LDL.LU R113, [R1+0x4b8] ;  /* 0x0004b80001717983 */ /* 0x000ee20000300800 */
[----:B0-----:R-:W-:-:S03]  /*20840*/  @!P2 IMAD.MOV.U32 R58, RZ, RZ, R101 ;  /* 0x000000ffff3aa224 */ /* 0x001fc600078e0065 */
[----:B------:R-:W3:Y:S04]  /*20850*/  LDL.LU R101, [R1+0x4ec] ;  /* 0x0004ec0001657983 */ /* 0x000ee80000300800 */
[----:B------:R-:W3:Y:S01]  /*20860*/  LDL.LU R116, [R1+0x244] ;  /* 0x0002440001747983 */ /* 0x000ee20000300800 */
[----:B------:R-:W-:-:S03]  /*20870*/  @!P2 IMAD.MOV.U32 R59, RZ, RZ, R104 ;  /* 0x000000ffff3ba224 */ /* 0x000fc600078e0068 */
[----:B------:R-:W3:Y:S04]  /*20880*/  LDL.LU R114, [R1+0x4b4] ;  /* 0x0004b40001727983 */ /* 0x000ee80000300800 */
[----:B------:R-:W3:Y:S04]  /*20890*/  LDL.LU R108, [R1+0x4f8] ;  /* 0x0004f800016c7983 */ /* 0x000ee80000300800 */
[----:B------:R-:W3:Y:S04]  /*208a0*/  LDL.LU R106, [R1+0x23c] ;  /* 0x00023c00016a7983 */ /* 0x000ee80000300800 */
[----:B-1----:R-:W3:Y:S01]  /*208b0*/  LDL.LU R104, [R1+0x480] ;  /* 0x0004800001687983 */ /* 0x002ee20000300800 */
[----:B------:R-:W-:-:S02]  /*208c0*/  PRMT R85, RZ, 0x7610, R85 ;  /* 0x00007610ff557816 */ /* 0x000fc40000000055 */
[----:B------:R-:W-:-:S04]  /*208d0*/  PRMT R87, RZ, 0x7610, R87 ;  /* 0x00007610ff577816 */ /* 0x000fc80000000057 */
[----:B------:R0:W3:Y:S01]  /*208e0*/  @!P2 LDG.E.U8 R85, desc[UR18][R58.64] ;  /* 0x000000123a55a981 */ /* 0x0000e2000c1e1100 */
[----:B------:R-:W-:Y:S02]  /*208f0*/  PRMT R86, RZ, 0x7610, R86 ;  /* 0x00007610ff567816 */ /* 0x000fe40000000056 */
[C---:B----4-:R-:W-:Y:S02]  /*20900*/  IADD3 R98, P4, PT, R36.reuse, R98, RZ ;  /* 0x0000006224627210 */ /* 0x050fe40007f9e0ff */
[C---:B--2---:R-:W-:Y:S02]  /*20910*/  IADD3 R105, P3, PT, R36.reuse, R105, RZ ;  /* 0x0000006924697210 */ /* 0x044fe40007f7e0ff */
[----:B------:R-:W-:-:S03]  /*20920*/  IADD3 R102, P5, PT, R36, R102, RZ ;  /* 0x0000006624667210 */ /* 0x000fc60007fbe0ff */
[----:B------:R-:W-:Y:S04]  /*20930*/  STL [R1+0x520], R105 ;  /* 0x0005206901007387 */ /* 0x000fe80000100800 */
[----:B------:R-:W-:Y:S01]  /*20940*/  STL [R1+0x4b0], R98 ;  /* 0x0004b06201007387 */ /* 0x000fe20000100800 */
[----:B------:R-:W-:-:S03]  /*20950*/  IMAD.X R107, R38, 0x1, R107, P3 ;  /* 0x00000001266b7824 */ /* 0x000fc600018e066b */
[----:B------:R-:W-:Y:S04]  /*20960*/  STL [R1+0x478], R102 ;  /* 0x0004786601007387 */ /* 0x000fe80000100800 */
[----:B------:R1:W-:Y:S01]  /*20970*/  STL [R1+0x51c], R107 ;  /* 0x00051c6b01007387 */ /* 0x0003e20000100800 */
[C---:B------:R-:W-:Y:S02]  /*20980*/  IMAD.X R103, R38.reuse, 0x1, R103, P5 ;  /* 0x0000000126677824 */ /* 0x040fe400028e0667 */
[----:B------:R-:W-:-:S03]  /*20990*/  IMAD.X R100, R38, 0x1, R100, P4 ;  /* 0x0000000126647824 */ /* 0x000fc600020e0664 */
[----:B------:R2:W-:Y:S04]  /*209a0*/  STL [R1+0x474], R103 ;  /* 0x0004746701007387 */ /* 0x0005e80000100800 */
[----:B------:R4:W-:Y:S04]  /*209b0*/  STL [R1+0x4ac], R100 ;  /* 0x0004ac6401007387 */ /* 0x0009e80000100800 */
[----:B------:R-:W3:Y:S01]  /*209c0*/  LDL.LU R109, [R1+0x4f4] ;  /* 0x0004f400016d7983 */ /* 0x000ee20000300800 */
[----:B0-----:R-:W-:Y:S02]  /*209d0*/  @!P2 IMAD.MOV.U32 R58, RZ, RZ, R105 ;  /* 0x000000ffff3aa224 */ /* 0x001fe400078e0069 */
[----:B------:R-:W-:-:S02]  /*209e0*/  @!P2 IMAD.MOV.U32 R59, RZ, RZ, R107 ;  /* 0x000000ffff3ba224 */ /* 0x000fc400078e006b */
[----:B-1----:R-:W3:Y:S04]  /*209f0*/  LDL.LU R107, [R1+0x238] ;  /* 0x00023800016b7983 */ /* 0x002ee80000300800 */
[----:B------:R0:W3:Y:S04]  /*20a00*/  @!P2 LDG.E.U8 R87, desc[UR18][R58.64] ;  /* 0x000000123a57a981 */ /* 0x0000e8000c1e1100 */
[----:B------:R-:W3:Y:S01]  /*20a10*/  LDL.LU R105, [R1+0x47c] ;  /* 0x00047c0001697983 */ /* 0x000ee20000300800 */
[----:B0-----:R-:W-:Y:S02]  /*20a20*/  @!P2 IMAD.MOV.U32 R58, RZ, RZ, R102 ;  /* 0x000000ffff3aa224 */ /* 0x001fe400078e0066 */
[----:B------:R-:W-:-:S02]  /*20a30*/  @!P2 IMAD.MOV.U32 R59, RZ, RZ, R103 ;  /* 0x000000ffff3ba224 */ /* 0x000fc400078e0067 */
[----:B--2---:R-:W2:Y:S01]  /*20a40*/  LDL.LU R103, [R1+0x4bc] ;  /* 0x0004bc0001677983 */ /* 0x004ea20000300800 */
[----:B------:R-:W-:-:S03]  /*20a50*/  PRMT R88, RZ, 0x7610, R88 ;  /* 0x00007610ff587816 */ /* 0x000fc60000000058 */
[----:B------:R-:W2:Y:S04]  /*20a60*/  LDL.LU R102, [R1+0x4c0] ;  /* 0x0004c00001667983 */ /* 0x000ea80000300800 */
[----:B------:R0:W2:Y:S02]  /*20a70*/  @!P2 LDG.E.U8 R86, desc[UR18][R58.64] ;  /* 0x000000123a56a981 */ /* 0x0000a4000c1e1100 */
[----:B0-----:R-:W-:Y:S02]  /*20a80*/  @!P2 IMAD.MOV.U32 R59, RZ, RZ, R100 ;  /* 0x000000ffff3ba224 */ /* 0x001fe400078e0064 */
[----:B------:R-:W-:Y:S01]  /*20a90*/  @!P2 IMAD.MOV.U32 R58, RZ, RZ, R98 ;  /* 0x000000ffff3aa224 */ /* 0x000fe200078e0062 */
[----:B----4-:R-:W4:Y:S04]  /*20aa0*/  LDL.LU R100, [R1+0x234] ;  /* 0x0002340001647983 */ /* 0x010f280000300800 */
[----:B------:R-:W4:Y:S04]  /*20ab0*/  LDL.LU R98, [R1+0x230] ;  /* 0x0002300001627983 */ /* 0x000f280000300800 */
[----:B------:R0:W4:Y:S01]  /*20ac0*/  @!P2 LDG.E.U8 R88, desc[UR18][R58.64] ;  /* 0x000000123a58a981 */ /* 0x000122000c1e1100 */
[----:B---3--:R-:W-:-:S02]  /*20ad0*/  IADD3 R99, P4, PT, R36, R99, RZ ;  /* 0x0000006324637210 */ /* 0x008fc40007f9e0ff */
[----:B------:R-:W-:-:S03]  /*20ae0*/  IADD3 R115, P3, PT, R36, R115, RZ ;  /* 0x0000007324737210 */ /* 0x000fc60007f7e0ff */
[----:B------:R-:W-:Y:S01]  /*20af0*/  STL [R1+0x4f0], R99 ;  /* 0x0004f06301007387 */ /* 0x000fe20000100800 */
[----:B------:R-:W-:-:S03]  /*20b00*/  IADD3 R113, P5, PT, R36, R113, RZ ;  /* 0x0000007124717210 */ /* 0x000fc60007fbe0ff */
[----:B------:R-:W-:Y:S01]  /*20b10*/  STL [R1+0x248], R115 ;  /* 0x0002487301007387 */ /* 0x000fe20000100800 */
[----:B------:R-:W-:-:S03]  /*20b20*/  IMAD.X R101, R38, 0x1, R101, P4 ;  /* 0x0000000126657824 */ /* 0x000fc600020e0665 */
[----:B------:R-:W-:Y:S01]  /*20b30*/  STL [R1+0x4b8], R113 ;  /* 0x0004b87101007387 */ /* 0x000fe20000100800 */
[----:B------:R-:W-:-:S03]  /*20b40*/  IMAD.X R116, R38, 0x1, R116, P3 ;  /* 0x0000000126747824 */ /* 0x000fc600018e0674 */
[----:B------:R1:W-:Y:S01]  /*20b50*/  STL [R1+0x4ec], R101 ;  /* 0x0004ec6501007387 */ /* 0x0003e20000100800 */
[----:B0-----:R-:W-:-:S03]  /*20b60*/  @!P2 IMAD.MOV.U32 R59, RZ, RZ, R101 ;  /* 0x000000ffff3ba224 */ /* 0x001fc600078e0065 */
[----:B------:R0:W-:Y:S01]  /*20b70*/  STL [R1+0x244], R116 ;  /* 0x0002447401007387 */ /* 0x0001e20000100800 */
[----:B------:R-:W-:-:S03]  /*20b80*/  @!P2 IMAD.MOV.U32 R58, RZ, RZ, R99 ;  /* 0x000000ffff3aa224 */ /* 0x000fc600078e0063 */
[----:B-1----:R-:W3:Y:S04]  /*20b90*/  LDL.LU R101, [R1+0x228] ;  /* 0x0002280001657983 */ /* 0x002ee80000300800 */
[----:B------:R-:W3:Y:S01]  /*20ba0*/  LDL.LU R99, [R1+0x22c] ;  /* 0x00022c0001637983 */ /* 0x000ee20000300800 */
[----:B------:R-:W-:Y:S02]  /*20bb0*/  PRMT R90, RZ, 0x7610, R90 ;  /* 0x00007610ff5a7816 */ /* 0x000fe4000000005a */
[----:B------:R-:W-:Y:S01]  /*20bc0*/  PRMT R91, RZ, 0x7610, R91 ;  /* 0x00007610ff5b7816 */ /* 0x000fe2000000005b */
[----:B------:R-:W-:-:S03]  /*20bd0*/  IMAD.X R114, R38, 0x1, R114, P5 ;  /* 0x0000000126727824 */ /* 0x000fc600028e0672 */
[----:B------:R1:W3:Y:S01]  /*20be0*/  @!P2 LDG.E.U8 R90, desc[UR18][R58.64] ;  /* 0x000000123a5aa981 */ /* 0x0002e2000c1e1100 */
[C---:B------:R-:W-:Y:S02]  /*20bf0*/  IADD3 R108, P4, PT, R36.reuse, R108, RZ ;  /* 0x0000006c246c7210 */ /* 0x040fe40007f9e0ff */
[----:B------:R-:W-:Y:S01]  /*20c00*/  PRMT R89, RZ, 0x7610, R89 ;  /* 0x00007610ff597816 */ /* 0x000fe20000000059 */
[----:B-1----:R-:W-:Y:S02]  /*20c10*/  @!P2 IMAD.MOV.U32 R58, RZ, RZ, R115 ;  /* 0x000000ffff3aa224 */ /* 0x002fe400078e0073 */
[----:B------:R-:W-:Y:S01]  /*20c20*/  @!P2 IMAD.MOV.U32 R59, RZ, RZ, R116 ;  /* 0x000000ffff3ba224 */ /* 0x000fe200078e0074 */
[----:B------:R-:W-:-:S04]  /*20c30*/  IADD3 R106, P3, PT, R36, R106, RZ ;  /* 0x0000006a246a7210 */ /* 0x000fc80007f7e0ff */
[----:B------:R1:W3:Y:S01]  /*20c40*/  @!P2 LDG.E.U8 R91, desc[UR18][R58.64] ;  /* 0x000000123a5ba981 */ /* 0x0002e2000c1e1100 */
[----:B------:R-:W-:Y:S01]  /*20c50*/  PRMT R93, RZ, 0x7610, R93 ;  /* 0x00007610ff5d7816 */ /* 0x000fe2000000005d */
[----:B-1----:R-:W-:Y:S02]  /*20c60*/  @!P2 IMAD.MOV.U32 R58, RZ, RZ, R113 ;  /* 0x000000ffff3aa224 */ /* 0x002fe400078e0071 */
[----:B------:R-:W-:Y:S01]  /*20c70*/  @!P2 IMAD.MOV.U32 R59, RZ, RZ, R114 ;  /* 0x000000ffff3ba224 */ /* 0x000fe200078e0072 */
[----:B------:R-:W-:-:S04]  /*20c80*/  IADD3 R104, P5, PT, R36, R104, RZ ;  /* 0x0000006824687210 */ /* 0x000fc80007fbe0ff */
[----:B------:R1:W3:Y:S01]  /*20c90*/  @!P2 LDG.E.U8 R89, desc[UR18][R58.64] ;  /* 0x000000123a59a981 */ /* 0x0002e2000c1e1100 */
[----:B------:R-:W-:Y:S01]  /*20ca0*/  PRMT R94, RZ, 0x7610, R94 ;  /* 0x00007610ff5e7816 */ /* 0x000fe2000000005e */
[----:B-1----:R-:W-:Y:S01]  /*20cb0*/  @!P2 IMAD.MOV.U32 R58, RZ, RZ, R108 ;  /* 0x000000ffff3aa224 */ /* 0x002fe200078e006c */
[----:B------:R-:W-:Y:S02]  /*20cc0*/  PRMT R92, RZ, 0x7610, R92 ;  /* 0x00007610ff5c7816 */ /* 0x000fe4000000005c */
[----:B------:R-:W-:Y:S01]  /*20cd0*/  PRMT R96, RZ, 0x7610, R96 ;  /* 0x00007610ff607816 */ /* 0x000fe20000000060 */
[----:B------:R-:W-:-:S04]  /*20ce0*/  IMAD.X R109, R38, 0x1, R109, P4 ;  /* 0x00000001266d7824 */ /* 0x000fc800020e066d */
[----:B------:R-:W-:Y:S02]  /*20cf0*/  @!P2 IMAD.MOV.U32 R59, RZ, RZ, R109 ;  /* 0x000000ffff3ba224 */ /* 0x000fe400078e006d */
[----:B------:R-:W-:-:S03]  /*20d00*/  IMAD.X R107, R38, 0x1, R107, P3 ;  /* 0x00000001266b7824 */ /* 0x000fc600018e066b */
[----:B------:R1:W3:Y:S01]  /*20d10*/  @!P2 LDG.E.U8 R93, desc[UR18][R58.64] ;  /* 0x000000123a5da981 */ /* 0x0002e2000c1e1100 */
[----:B------:R-:W-:Y:S02]  /*20d20*/  IMAD.X R105, R38, 0x1, R105, P5 ;  /* 0x0000000126697824 */ /* 0x000fe400028e0669 */
[----:B-1----:R-:W-:Y:S02]  /*20d30*/  @!P2 IMAD.MOV.U32 R58, RZ, RZ, R106 ;  /* 0x000000ffff3aa224 */ /* 0x002fe400078e006a */
[----:B------:R-:W-:-:S05]  /*20d40*/  @!P2 IMAD.MOV.U32 R59, RZ, RZ, R107 ;  /* 0x000000ffff3ba224 */ /* 0x000fca00078e006b */
[----:B------:R1:W3:Y:S01]  /*20d50*/  @!P2 LDG.E.U8 R94, desc[UR18][R58.64] ;  /* 0x000000123a5ea981 */ /* 0x0002e2000c1e1100 */
[----:B--2---:R-:W-:-:S05]  /*20d60*/  IADD3 R102, P5, PT, R36, R102, RZ ;  /* 0x0000006624667210 */ /* 0x004fca0007fbe0ff */
[----:B------:R-:W-:Y:S02]  /*20d70*/  IMAD.X R103, R38, 0x1, R103, P5 ;  /* 0x0000000126677824 */ /* 0x000fe400028e0667 */
[----:B-1----:R-:W-:Y:S02]  /*20d80*/  @!P2 IMAD.MOV.U32 R58, RZ, RZ, R104 ;  /* 0x000000ffff3aa224 */ /* 0x002fe400078e0068 */
[----:B------:R-:W-:-:S05]  /*20d90*/  @!P2 IMAD.MOV.U32 R59, RZ, RZ, R105 ;  /* 0x000000ffff3ba224 */ /* 0x000fca00078e0069 */
[----:B------:R1:W2:Y:S01]  /*20da0*/  @!P2 LDG.E.U8 R92, desc[UR18][R58.64] ;  /* 0x000000123a5ca981 */ /* 0x0002a2000c1e1100 */
[C---:B----4-:R-:W-:Y:S02]  /*20db0*/  IADD3 R100, P4, PT, R36.reuse, R100, RZ ;  /* 0x0000006424647210 */ /* 0x050fe40007f9e0ff */
[----:B------:R-:W-:Y:S02]  /*20dc0*/  PRMT R97, RZ, 0x7610, R97 ;  /* 0x00007610ff617816 */ /* 0x000fe40000000061 */
[----:B------:R-:W-:Y:S01]  /*20dd0*/  IADD3 R98, P3, PT, R36, R98, RZ ;  /* 0x0000006224627210 */ /* 0x000fe20007f7e0ff */
[----:B-1----:R-:W-:Y:S02]  /*20de0*/  @!P2 IMAD.MOV.U32 R58, RZ, RZ, R102 ;  /* 0x000000ffff3aa224 */ /* 0x002fe400078e0066 */
[----:B------:R-:W-:-:S05]  /*20df0*/  @!P2 IMAD.MOV.U32 R59, RZ, RZ, R103 ;  /* 0x000000ffff3ba224 */ /* 0x000fca00078e0067 */
[----:B------:R1:W4:Y:S01]  /*20e00*/  @!P2 LDG.E.U8 R96, desc[UR18][R58.64] ;  /* 0x000000123a60a981 */ /* 0x000322000c1e1100 */
[----:B------:R-:W-:Y:S01]  /*20e10*/  PRMT R95, RZ, 0x7610, R95 ;  /* 0x00007610ff5f7816 */ /* 0x000fe2000000005f */
[----:B-1----:R-:W-:Y:S02]  /*20e20*/  @!P2 IMAD.MOV.U32 R58, RZ, RZ, R100 ;  /* 0x000000ffff3aa224 */ /* 0x002fe400078e0064 */
[----:B---3--:R-:W-:-:S04]  /*20e30*/  IMAD.X R101, R38, 0x1, R101, P4 ;  /* 0x0000000126657824 */ /* 0x008fc800020e0665 */
[----:B------:R-:W-:Y:S02]  /*20e40*/  @!P2 IMAD.MOV.U32 R59, RZ, RZ, R101 ;  /* 0x000000ffff3ba224 */ /* 0x000fe400078e0065 */
[----:B------:R-:W-:-:S03]  /*20e50*/  IMAD.X R99, R38, 0x1, R99, P3 ;  /* 0x0000000126637824 */ /* 0x000fc600018e0663 */
[----:B------:R1:W3:Y:S02]  /*20e60*/  @!P2 LDG.E.U8 R97, desc[UR18][R58.64] ;  /* 0x000000123a61a981 */ /* 0x0002e4000c1e1100 */
[----:B-1----:R-:W-:Y:S02]  /*20e70*/  @!P2 IMAD.MOV.U32 R58, RZ, RZ, R98 ;  /* 0x000000ffff3aa224 */ /* 0x002fe400078e0062 */
[----:B------:R-:W-:-:S05]  /*20e80*/  @!P2 IMAD.MOV.U32 R59, RZ, RZ, R99 ;  /* 0x000000ffff3ba224 */ /* 0x000fca00078e0063 */
[----:B------:R-:W3:Y:S04]  /*20e90*/  @!P2 LDG.E.U8 R95, desc[UR18][R58.64] ;  /* 0x000000123a5fa981 */ /* 0x000ee8000c1e1100 */
[----:B------:R0:W-:Y:S04]  /*20ea0*/  STL [R1+0x4b4], R114 ;  /* 0x0004b47201007387 */ /* 0x0001e80000100800 */
[----:B------:R0:W-:Y:S04]  /*20eb0*/  STS.U8 [R31+UR9+0xc200], R153 ;  /* 0x00c200991f007988 */ /* 0x0001e80008000009 */
[----:B------:R0:W-:Y:S04]  /*20ec0*/  STS.U8 [R31+UR9+0xc600], R144 ;  /* 0x00c600901f007988 */ /* 0x0001e80008000009 */
[----:B------:R0:W-:Y:S04]  /*20ed0*/  STS.U8 [R31+UR9+0xca00], R137 ;  /* 0x00ca00891f007988 */ /* 0x0001e80008000009 */
[----:B------:R0:W-:Y:S04]  /*20ee0*/  STS.U8 [R31+UR9+0xce00], R129 ;  /* 0x00ce00811f007988 */ /* 0x0001e80008000009 */
[----:B------:R0:W-:Y:S04]  /*20ef0*/  STS.U8 [R31+UR9+0xd200], R122 ;  /* 0x00d2007a1f007988 */ /* 0x0001e80008000009 */
[----:B------:R0:W-:Y:S04]  /*20f00*/  STL [R1+0x4f8], R108 ;  /* 0x0004f86c01007387 */ /* 0x0001e80000100800 */
        /* <DEDUP_REMOVED lines=56> */
[----:B--2---:R0:W-:Y:S04]  /*21290*/  STS.U8 [R34+UR9+0xf380], R92 ;  /* 0x00f3805c22007988 */ /* 0x0041e80008000009 */
[----:B----4-:R0:W-:Y:S04]  /*212a0*/  STS.U8 [R34+UR9+0xf780], R96 ;  /* 0x00f7806022007988 */ /* 0x0101e80008000009 */
[----:B------:R0:W-:Y:S04]  /*212b0*/  STL [R1+0x238], R107 ;  /* 0x0002386b01007387 */ /* 0x0001e80000100800 */
[----:B------:R0:W-:Y:S04]  /*212c0*/  STL [R1+0x47c], R105 ;  /* 0x00047c6901007387 */ /* 0x0001e80000100800 */
[----:B------:R0:W-:Y:S04]  /*212d0*/  STL [R1+0x4c0], R102 ;  /* 0x0004c06601007387 */ /* 0x0001e80000100800 */
[----:B------:R0:W-:Y:S04]  /*212e0*/  STL [R1+0x230], R98 ;  /* 0x0002306201007387 */ /* 0x0001e80000100800 */
[----:B---3--:R0:W-:Y:S04]  /*212f0*/  STS.U8 [R34+UR9+0xfb80], R97 ;  /* 0x00fb806122007988 */ /* 0x0081e80008000009 */
[----:B------:R0:W-:Y:S04]  /*21300*/  STL [R1+0x234], R100 ;  /* 0x0002346401007387 */ /* 0x0001e80000100800 */
[----:B------:R0:W-:Y:S04]  /*21310*/  STL [R1+0x4bc], R103 ;  /* 0x0004bc6701007387 */ /* 0x0001e80000100800 */
[----:B------:R0:W-:Y:S01]  /*21320*/  STS.U8 [R34+UR9+0xff80], R95 ;  /* 0x00ff805f22007988 */ /* 0x0001e20008000009 */
[----:B------:R1:W-:Y:S06]  /*21330*/  MEMBAR.ALL.CTA ;  /* 0x0000000000007992 */ /* 0x0003ec0000008000 */
[----:B-1----:R-:W1:Y:S04]  /*21340*/  FENCE.VIEW.ASYNC.S ;  /* 0x00000000000073c6 */ /* 0x002e680000000000 */
[----:B------:R0:W-:Y:S04]  /*21350*/  STL [R1+0x228], R101 ;  /* 0x0002286501007387 */ /* 0x0001e80000100800 */
[----:B------:R0:W-:Y:S01]  /*21360*/  STL [R1+0x22c], R99 ;  /* 0x00022c6301007387 */ /* 0x0001e20000100800 */
[----:B------:R-:W-:Y:S01]  /*21370*/  ULEA UR6, UR11, UR9, 0x3 ;  /* 0x000000090b067291 */ /* 0x000fe2000f8e18ff */
[----:B------:R-:W-:-:S03]  /*21380*/  UMOV UR4, UR5 ;  /* 0x0000000500047c82 */ /* 0x000fc60008000000 */
[----:B------:R-:W-:Y:S01]  /*21390*/  UIADD3 UR6, UPT, UPT, UR6, 0x10000, URZ ;  /* 0x0001000006067890 */ /* 0x000fe2000fffe0ff */
[----:B-1----:R-:W-:Y:S06]  /*213a0*/  BAR.SYNC.DEFER_BLOCKING 0x0 ;  /* 0x0000000000007b1d */ /* 0x002fec0000010000 */
[----:B------:R-:W-:Y:S05]  /*213b0*/  @P0 BRA `(.L_x_9) ;  /* 0x0000000000480947 */ /* 0x000fea0003800000 */
[----:B------:R-:W-:Y:S01]  /*213c0*/  UMOV UR13, 0x40004040 ;  /* 0x40004040000d7882 */ /* 0x000fe20000000000 */
[----:B------:R-:W-:Y:S01]  /*213d0*/  UMOV UR15, 0x40004040 ;  /* 0x40004040000f7882 */ /* 0x000fe20000000000 */
[----:B------:R-:W-:Y:S01]  /*213e0*/  UMOV UR16, 0x0 ;  /* 0x0000000000107882 */ /* 0x000fe20000000000 */
[----:B------:R-:W-:Y:S01]  /*213f0*/  UMOV UR17, 0x8208010 ;  /* 0x0820801000117882 */ /* 0x000fe20000000000 */
[----:B------:R-:W-:Y:S01]  /*21400*/  UMOV UR32, 0x0 ;  /* 0x0000000000207882 */ /* 0x000fe20000000000 */
[----:B------:R-:W-:Y:S01]  /*21410*/  UMOV UR33, 0x8208010 ;  /* 0x0820801000217882 */ /* 0x000fe20000000000 */
[----:B------:R-:W-:Y:S01]  /*21420*/  UMOV UR34, 0x0 ;  /* 0x0000000000227882 */ /* 0x000fe20000000000 */
[----:B------:R-:W-:Y:S01]  /*21430*/  UMOV UR35, 0x8208010 ;  /* 0x0820801000237882 */ /* 0x000fe20000000000 */
[----:B------:R-:W-:Y:S01]  /*21440*/  UMOV UR7, URZ ;  /* 0x000000ff00077c82 */ /* 0x000fe20008000000 */
[----:B------:R1:W-:Y:S01]  /*21450*/  UTCQMMA gdesc[UR12], gdesc[UR14], tmem[UR8], tmem[UR16], idesc[UR17], UPT ;  /* 0x00ff100e0c0075ea */ /* 0x0003e2000b800308 */
        /* <DEDUP_REMOVED lines=8> */
.L_x_9:
[----:B0-----:R-:W2:Y:S04]  /*214e0*/  LDL R40, [R1+0x7d4] ;  /* 0x0007d40001287983 */ /* 0x001ea80000100800 */
[----:B------:R-:W2:Y:S01]  /*214f0*/  LDL.LU R39, [R1+0x7c8] ;  /* 0x0007c80001277983 */ /* 0x000ea20000300800 */
[----:B------:R-:W-:-:S04]  /*21500*/  UIADD3 UR11, UPT, UPT, UR11, 0x1, URZ ;  /* 0x000000010b0b7890 */ /* 0x000fc8000fffe0ff */
[----:B------:R-:W-:-:S04]  /*21510*/  UISETP.GT.AND UP1, UPT, UR11, 0x1, UPT ;  /* 0x000000010b00788c */ /* 0x000fc8000bf24270 */
[----:B-1----:R-:W-:Y:S02]  /*21520*/  USEL UR5, URZ, 0x1, !UP1 ;  /* 0x00000001ff057887 */ /* 0x002fe4000c800000 */
[----:B------:R-:W-:Y:S02]  /*21530*/  USEL UR11, UR11, URZ, !UP1 ;  /* 0x000000ff0b0b7287 */ /* 0x000fe4000c800000 */
[----:B------:R-:W-:Y:S01]  /*21540*/  ULOP3.LUT UR5, UR4, UR5, URZ, 0x3c, !UPT ;  /* 0x0000000504057292 */ /* 0x000fe2000f8e3cff */
[----:B--2---:R-:W-:Y:S02]  /*21550*/  ISETP.NE.U32.AND P2, PT, R39, R40, PT ;  /* 0x000000282700720c */ /* 0x004fe40003f45070 */
[----:B------:R-:W2:Y:S01]  /*21560*/  LDL.LU R40, [R1+0x7cc] ;  /* 0x0007cc0001287983 */ /* 0x000ea20000300800 */
[----:B------:R-:W-:-:S03]  /*21570*/  IMAD.U32 R39, RZ, RZ, UR4 ;  /* 0x00000004ff277e24 */ /* 0x000fc6000f8e00ff */
[----:B--2---:R1:W-:Y:S07]  /*21580*/  STL [R1+0x7c8], R40 ;  /* 0x0007c82801007387 */ /* 0x0043ee0000100800 */
[----:B------:R-:W-:Y:S05]  /*21590*/  @P2 BRA `(.L_x_10) ;  /* 0xffffff4400c42947 */ /* 0x000fea000383ffff */
.L_x_7:
[----:B------:R-:W2:Y:S01]  /*215a0*/  LDL.LU R43, [R1+0x8a4] ;  /* 0x0008a400012b7983 */ /* 0x000ea20000300800 */
[----:B0-----:R-:W0:Y:S01]  /*215b0*/  LDC R44, c[0x0][0x3a0] ;  /* 0x0000e800ff2c7b82 */ /* 0x001e220000000800 */
[----:B------:R-:W3:Y:S02]  /*215c0*/  LDCU UR5, c[0x0][0x3b8] ;  /* 0x00007700ff0577ac */ /* 0x000ee40008000800 */
[----:B------:R-:W4:Y:S01]  /*215d0*/  LDL.LU R42, [R1+0x8e8] ;  /* 0x0008e800012a7983 */ /* 0x000f220000300800 */
[----:B------:R-:W2:Y:S03]  /*215e0*/  LDCU UR7, c[0x0][0x3b4] ;  /* 0x00007680ff0777ac */ /* 0x000ea60008000800 */
[----:B------:R-:W4:Y:S01]  /*215f0*/  LDL.LU R41, [R1+0x8e4] ;  /* 0x0008e40001297983 */ /* 0x000f220000300800 */
[----:B------:R-:W1:Y:S03]  /*21600*/  LDCU.128 UR12, c[0x0][0x390] ;  /* 0x00007200ff0c77ac */ /* 0x000e660008000c00 */
[----:B-1----:R-:W4:Y:S01]  /*21610*/  LDL.LU R40, [R1+0x8e0] ;  /* 0x0008e00001287983 */ /* 0x002f220000300800 */
[----:B---3-5:R-:W-:-:S04]  /*21620*/  IMAD R4, R0, UR5, RZ ;  /* 0x0000000500047c24 */ /* 0x028fc8000f8e02ff */
[----:B------:R-:W-:Y:S02]  /*21630*/  VIADD R5, R4, UR5 ;  /* 0x0000000504057c36 */ /* 0x000fe40008000000 */
[----:B0-----:R-:W-:Y:S02]  /*21640*/  VIADD R44, R44, 0x7f ;  /* 0x0000007f2c2c7836 */ /* 0x001fe40000000000 */
[----:B------:R-:W-:-:S03]  /*21650*/  VIADD R6, R5, UR5 ;  /* 0x0000000505067c36 */ /* 0x000fc60008000000 */
[----:B------:R-:W-:Y:S01]  /*21660*/  ISETP.GE.AND P6, PT, R44, 0x80, PT ;  /* 0x000000802c00780c */ /* 0x000fe20003fc6270 */
[----:B------:R-:W-:-:S04]  /*21670*/  VIADD R7, R6, UR5 ;  /* 0x0000000506077c36 */ /* 0x000fc80008000000 */
[----:B------:R-:W-:-:S04]  /*21680*/  VIADD R8, R7, UR5 ;  /* 0x0000000507087c36 */ /* 0x000fc80008000000 */
[----:B------:R-:W-:Y:S02]  /*21690*/  VIADD R9, R8, UR5 ;  /* 0x0000000508097c36 */ /* 0x000fe40008000000 */
[C---:B--2---:R-:W-:Y:S01]  /*216a0*/  IMAD R2, R43.reuse, UR7, RZ ;  /* 0x000000072b027c24 */ /* 0x044fe2000f8e02ff */
[----:B------:R-:W-:-:S04]  /*216b0*/  ISETP.GE.AND P2, PT, R43, UR14, PT ;  /* 0x0000000e2b007c0c */ /* 0x000fc8000bf46270 */
[----:B------:R-:W-:Y:S02]  /*216c0*/  IADD3 R3, P4, PT, R2, UR12, RZ ;  /* 0x0000000c02037c10 */ /* 0x000fe4000ff9e0ff */
[----:B----4-:R-:W-:Y:S02]  /*216d0*/  ISETP.LT.AND P5, PT, R42, UR15, !P2 ;  /* 0x0000000f2a007c0c */ /* 0x010fe4000d7a1270 */
[----:B------:R-:W-:Y:S02]  /*216e0*/  ISETP.LT.AND P0, PT, R41, UR15, !P2 ;  /* 0x0000000f29007c0c */ /* 0x000fe4000d701270 */
[----:B------:R-:W-:Y:S02]  /*216f0*/  LEA.HI.X.SX32 R2, R2, UR13, 0x1, P4 ;  /* 0x0000000d02027c11 */ /* 0x000fe4000a0f0eff */
[----:B------:R-:W-:Y:S01]  /*21700*/  ISETP.LT.AND P3, PT, R40, UR15, !P2 ;  /* 0x0000000f28007c0c */ /* 0x000fe2000d761270 */
[----:B------:R-:W-:-:S12]  /*21710*/  @!P6 BRA `(.L_x_11) ;  /* 0x000000000010e947 */ /* 0x000fd80003800000 */
[----:B------:R-:W-:-:S06]  /*21720*/  USHF.L.U32 UR4, UR4, 0x1f, URZ ;  /* 0x0000001f04047899 */ /* 0x000fcc00080006ff */
[----:B------:R-:W-:-:S04]  /*21730*/  IMAD.U32 R10, RZ, RZ, UR4 ;  /* 0x00000004ff0a7e24 */ /* 0x000fc8000f8e00ff */
[----:B------:R-:W0:Y:S02]  /*21740*/  SYNCS.PHASECHK.TRANS64.TRYWAIT P4, [UR6], R10 ;  /* 0x0000000aff0075a7 */ /* 0x000e240008081106 */
[----:B0-----:R-:W-:Y:S05]  /*21750*/  @!P4 BRA `(.L_x_12) ;  /* 0x000000480000c947 */ /* 0x001fea0003800000 */
.L_x_11:
[----:B------:R-:W-:Y:S01]  /*21760*/  BAR.SYNC.DEFER_BLOCKING 0x0 ;  /* 0x0000000000007b1d */ /* 0x000fe20000010000 */
[CC--:B------:R-:W-:Y:S01]  /*21770*/  IADD3 R154, P4, PT, R4.reuse, R3.reuse, RZ ;  /* 0x00000003049a7210 */ /* 0x0c0fe20007f9e0ff */
[----:B------:R-:W-:Y:S01]  /*21780*/  VIADD R10, R9, UR5 ;  /* 0x00000005090a7c36 */ /* 0x000fe20008000000 */
[CC--:B------:R-:W-:Y:S02]  /*21790*/  IADD3 R158, P6, PT, R5.reuse, R3.reuse, RZ ;  /* 0x00000003059e7210 */ /* 0x0c0fe40007fde0ff */
[-C--:B------:R-:W-:Y:S01]  /*217a0*/  LEA.HI.X.SX32 R155, R4, R2.reuse, 0x1, P4 ;  /* 0x00000002049b7211 */ /* 0x080fe200020f0eff */
[----:B------:R-:W-:Y:S01]  /*217b0*/  VIADD R4, R10, UR5 ;  /* 0x000000050a047c36 */ /* 0x000fe20008000000 */
[-C--:B------:R-:W-:Y:S01]  /*217c0*/  IADD3 R152, P4, PT, R6, R3.reuse, RZ ;  /* 0x0000000306987210 */ /* 0x080fe20007f9e0ff */
[----:B------:R-:W0:Y:S01]  /*217d0*/  LDCU UR4, c[0x0][0x39c] ;  /* 0x00007380ff0477ac */ /* 0x000e220008000800 */
[-C--:B------:R-:W-:Y:S01]  /*217e0*/  LEA.HI.X.SX32 R159, R5, R2.reuse, 0x1, P6 ;  /* 0x00000002059f7211 */ /* 0x080fe200030f0eff */
[----:B------:R-:W-:Y:S01]  /*217f0*/  VIADD R5, R4, UR5 ;  /* 0x0000000504057c36 */ /* 0x000fe20008000000 */
[-C--:B------:R-:W-:Y:S01]  /*21800*/  LEA.HI.X.SX32 R153, R6, R2.reuse, 0x1, P4 ;  /* 0x0000000206997211 */ /* 0x080fe200020f0eff */
[----:B------:R-:W1:Y:S01]  /*21810*/  LDCU UR6, c[0x0][0x39c] ;  /* 0x00007380ff0677ac */ /* 0x000e620008000800 */
[CC--:B------:R-:W-:Y:S01]  /*21820*/  IADD3 R134, P4, PT, R8.reuse, R3.reuse, RZ ;  /* 0x0000000308867210 */ /* 0x0c0fe20007f9e0ff */
[----:B------:R-:W-:Y:S01]  /*21830*/  VIADD R6, R5, UR5 ;  /* 0x0000000505067c36 */ /* 0x000fe20008000000 */
[-C--:B------:R-:W-:Y:S01]  /*21840*/  IADD3 R150, P6, PT, R7, R3.reuse, RZ ;  /* 0x0000000307967210 */ /* 0x080fe20007fde0ff */
[----:B------:R-:W2:Y:S01]  /*21850*/  LDCU UR7, c[0x0][0x39c] ;  /* 0x00007380ff0777ac */ /* 0x000ea20008000800 */
[----:B------:R-:W-:Y:S01]  /*21860*/  LEA.HI.X.SX32 R135, R8, R2, 0x1, P4 ;  /* 0x0000000208877211 */ /* 0x000fe200020f0eff */
[----:B------:R-:W-:Y:S01]  /*21870*/  VIADD R11, R6, UR5 ;  /* 0x00000005060b7c36 */ /* 0x000fe20008000000 */
[----:B------:R-:W-:-:S02]  /*21880*/  IADD3 R132, P4, PT, R10, R3, RZ ;  /* 0x000000030a847210 */ /* 0x000fc40007f9e0ff */
[-C--:B------:R-:W-:Y:S01]  /*21890*/  LEA.HI.X.SX32 R151, R7, R2.reuse, 0x1, P6 ;  /* 0x0000000207977211 */ /* 0x080fe200030f0eff */
[----:B------:R-:W-:Y:S01]  /*218a0*/  VIADD R8, R11, UR5 ;  /* 0x000000050b087c36 */ /* 0x000fe20008000000 */
[----:B------:R-:W-:Y:S01]  /*218b0*/  LEA.HI.X.SX32 R133, R10, R2, 0x1, P4 ;  /* 0x000000020a857211 */ /* 0x000fe200020f0eff */
[----:B------:R-:W3:Y:S02]  /*218c0*/  @!P1 SYNCS.CCTL.IV [UR9+0x10000] ;  /* 0x01000000ff0099b1 */ /* 0x000ee40008000009 */
[----:B---3--:R-:W-:Y:S01]  /*218d0*/  BAR.SYNC.DEFER_BLOCKING 0x0 ;  /* 0x0000000000007b1d */ /* 0x008fe20000010000 */
[----:B------:R-:W-:-:S05]  /*218e0*/  IADD3 R14, P4, PT, R5, R3, RZ ;  /* 0x00000003050e7210 */ /* 0x000fca0007f9e0ff */
[----:B------:R-:W3:Y:S01]  /*218f0*/  @!P1 SYNCS.CCTL.IV [UR9+0x10008] ;  /* 0x01000800ff0099b1 */ /* 0x000ee20008000009 */
[CC--:B------:R-:W-:Y:S01]  /*21900*/  IADD3 R148, P1, PT, R9.reuse, R3.reuse, RZ ;  /* 0x0000000309947210 */ /* 0x0c0fe20007f3e0ff */
[----:B------:R-:W4:Y:S03]  /*21910*/  LDCU UR9, c[0x0][0x39c] ;  /* 0x00007380ff0977ac */ /* 0x000f260008000800 */
[----:B------:R-:W-:Y:S01]  /*21920*/  LEA.HI.X.SX32 R149, R9, R2, 0x1, P1 ;  /* 0x0000000209957211 */ /* 0x000fe200008f0eff */
[----:B------:R-:W-:Y:S01]  /*21930*/  VIADD R9, R8, UR5 ;  /* 0x0000000508097c36 */ /* 0x000fe20008000000 */
[----:B------:R-:W-:-:S04]  /*21940*/  IADD3 R12, P1, PT, R4, R3, RZ ;  /* 0x00000003040c7210 */ /* 0x000fc80007f3e0ff */
[----:B------:R-:W-:-:S05]  /*21950*/  LEA.HI.X.SX32 R13, R4, R2, 0x1, P1 ;  /* 0x00000002040d7211 */ /* 0x000fca00008f0eff */
[----:B------:R5:W-:Y:S04]  /*21960*/  STL.64 [R1+0x18], R12 ;  /* 0x0000180c01007387 */ /* 0x000be80000100a00 */
[----:B-----5:R-:W5:Y:S01]  /*21970*/  LDL.LU R12, [R1+0x8ec] ;  /* 0x0008ec00010c7983 */ /* 0x020f620000300800 */
[-C--:B------:R-:W-:Y:S01]  /*21980*/  LEA.HI.X.SX32 R15, R5, R2.reuse, 0x1, P4 ;  /* 0x00000002050f7211 */ /* 0x080fe200020f0eff */
[----:B------:R-:W-:Y:S01]  /*21990*/  VIADD R7, R9, UR5 ;  /* 0x0000000509077c36 */ /* 0x000fe20008000000 */
[CC--:B------:R-:W-:Y:S01]  /*219a0*/  IADD3 R16, P1, PT, R6.reuse, R3.reuse, RZ ;  /* 0x0000000306107210 */ /* 0x0c0fe20007f3e0ff */
[----:B------:R-:W2:Y:S03]  /*219b0*/  LDL.LU R10, [R1+0x81c] ;  /* 0x00081c00010a7983 */ /* 0x000ea60000300800 */
[----:B------:R-:W-:Y:S01]  /*219c0*/  LEA.HI.X.SX32 R17, R6, R2, 0x1, P1 ;  /* 0x0000000206117211 */ /* 0x000fe200008f0eff */
[----:B------:R0:W-:Y:S01]  /*219d0*/  STL.64 [R1+0x10], R14 ;  /* 0x0000100e01007387 */ /* 0x0001e20000100a00 */
[----:B------:R-:W-:Y:S01]  /*219e0*/  VIADD R6, R7, UR5 ;  /* 0x0000000507067c36 */ /* 0x000fe20008000000 */
[----:B------:R-:W-:-:S02]  /*219f0*/  IADD3 R164, P1, PT, R8, R3, RZ ;  /* 0x0000000308a47210 */ /* 0x000fc40007f3e0ff */
[----:B------:R-:W-:Y:S01]  /*21a00*/  STL.64 [R1+0x8], R16 ;  /* 0x0000081001007387 */ /* 0x000fe20000100a00 */
[----:B------:R-:W-:Y:S01]  /*21a10*/  VIADD R5, R6, UR5 ;  /* 0x0000000506057c36 */ /* 0x000fe20008000000 */
[CC--:B0-----:R-:W-:Y:S02]  /*21a20*/  IADD3 R14, P4, PT, R11.reuse, R3.reuse, RZ ;  /* 0x000000030b0e7210 */ /* 0x0c1fe40007f9e0ff */
[----:B------:R-:W3:Y:S02]  /*21a30*/  LDL.LU R157, [R1+0x868] ;  /* 0x00086800019d7983 */ /* 0x000ee40000300800 */
[-C--:B------:R-:W-:Y:S02]  /*21a40*/  LEA.HI.X.SX32 R15, R11, R2.reuse, 0x1, P4 ;  /* 0x000000020b0f7211 */ /* 0x080fe400020f0eff */
[----:B------:R-:W-:Y:S01]  /*21a50*/  LEA.HI.X.SX32 R165, R8, R2, 0x1, P1 ;  /* 0x0000000208a57211 */ /* 0x000fe200008f0eff */
[----:B------:R-:W-:Y:S01]  /*21a60*/  VIADD R4, R5, UR5 ;  /* 0x0000000505047c36 */ /* 0x000fe20008000000 */
[-C--:B------:R-:W-:Y:S01]  /*21a70*/  IADD3 R146, P4, PT, R9, R3.reuse, RZ ;  /* 0x0000000309927210 */ /* 0x080fe20007f9e0ff */
[----:B------:R-:W3:Y:S01]  /*21a80*/  LDL.LU R160, [R1+0x86c] ;  /* 0x00086c0001a07983 */ /* 0x000ee20000300800 */
[----:B------:R-:W-:-:S02]  /*21a90*/  IADD3 R144, P1, PT, R7, R3, RZ ;  /* 0x0000000307907210 */ /* 0x000fc40007f3e0ff */
[-C--:B------:R-:W-:Y:S02]  /*21aa0*/  LEA.HI.X.SX32 R147, R9, R2.reuse, 0x1, P4 ;  /* 0x0000000209937211 */ /* 0x080fe400020f0eff */
[CC--:B------:R-:W-:Y:S02]  /*21ab0*/  IADD3 R142, P4, PT, R6.reuse, R3.reuse, RZ ;  /* 0x00000003068e7210 */ /* 0x0c0fe40007f9e0ff */
[-C--:B------:R-:W-:Y:S02]  /*21ac0*/  LEA.HI.X.SX32 R145, R7, R2.reuse, 0x1, P1 ;  /* 0x0000000207917211 */ /* 0x080fe400008f0eff */
[-C--:B------:R-:W-:Y:S02]  /*21ad0*/  IADD3 R140, P1, PT, R5, R3.reuse, RZ ;  /* 0x00000003058c7210 */ /* 0x080fe40007f3e0ff */
[----:B------:R-:W-:Y:S01]  /*21ae0*/  LEA.HI.X.SX32 R143, R6, R2, 0x1, P4 ;  /* 0x00000002068f7211 */ /* 0x000fe200020f0eff */
[----:B------:R-:W-:Y:S01]  /*21af0*/  STL.64 [R1], R14 ;  /* 0x0000000e01007387 */ /* 0x000fe20000100a00 */
[----:B------:R-:W-:-:S02]  /*21b00*/  IADD3 R138, P4, PT, R4, R3, RZ ;  /* 0x00000003048a7210 */ /* 0x000fc40007f9e0ff */
[-C--:B------:R-:W-:Y:S01]  /*21b10*/  LEA.HI.X.SX32 R141, R5, R2.reuse, 0x1, P1 ;  /* 0x00000002058d7211 */ /* 0x080fe200008f0eff */
[----:B------:R-:W-:Y:S01]  /*21b20*/  STL.64 [R1+0x9d8], R164 ;  /* 0x0009d8a401007387 */ /* 0x000fe20000100a00 */
[----:B------:R-:W-:-:S03]  /*21b30*/  LEA.HI.X.SX32 R139, R4, R2, 0x1, P4 ;  /* 0x00000002048b7211 */ /* 0x000fc600020f0eff */
[----:B------:R-:W-:Y:S04]  /*21b40*/  STL [R1+0x9f0], R146 ;  /* 0x0009f09201007387 */ /* 0x000fe80000100800 */
[----:B------:R-:W-:Y:S04]  /*21b50*/  STL [R1+0x9e0], R147 ;  /* 0x0009e09301007387 */ /* 0x000fe80000100800 */
[----:B------:R-:W-:Y:S04]  /*21b60*/  STL.64 [R1+0x9e8], R144 ;  /* 0x0009e89001007387 */ /* 0x000fe80000100a00 */
[----:B------:R-:W-:Y:S04]  /*21b70*/  STL.64 [R1+0x9f8], R142 ;  /* 0x0009f88e01007387 */ /* 0x000fe80000100a00 */
[----:B------:R0:W-:Y:S04]  /*21b80*/  STL [R1+0xa04], R140 ;  /* 0x000a048c01007387 */ /* 0x0001e80000100800 */
[----:B------:R-:W-:Y:S04]  /*21b90*/  STL [R1+0xa00], R141 ;  /* 0x000a008d01007387 */ /* 0x000fe80000100800 */
[----:B------:R1:W-:Y:S04]  /*21ba0*/  STL.64 [R1+0xa08], R138 ;  /* 0x000a088a01007387 */ /* 0x0003e80000100a00 */
[----:B0-----:R-:W4:Y:S01]  /*21bb0*/  LDL.LU R140, [R1+0x8f0] ;  /* 0x0008f000018c7983 */ /* 0x001f220000300800 */
[----:B------:R-:W-:-:S05]  /*21bc0*/  VIADD R156, R4, UR5 ;  /* 0x00000005049c7c36 */ /* 0x000fca0008000000 */
[----:B------:R-:W-:-:S04]  /*21bd0*/  IADD3 R136, P6, PT, R156, R3, RZ ;  /* 0x000000039c887210 */ /* 0x000fc80007fde0ff */
[----:B------:R-:W-:Y:S02]  /*21be0*/  LEA.HI.X.SX32 R137, R156, R2, 0x1, P6 ;  /* 0x000000029c897211 */ /* 0x000fe400030f0eff */
[----:B------:R-:W-:-:S03]  /*21bf0*/  ISETP.LT.AND P6, PT, R0, UR15, !P2 ;  /* 0x0000000f00007c0c */ /* 0x000fc6000d7c1270 */
[----:B------:R-:W-:Y:S04]  /*21c00*/  STL [R1+0xa10], R137 ;  /* 0x000a108901007387 */ /* 0x000fe80000100800 */
[----:B-1----:R-:W4:Y:S04]  /*21c10*/  LDL.LU R139, [R1+0x8f4] ;  /* 0x0008f400018b7983 */ /* 0x002f280000300800 */
[----:B------:R-:W4:Y:S01]  /*21c20*/  LDL.LU R138, [R1+0x8f8] ;  /* 0x0008f800018a7983 */ /* 0x000f220000300800 */
[----:B-----5:R-:W-:Y:S02]  /*21c30*/  ISETP.LT.AND P1, PT, R12, UR15, !P2 ;  /* 0x0000000f0c007c0c */ /* 0x020fe4000d721270 */
[----:B--2---:R-:W-:-:S02]  /*21c40*/  ISETP.LT.AND P4, PT, R10, UR15, !P2 ;  /* 0x0000000f0a007c0c */ /* 0x004fc4000d781270 */
[----:B------:R-:W0:Y:S01]  /*21c50*/  LDTM.x128 R4, tmem[UR10] ;  /* 0x0000000a000479ee */ /* 0x000e2200083c0000 */
[----:B------:R-:W-:Y:S01]  /*21c60*/  NOP ;  /* 0x0000000000007918 */ /* 0x000fe20000000000 */
[----:B------:R-:W-:Y:S01]  /*21c70*/  VIADD R0, R156, UR5 ;  /* 0x000000059c007c36 */ /* 0x000fe20008000000 */
[----:B------:R-:W1:Y:S01]  /*21c80*/  LDCU UR10, c[0x0][0x39c] ;  /* 0x00007380ff0a77ac */ /* 0x000e620008000800 */
[----:B0-----:R-:W-:-:S05]  /*21c90*/  F2FP.SATFINITE.E4M3.F32.PACK_AB_MERGE_C R5, R5, R4, RZ ;  /* 0x000000040505723e */ /* 0x001fca00048070ff */
[----:B------:R0:W-:Y:S02]  /*21ca0*/  @P6 STG.E.U8 desc[UR18][R154.64], R5 ;  /* 0x000000059a006986 */ /* 0x0001e4000c101112 */
[----:B0-----:R-:W-:-:S04]  /*21cb0*/  PRMT R5, R5, 0x9910, RZ ;  /* 0x0000991005057816 */ /* 0x001fc800000000ff */
[----:B------:R-:W-:-:S05]  /*21cc0*/  SHF.R.S32.HI R5, RZ, 0x8, R5 ;  /* 0x00000008ff057819 */ /* 0x000fca0000011405 */
[----:B------:R0:W-:Y:S01]  /*21cd0*/  @P5 STG.E.U8 desc[UR18][R158.64], R5 ;  /* 0x000000059e005986 */ /* 0x0001e2000c101112 */
[----:B---3--:R-:W-:Y:S02]  /*21ce0*/  ISETP.LT.AND P5, PT, R160, UR15, !P2 ;  /* 0x0000000fa0007c0c */ /* 0x008fe4000d7a1270 */
[----:B------:R-:W-:-:S05]  /*21cf0*/  F2FP.SATFINITE.E4M3.F32.PACK_AB_MERGE_C R160, R7, R6, RZ ;  /* 0x0000000607a0723e */ /* 0x000fca00048070ff */
[----:B------:R2:W-:Y:S01]  /*21d00*/  @P0 STG.E.U8 desc[UR18][R152.64], R160 ;  /* 0x000000a098000986 */ /* 0x0005e2000c101112 */
[----:B----4-:R-:W-:-:S03]  /*21d10*/  ISETP.LT.AND P0, PT, R140, UR15, !P2 ;  /* 0x0000000f8c007c0c */ /* 0x010fc6000d701270 */
[----:B------:R-:W3:Y:S04]  /*21d20*/  LDL.LU R140, [R1+0x8fc] ;  /* 0x0008fc00018c7983 */ /* 0x000ee80000300800 */
[----:B------:R-:W4:Y:S01]  /*21d30*/  LDL.LU R146, [R1+0x900] ;  /* 0x0009000001927983 */ /* 0x000f220000300800 */
[----:B------:R-:W-:-:S04]  /*21d40*/  ISETP.LT.AND P6, PT, R157, UR15, !P2 ;  /* 0x0000000f9d007c0c */ /* 0x000fc8000d7c1270 */
[----:B------:R-:W-:Y:S02]  /*21d50*/  P2R R4, PR, RZ, 0x40 ;  /* 0x00000040ff047803 */ /* 0x000fe40000000000 */
[----:B------:R-:W-:-:S04]  /*21d60*/  IADD3 R156, P6, PT, R0, R3, RZ ;  /* 0x00000003009c7210 */ /* 0x000fc80007fde0ff */
[C---:B------:R-:W-:Y:S01]  /*21d70*/  LEA.HI.X.SX32 R157, R0.reuse, R2, 0x1, P6 ;  /* 0x00000002009d7211 */ /* 0x040fe200030f0eff */
[----:B------:R-:W-:-:S05]  /*21d80*/  VIADD R0, R0, UR5 ;  /* 0x0000000500007c36 */ /* 0x000fca0008000000 */
[----:B------:R-:W-:-:S04]  /*21d90*/  IADD3 R154, P6, PT, R0, R3, RZ ;  /* 0x00000003009a7210 */ /* 0x000fc80007fde0ff */
[C---:B------:R-:W-:Y:S01]  /*21da0*/  LEA.HI.X.SX32 R155, R0.reuse, R2, 0x1, P6 ;  /* 0x00000002009b7211 */ /* 0x040fe200030f0eff */
[----:B------:R-:W-:Y:S01]  /*21db0*/  VIADD R0, R0, UR5 ;  /* 0x0000000500007c36 */ /* 0x000fe20008000000 */
[----:B------:R-:W-:Y:S02]  /*21dc0*/  ISETP.NE.AND P6, PT, R4, RZ, PT ;  /* 0x000000ff0400720c */ /* 0x000fe40003fc5270 */
[----:B------:R-:W-:Y:S02]  /*21dd0*/  P2R R137, PR, RZ, 0x20 ;  /* 0x00000020ff897803 */ /* 0x000fe40000000000 */
[----:B------:R-:W-:-:S04]  /*21de0*/  IADD3 R4, P5, PT, R0, R3, RZ ;  /* 0x0000000300047210 */ /* 0x000fc80007fbe0ff */
[C---:B0-----:R-:W-:Y:S01]  /*21df0*/  LEA.HI.X.SX32 R5, R0.reuse, R2, 0x1, P5 ;  /* 0x0000000200057211 */ /* 0x041fe200028f0eff */
[----:B------:R-:W-:-:S05]  /*21e00*/  VIADD R0, R0, UR5 ;  /* 0x0000000500007c36 */ /* 0x000fca0008000000 */
[----:B------:R-:W-:-:S04]  /*21e10*/  IADD3 R6, P5, PT, R0, R3, RZ ;  /* 0x0000000300067210 */ /* 0x000fc80007fbe0ff */
[C---:B------:R-:W-:Y:S01]  /*21e20*/  LEA.HI.X.SX32 R7, R0.reuse, R2, 0x1, P5 ;  /* 0x0000000200077211 */ /* 0x040fe200028f0eff */
[----:B------:R-:W-:-:S05]  /*21e30*/  VIADD R0, R0, UR5 ;  /* 0x0000000500007c36 */ /* 0x000fca0008000000 */
[----:B------:R-:W-:-:S04]  /*21e40*/  IADD3 R158, P5, PT, R0, R3, RZ ;  /* 0x00000003009e7210 */ /* 0x000fc80007fbe0ff */
[C---:B------:R-:W-:Y:S01]  /*21e50*/  LEA.HI.X.SX32 R159, R0.reuse, R2, 0x1, P5 ;  /* 0x00000002009f7211 */ /* 0x040fe200028f0eff */
[----:B------:R-:W-:Y:S01]  /*21e60*/  VIADD R0, R0, UR5 ;  /* 0x0000000500007c36 */ /* 0x000fe20008000000 */
[----:B--2---:R-:W-:-:S04]  /*21e70*/  PRMT R160, R160, 0x9910, RZ ;  /* 0x00009910a0a07816 */ /* 0x004fc800000000ff */
[CC--:B------:R-:W-:Y:S02]  /*21e80*/  IADD3 R152, P5, PT, R0.reuse, R3.reuse, RZ ;  /* 0x0000000300987210 */ /* 0x0c0fe40007fbe0ff */
[----:B------:R-:W-:Y:S02]  /*21e90*/  SHF.R.S32.HI R160, RZ, 0x8, R160 ;  /* 0x00000008ffa07819 */ /* 0x000fe400000114a0 */
[C---:B------:R-:W-:Y:S01]  /*21ea0*/  LEA.HI.X.SX32 R153, R0.reuse, R2, 0x1, P5 ;  /* 0x0000000200997211 */ /* 0x040fe200028f0eff */
[----:B------:R-:W-:Y:S02]  /*21eb0*/  VIADD R0, R0, UR5 ;  /* 0x0000000500007c36 */ /* 0x000fe40008000000 */
[----:B------:R0:W-:Y:S01]  /*21ec0*/  @P3 STG.E.U8 desc[UR18][R150.64], R160 ;  /* 0x000000a096003986 */ /* 0x0001e2000c101112 */
[----:B------:R-:W-:Y:S02]  /*21ed0*/  F2FP.SATFINITE.E4M3.F32.PACK_AB_MERGE_C R162, R9, R8, RZ ;  /* 0x0000000809a2723e */ /* 0x000fe400048070ff */
[----:B0-----:R-:W-:-:S04]  /*21ee0*/  IADD3 R150, P5, PT, R0, R3, RZ ;  /* 0x0000000300967210 */ /* 0x001fc80007fbe0ff */
[C---:B------:R-:W-:Y:S01]  /*21ef0*/  LEA.HI.X.SX32 R151, R0.reuse, R2, 0x1, P5 ;  /* 0x0000000200977211 */ /* 0x040fe200028f0eff */
[----:B------:R-:W-:-:S05]  /*21f00*/  VIADD R0, R0, UR5 ;  /* 0x0000000500007c36 */ /* 0x000fca0008000000 */
[----:B------:R-:W-:-:S04]  /*21f10*/  IADD3 R8, P5, PT, R0, R3, RZ ;  /* 0x0000000300087210 */ /* 0x000fc80007fbe0ff */
[C---:B------:R-:W-:Y:S01]  /*21f20*/  LEA.HI.X.SX32 R9, R0.reuse, R2, 0x1, P5 ;  /* 0x0000000200097211 */ /* 0x040fe200028f0eff */
[----:B------:R-:W-:-:S05]  /*21f30*/  VIADD R0, R0, UR5 ;  /* 0x0000000500007c36 */ /* 0x000fca0008000000 */
[----:B------:R-:W-:-:S04]  /*21f40*/  IADD3 R160, P5, PT, R0, R3, RZ ;  /* 0x0000000300a07210 */ /* 0x000fc80007fbe0ff */
[CC--:B------:R-:W-:Y:S01]  /*21f50*/  LEA.HI.X.SX32 R161, R0.reuse, R2.reuse, 0x1, P5 ;  /* 0x0000000200a17211 */ /* 0x0c0fe200028f0eff */
[----:B------:R-:W-:Y:S01]  /*21f60*/  VIADD R0, R0, UR5 ;  /* 0x0000000500007c36 */ /* 0x000fe20008000000 */
[----:B------:R0:W-:Y:S04]  /*21f70*/  @P1 STG.E.U8 desc[UR18][R134.64], R162 ;  /* 0x000000a286001986 */ /* 0x0001e8000c101112 */
[----:B0-----:R-:W-:Y:S02]  /*21f80*/  IADD3 R134, P5, PT, R0, R3, RZ ;  /* 0x0000000300867210 */ /* 0x001fe40007fbe0ff */
[----:B------:R-:W-:Y:S02]  /*21f90*/  PRMT R162, R162, 0x9910, RZ ;  /* 0x00009910a2a27816 */ /* 0x000fe400000000ff */
[C---:B------:R-:W-:Y:S01]  /*21fa0*/  LEA.HI.X.SX32 R135, R0.reuse, R2, 0x1, P5 ;  /* 0x0000000200877211 */ /* 0x040fe200028f0eff */
[----:B------:R-:W-:Y:S01]  /*21fb0*/  VIADD R0, R0, UR5 ;  /* 0x0000000500007c36 */ /* 0x000fe20008000000 */
[----:B------:R-:W-:-:S05]  /*21fc0*/  SHF.R.S32.HI R162, RZ, 0x8, R162 ;  /* 0x00000008ffa27819 */ /* 0x000fca00000114a2 */
[----:B------:R0:W-:Y:S01]  /*21fd0*/  @P4 STG.E.U8 desc[UR18][R148.64], R162 ;  /* 0x000000a294004986 */ /* 0x0001e2000c101112 */
[----:B------:R-:W-:Y:S02]  /*21fe0*/  ISETP.LT.AND P3, PT, R139, UR15, !P2 ;  /* 0x0000000f8b007c0c */ /* 0x000fe4000d761270 */
[----:B------:R-:W-:Y:S02]  /*21ff0*/  ISETP.LT.AND P1, PT, R138, UR15, !P2 ;  /* 0x0000000f8a007c0c */ /* 0x000fe4000d721270 */
[----:B------:R-:W2:Y:S04]  /*22000*/  LDL.LU.64 R138, [R1+0x18] ;  /* 0x00001800018a7983 */ /* 0x000ea80000300a00 */
[----:B------:R-:W5:Y:S01]  /*22010*/  LDL.LU.64 R142, [R1+0x10] ;  /* 0x00001000018e7983 */ /* 0x000f620000300a00 */
[----:B0-----:R-:W-:-:S03]  /*22020*/  IADD3 R148, P4, PT, R0, R3, RZ ;  /* 0x0000000300947210 */ /* 0x001fc60007f9e0ff */
[----:B------:R-:W5:Y:S01]  /*22030*/  LDL.LU R141, [R1+0x7dc] ;  /* 0x0007dc00018d7983 */ /* 0x000f620000300800 */
[C---:B------:R-:W-:Y:S01]  /*22040*/  LEA.HI.X.SX32 R149, R0.reuse, R2, 0x1, P4 ;  /* 0x0000000200957211 */ /* 0x040fe200020f0eff */
[----:B------:R-:W-:Y:S02]  /*22050*/  VIADD R0, R0, UR5 ;  /* 0x0000000500007c36 */ /* 0x000fe40008000000 */
[----:B------:R-:W5:Y:S04]  /*22060*/  LDL.LU.64 R144, [R1+0x8] ;  /* 0x0000080001907983 */ /* 0x000f680000300a00 */
[----:B------:R-:W5:Y:S01]  /*22070*/  LDL.LU.64 R164, [R1] ;  /* 0x0000000001a47983 */ /* 0x000f620000300a00 */
[----:B---3--:R-:W-:Y:S02]  /*22080*/  ISETP.LT.AND P5, PT, R140, UR15, !P2 ;  /* 0x0000000f8c007c0c */ /* 0x008fe4000d7a1270 */
[----:B------:R-:W-:-:S02]  /*22090*/  F2FP.SATFINITE.E4M3.F32.PACK_AB_MERGE_C R140, R11, R10, RZ ;  /* 0x0000000a0b8c723e */ /* 0x000fc400048070ff */
[----:B------:R-:W-:-:S04]  /*220a0*/  IADD3 R10, P4, PT, R0, R3, RZ ;  /* 0x00000003000a7210 */ /* 0x000fc80007f9e0ff */
[----:B------:R-:W-:Y:S02]  /*220b0*/  LEA.HI.X.SX32 R11, R0, R2, 0x1, P4 ;  /* 0x00000002000b7211 */ /* 0x000fe400020f0eff */
[----:B----4-:R-:W-:Y:S02]  /*220c0*/  ISETP.LT.AND P4, PT, R146, UR15, !P2 ;  /* 0x0000000f92007c0c */ /* 0x010fe4000d781270 */
[----:B------:R-:W3:Y:S04]  /*220d0*/  LDL.LU R146, [R1+0x88c] ;  /* 0x00088c0001927983 */ /* 0x000ee80000300800 */
[----:B------:R-:W4:Y:S01]  /*220e0*/  LDL.LU R147, [R1+0x888] ;  /* 0x0008880001937983 */ /* 0x000f220000300800 */
[----:B------:R-:W-:-:S03]  /*220f0*/  VIADD R0, R0, UR5 ;  /* 0x0000000500007c36 */ /* 0x000fc60008000000 */
[----:B------:R0:W-:Y:S02]  /*22100*/  @P6 STG.E.U8 desc[UR18][R132.64], R140 ;  /* 0x0000008c84006986 */ /* 0x0001e4000c101112 */
[----:B0-----:R-:W-:-:S04]  /*22110*/  IADD3 R132, P6, PT, R0, R3, RZ ;  /* 0x0000000300847210 */ /* 0x001fc80007fde0ff */
[C---:B------:R-:W-:Y:S01]  /*22120*/  LEA.HI.X.SX32 R133, R0.reuse, R2, 0x1, P6 ;  /* 0x0000000200857211 */ /* 0x040fe200030f0eff */
[----:B------:R-:W-:-:S05]  /*22130*/  VIADD R0, R0, UR5 ;  /* 0x0000000500007c36 */ /* 0x000fca0008000000 */
[----:B------:R-:W-:-:S04]  /*22140*/  IADD3 R162, P6, PT, R0, R3, RZ ;  /* 0x0000000300a27210 */ /* 0x000fc80007fde0ff */
[----:B------:R-:W-:Y:S02]  /*22150*/  LEA.HI.X.SX32 R163, R0, R2, 0x1, P6 ;  /* 0x0000000200a37211 */ /* 0x000fe400030f0eff */
[----:B------:R-:W-:Y:S02]  /*22160*/  ISETP.NE.AND P6, PT, R137, RZ, PT ;  /* 0x000000ff8900720c */ /* 0x000fe40003fc5270 */
[----:B------:R-:W-:Y:S01]  /*22170*/  PRMT R140, R140, 0x9910, RZ ;  /* 0x000099108c8c7816 */ /* 0x000fe200000000ff */
[----:B------:R-:W4:Y:S01]  /*22180*/  LDL.LU R137, [R1+0xa10] ;  /* 0x000a100001897983 */ /* 0x000f220000300800 */
[----:B------:R-:W-:Y:S02]  /*22190*/  F2FP.SATFINITE.E4M3.F32.PACK_AB_MERGE_C R12, R13, R12, RZ ;  /* 0x0000000c0d0c723e */ /* 0x000fe400048070ff */
[----:B------:R-:W-:Y:S02]  /*221a0*/  SHF.R.S32.HI R140, RZ, 0x8, R140 ;  /* 0x00000008ff8c7819 */ /* 0x000fe4000001148c */
[----:B------:R-:W-:-:S05]  /*221b0*/  F2FP.SATFINITE.E4M3.F32.PACK_AB_MERGE_C R14, R15, R14, RZ ;  /* 0x0000000e0f0e723e */ /* 0x000fca00048070ff */
[----:B--2---:R0:W-:Y:S04]  /*221c0*/  @P6 STG.E.U8 desc[UR18][R138.64], R140 ;  /* 0x0000008c8a006986 */ /* 0x0041e8000c101112 */
[----:B-----5:R2:W-:Y:S01]  /*221d0*/  @P0 STG.E.U8 desc[UR18][R142.64], R12 ;  /* 0x0000000c8e000986 */ /* 0x0205e2000c101112 */
[----:B------:R-:W-:-:S03]  /*221e0*/  ISETP.LT.AND P6, PT, R141, UR15, !P2 ;  /* 0x0000000f8d007c0c */ /* 0x000fc6000d7c1270 */
[----:B0-----:R-:W5:Y:S01]  /*221f0*/  LDL.LU.64 R138, [R1+0xa08] ;  /* 0x000a0800018a7983 */ /* 0x001f620000300a00 */
[----:B--2---:R-:W-:-:S03]  /*22200*/  PRMT R12, R12, 0x9910, RZ ;  /* 0x000099100c0c7816 */ /* 0x004fc600000000ff */
[----:B------:R-:W2:Y:S01]  /*22210*/  LDL.LU R140, [R1+0xa04] ;  /* 0x000a0400018c7983 */ /* 0x000ea20000300800 */
[----:B------:R-:W-:-:S03]  /*22220*/  SHF.R.S32.HI R12, RZ, 0x8, R12 ;  /* 0x00000008ff0c7819 */ /* 0x000fc6000001140c */
[----:B------:R-:W2:Y:S04]  /*22230*/  LDL.LU R141, [R1+0xa00] ;  /* 0x000a0000018d7983 */ /* 0x000ea80000300800 */
[----:B------:R-:W2:Y:S04]  /*22240*/  LDL.LU R13, [R1+0x908] ;  /* 0x00090800010d7983 */ /* 0x000ea80000300800 */
[----:B------:R-:W2:Y:S04]  /*22250*/  LDL.LU.64 R142, [R1+0x9f8] ;  /* 0x0009f800018e7983 */ /* 0x000ea80000300a00 */
[----:B------:R0:W-:Y:S04]  /*22260*/  @P3 STG.E.U8 desc[UR18][R144.64], R12 ;  /* 0x0000000c90003986 */ /* 0x0001e8000c101112 */
[----:B------:R0:W-:Y:S01]  /*22270*/  @P1 STG.E.U8 desc[UR18][R164.64], R14 ;  /* 0x0000000ea4001986 */ /* 0x0001e2000c101112 */
[----:B---3--:R-:W-:-:S03]  /*22280*/  ISETP.LT.AND P0, PT, R146, UR15, !P2 ;  /* 0x0000000f92007c0c */ /* 0x008fc6000d701270 */
[----:B------:R-:W3:Y:S01]  /*22290*/  LDL.LU R146, [R1+0x9f0] ;  /* 0x0009f00001927983 */ /* 0x000ee20000300800 */
[----:B----4-:R-:W-:-:S03]  /*222a0*/  ISETP.LT.AND P3, PT, R147, UR15, !P2 ;  /* 0x0000000f93007c0c */ /* 0x010fc6000d761270 */
[----:B0-----:R-:W4:Y:S04]  /*222b0*/  LDL.LU.64 R144, [R1+0x9e8] ;  /* 0x0009e80001907983 */ /* 0x001f280000300a00 */
[----:B------:R-:W2:Y:S04]  /*222c0*/  LDL.LU R12, [R1+0x7e4] ;  /* 0x0007e400010c7983 */ /* 0x000ea80000300800 */
[----:B------:R-:W3:Y:S04]  /*222d0*/  LDL.LU R147, [R1+0x9e0] ;  /* 0x0009e00001937983 */ /* 0x000ee80000300800 */
[----:B------:R-:W2:Y:S04]  /*222e0*/  LDL.LU R15, [R1+0x904] ;  /* 0x00090400010f7983 */ /* 0x000ea80000300800 */
[----:B------:R-:W2:Y:S01]  /*222f0*/  LDL.LU.64 R164, [R1+0x9d8] ;  /* 0x0009d80001a47983 */ /* 0x000ea20000300a00 */
[----:B------:R-:W-:-:S04]  /*22300*/  PRMT R14, R14, 0x9910, RZ ;  /* 0x000099100e0e7816 */ /* 0x000fc800000000ff */
[----:B------:R-:W-:Y:S02]  /*22310*/  SHF.R.S32.HI R14, RZ, 0x8, R14 ;  /* 0x00000008ff0e7819 */ /* 0x000fe4000001140e */
[----:B------:R-:W-:-:S03]  /*22320*/  F2FP.SATFINITE.E4M3.F32.PACK_AB_MERGE_C R16, R17, R16, RZ ;  /* 0x000000101110723e */ /* 0x000fc600048070ff */
[----:B--2---:R0:W-:Y:S04]  /*22330*/  @P5 STG.E.U8 desc[UR18][R164.64], R14 ;  /* 0x0000000ea4005986 */ /* 0x0041e8000c101112 */
[----:B0-----:R-:W2:Y:S04]  /*22340*/  LDL.LU R165, [R1+0x90c] ;  /* 0x00090c0001a57983 */ /* 0x001ea80000300800 */
[----:B------:R-:W2:Y:S01]  /*22350*/  LDL.LU R164, [R1+0x910] ;  /* 0x0009100001a47983 */ /* 0x000ea20000300800 */
[----:B------:R-:W-:-:S03]  /*22360*/  ISETP.LT.AND P1, PT, R15, UR15, !P2 ;  /* 0x0000000f0f007c0c */ /* 0x000fc6000d721270 */
[----:B------:R-:W2:Y:S01]  /*22370*/  LDL.LU R15, [R1+0x8c4] ;  /* 0x0008c400010f7983 */ /* 0x000ea20000300800 */
[----:B------:R-:W-:-:S03]  /*22380*/  ISETP.LT.AND P5, PT, R13, UR15, !P2 ;  /* 0x0000000f0d007c0c */ /* 0x000fc6000d7a1270 */
[----:B------:R-:W2:Y:S04]  /*22390*/  LDL.LU R13, [R1+0x8b4] ;  /* 0x0008b400010d7983 */ /* 0x000ea80000300800 */
[----:B---3--:R0:W-:Y:S01]  /*223a0*/  @P4 STG.E.U8 desc[UR18][R146.64], R16 ;  /* 0x0000001092004986 */ /* 0x0081e2000c101112 */
[----:B------:R-:W-:Y:S01]  /*223b0*/  ISETP.LT.AND P4, PT, R12, UR4, !P2 ;  /* 0x000000040c007c0c */ /* 0x000fe2000d781270 */
[----:B------:R-:W2:Y:S02]  /*223c0*/  LDCU UR4, c[0x0][0x39c] ;  /* 0x00007380ff0477ac */ /* 0x000ea40008000800 */
[----:B------:R-:W3:Y:S04]  /*223d0*/  LDL.LU R12, [R1+0x8a8] ;  /* 0x0008a800010c7983 */ /* 0x000ee80000300800 */
[----:B------:R-:W3:Y:S01]  /*223e0*/  LDL.LU R14, [R1+0x898] ;  /* 0x00089800010e7983 */ /* 0x000ee20000300800 */
[----:B0-----:R-:W-:-:S03]  /*223f0*/  PRMT R16, R16, 0x9910, RZ ;  /* 0x0000991010107816 */ /* 0x001fc600000000ff */
[----:B------:R-:W3:Y:S01]  /*22400*/  LDL.LU R17, [R1+0x914] ;  /* 0x0009140001117983 */ /* 0x000ee20000300800 */
[----:B------:R-:W-:-:S05]  /*22410*/  SHF.R.S32.HI R16, RZ, 0x8, R16 ;  /* 0x00000008ff107819 */ /* 0x000fca0000011410 */
[----:B----4-:R0:W-:Y:S01]  /*22420*/  @P6 STG.E.U8 desc[UR18][R144.64], R16 ;  /* 0x0000001090006986 */ /* 0x0101e2000c101112 */
[----:B------:R-:W-:-:S05]  /*22430*/  F2FP.SATFINITE.E4M3.F32.PACK_AB_MERGE_C R18, R19, R18, RZ ;  /* 0x000000121312723e */ /* 0x000fca00048070ff */
[----:B------:R4:W-:Y:S04]  /*22440*/  @P0 STG.E.U8 desc[UR18][R142.64], R18 ;  /* 0x000000128e000986 */ /* 0x0009e8000c101112 */
[----:B0-----:R-:W3:Y:S01]  /*22450*/  LDL.LU R16, [R1+0x918] ;  /* 0x0009180001107983 */ /* 0x001ee20000300800 */
[----:B----4-:R-:W-:-:S04]  /*22460*/  PRMT R18, R18, 0x9910, RZ ;  /* 0x0000991012127816 */ /* 0x010fc800000000ff */
[----:B------:R-:W-:-:S05]  /*22470*/  SHF.R.S32.HI R18, RZ, 0x8, R18 ;  /* 0x00000008ff127819 */ /* 0x000fca0000011412 */
[----:B------:R-:W-:Y:S01]  /*22480*/  @P3 STG.E.U8 desc[UR18][R140.64], R18 ;  /* 0x000000128c003986 */ /* 0x000fe2000c101112 */
[----:B------:R-:W-:-:S05]  /*22490*/  F2FP.SATFINITE.E4M3.F32.PACK_AB_MERGE_C R20, R21, R20, RZ ;  /* 0x000000141514723e */ /* 0x000fca00048070ff */
[----:B-----5:R0:W-:Y:S02]  /*224a0*/  @P1 STG.E.U8 desc[UR18][R138.64], R20 ;  /* 0x000000148a001986 */ /* 0x0201e4000c101112 */
[----:B0-----:R-:W-:-:S04]  /*224b0*/  PRMT R20, R20, 0x9910, RZ ;  /* 0x0000991014147816 */ /* 0x001fc800000000ff */
[----:B------:R-:W-:-:S05]  /*224c0*/  SHF.R.S32.HI R20, RZ, 0x8, R20 ;  /* 0x00000008ff147819 */ /* 0x000fca0000011414 */
[----:B------:R-:W-:Y:S01]  /*224d0*/  @P5 STG.E.U8 desc[UR18][R136.64], R20 ;  /* 0x0000001488005986 */ /* 0x000fe2000c101112 */
[----:B--2---:R-:W-:Y:S01]  /*224e0*/  ISETP.LT.AND P6, PT, R165, UR4, !P2 ;  /* 0x00000004a5007c0c */ /* 0x004fe2000d7c1270 */
[----:B------:R-:W0:Y:S02]  /*224f0*/  LDCU UR4, c[0x0][0x39c] ;  /* 0x00007380ff0477ac */ /* 0x000e240008000800 */
[----:B0-----:R-:W-:Y:S01]  /*22500*/  ISETP.LT.AND P0, PT, R164, UR4, !P2 ;  /* 0x00000004a4007c0c */ /* 0x001fe2000d701270 */
[----:B------:R-:W0:Y:S02]  /*22510*/  LDCU UR4, c[0x0][0x39c] ;  /* 0x00007380ff0477ac */ /* 0x000e240008000800 */
[----:B0-----:R-:W-:Y:S01]  /*22520*/  ISETP.LT.AND P3, PT, R15, UR4, !P2 ;  /* 0x000000040f007c0c */ /* 0x001fe2000d761270 */
[----:B------:R-:W0:Y:S01]  /*22530*/  LDCU UR4, c[0x0][0x39c] ;  /* 0x00007380ff0477ac */ /* 0x000e220008000800 */
[----:B------:R-:W2:Y:S01]  /*22540*/  LDL.LU R15, [R1+0x91c] ;  /* 0x00091c00010f7983 */ /* 0x000ea20000300800 */
[----:B0-----:R-:W-:Y:S01]  /*22550*/  ISETP.LT.AND P1, PT, R13, UR4, !P2 ;  /* 0x000000040d007c0c */ /* 0x001fe2000d721270 */
[----:B------:R-:W3:Y:S02]  /*22560*/  LDCU UR4, c[0x0][0x39c] ;  /* 0x00007380ff0477ac */ /* 0x000ee40008000800 */
[----:B------:R-:W4:Y:S01]  /*22570*/  LDL.LU R13, [R1+0x920] ;  /* 0x00092000010d7983 */ /* 0x000f220000300800 */
[----:B---3--:R-:W-:Y:S01]  /*22580*/  ISETP.LT.AND P5, PT, R12, UR4, !P2 ;  /* 0x000000040c007c0c */ /* 0x008fe2000d7a1270 */
[----:B------:R-:W0:Y:S02]  /*22590*/  LDCU UR4, c[0x0][0x39c] ;  /* 0x00007380ff0477ac */ /* 0x000e240008000800 */
[----:B------:R-:W3:Y:S01]  /*225a0*/  LDL.LU R12, [R1+0x8d0] ;  /* 0x0008d000010c7983 */ /* 0x000ee20000300800 */
[----:B------:R-:W-:-:S05]  /*225b0*/  F2FP.SATFINITE.E4M3.F32.PACK_AB_MERGE_C R22, R23, R22, RZ ;  /* 0x000000161716723e */ /* 0x000fca00048070ff */
[----:B------:R5:W-:Y:S01]  /*225c0*/  @P6 STG.E.U8 desc[UR18][R156.64], R22 ;  /* 0x000000169c006986 */ /* 0x000be2000c101112 */
[----:B0-----:R-:W-:Y:S01]  /*225d0*/  ISETP.LT.AND P6, PT, R14, UR4, !P2 ;  /* 0x000000040e007c0c */ /* 0x001fe2000d7c1270 */
[----:B------:R-:W0:Y:S01]  /*225e0*/  LDCU UR4, c[0x0][0x39c] ;  /* 0x00007380ff0477ac */ /* 0x000e220008000800 */
[----:B-----5:R-:W-:Y:S01]  /*225f0*/  PRMT R22, R22, 0x9910, RZ ;  /* 0x0000991016167816 */ /* 0x020fe200000000ff */
[----:B------:R-:W5:Y:S03]  /*22600*/  LDL.LU R14, [R1+0x8b8] ;  /* 0x0008b800010e7983 */ /* 0x000f660000300800 */
[----:B------:R-:W-:-:S05]  /*22610*/  SHF.R.S32.HI R22, RZ, 0x8, R22 ;  /* 0x00000008ff167819 */ /* 0x000fca0000011416 */
[----:B------:R-:W-:Y:S01]  /*22620*/  @P0 STG.E.U8 desc[UR18][R154.64], R22 ;  /* 0x000000169a000986 */ /* 0x000fe2000c101112 */
[----:B0-----:R-:W-:Y:S01]  /*22630*/  ISETP.LT.AND P0, PT, R17, UR4, !P2 ;  /* 0x0000000411007c0c */ /* 0x001fe2000d701270 */
[----:B------:R-:W0:Y:S01]  /*22640*/  LDCU UR4, c[0x0][0x39c] ;  /* 0x00007380ff0477ac */ /* 0x000e220008000800 */
[----:B------:R-:W-:-:S05]  /*22650*/  F2FP.SATFINITE.E4M3.F32.PACK_AB_MERGE_C R24, R25, R24, RZ ;  /* 0x000000181918723e */ /* 0x000fca00048070ff */
[----:B------:R0:W-:Y:S02]  /*22660*/  @P3 STG.E.U8 desc[UR18][R4.64], R24 ;  /* 0x0000001804003986 */ /* 0x0001e4000c101112 */
[----:B0-----:R-:W-:Y:S01]  /*22670*/  ISETP.LT.AND P3, PT, R16, UR4, !P2 ;  /* 0x0000000410007c0c */ /* 0x001fe2000d761270 */
[----:B------:R-:W2:Y:S01]  /*22680*/  LDCU UR4, c[0x0][0x39c] ;  /* 0x00007380ff0477ac */ /* 0x000ea20008000800 */
[----:B------:R-:W-:Y:S01]  /*22690*/  PRMT R24, R24, 0x9910, RZ ;  /* 0x0000991018187816 */ /* 0x000fe200000000ff */
[----:B------:R-:W5:Y:S03]  /*226a0*/  LDL.LU R5, [R1+0x8b0] ;  /* 0x0008b00001057983 */ /* 0x000f660000300800 */
[----:B------:R-:W-:Y:S01]  /*226b0*/  SHF.R.S32.HI R24, RZ, 0x8, R24 ;  /* 0x00000008ff187819 */ /* 0x000fe20000011418 */
[----:B------:R-:W5:Y:S04]  /*226c0*/  LDL.LU R4, [R1+0x894] ;  /* 0x0008940001047983 */ /* 0x000f680000300800 */
[----:B------:R-:W-:Y:S01]  /*226d0*/  @P1 STG.E.U8 desc[UR18][R6.64], R24 ;  /* 0x0000001806001986 */ /* 0x000fe2000c101112 */
[----:B------:R-:W-:-:S05]  /*226e0*/  F2FP.SATFINITE.E4M3.F32.PACK_AB_MERGE_C R26, R27, R26, RZ ;  /* 0x0000001a1b1a723e */ /* 0x000fca00048070ff */
[----:B------:R0:W-:Y:S02]  /*226f0*/  @P5 STG.E.U8 desc[UR18][R158.64], R26 ;  /* 0x0000001a9e005986 */ /* 0x0001e4000c101112 */
[----:B0-----:R-:W-:-:S04]  /*22700*/  PRMT R26, R26, 0x9910, RZ ;  /* 0x000099101a1a7816 */ /* 0x001fc800000000ff */
[----:B------:R-:W-:-:S05]  /*22710*/  SHF.R.S32.HI R26, RZ, 0x8, R26 ;  /* 0x00000008ff1a7819 */ /* 0x000fca000001141a */
[----:B------:R-:W-:Y:S01]  /*22720*/  @P6 STG.E.U8 desc[UR18][R152.64], R26 ;  /* 0x0000001a98006986 */ /* 0x000fe2000c101112 */
[----:B--2---:R-:W-:Y:S01]  /*22730*/  ISETP.LT.AND P1, PT, R15, UR4, !P2 ;  /* 0x000000040f007c0c */ /* 0x004fe2000d721270 */
[----:B------:R-:W4:Y:S02]  /*22740*/  LDCU UR4, c[0x0][0x39c] ;  /* 0x00007380ff0477ac */ /* 0x000f240008000800 */
[----:B----4-:R-:W-:Y:S01]  /*22750*/  ISETP.LT.AND P5, PT, R13, UR4, !P2 ;  /* 0x000000040d007c0c */ /* 0x010fe2000d7a1270 */
[----:B------:R-:W3:Y:S01]  /*22760*/  LDCU UR4, c[0x0][0x39c] ;  /* 0x00007380ff0477ac */ /* 0x000ee20008000800 */
[----:B------:R-:W2:Y:S01]  /*22770*/  LDL.LU R13, [R1+0x930] ;  /* 0x00093000010d7983 */ /* 0x000ea20000300800 */
[----:B---3--:R-:W-:Y:S01]  /*22780*/  ISETP.LT.AND P6, PT, R12, UR4, !P2 ;  /* 0x000000040c007c0c */ /* 0x008fe2000d7c1270 */
[----:B------:R-:W5:Y:S02]  /*22790*/  LDCU UR4, c[0x0][0x39c] ;  /* 0x00007380ff0477ac */ /* 0x000f640008000800 */
[----:B------:R-:W3:Y:S01]  /*227a0*/  LDL.LU R12, [R1+0x92c] ;  /* 0x00092c00010c7983 */ /* 0x000ee20000300800 */
[----:B------:R-:W-:-:S02]  /*227b0*/  F2FP.SATFINITE.E4M3.F32.PACK_AB_MERGE_C R28, R29, R28, RZ ;  /* 0x0000001c1d1c723e */ /* 0x000fc400048070ff */
[----:B------:R-:W-:Y:S01]  /*227c0*/  F2FP.SATFINITE.E4M3.F32.PACK_AB_MERGE_C R30, R31, R30, RZ ;  /* 0x0000001e1f1e723e */ /* 0x000fe200048070ff */
[----:B------:R-:W4:Y:S04]  /*227d0*/  LDL.LU R7, [R1+0x928] ;  /* 0x0009280001077983 */ /* 0x000f280000300800 */
[----:B------:R0:W-:Y:S04]  /*227e0*/  @P0 STG.E.U8 desc[UR18][R150.64], R28 ;  /* 0x0000001c96000986 */ /* 0x0001e8000c101112 */
[----:B------:R-:W2:Y:S01]  /*227f0*/  LDL.LU R6, [R1+0x924] ;  /* 0x0009240001067983 */ /* 0x000ea20000300800 */
[----:B-----5:R-:W-:Y:S01]  /*22800*/  ISETP.LT.AND P0, PT, R14, UR4, !P2 ;  /* 0x000000040e007c0c */ /* 0x020fe2000d701270 */
[----:B------:R-:W5:Y:S01]  /*22810*/  LDCU UR4, c[0x0][0x39c] ;  /* 0x00007380ff0477ac */ /* 0x000f620008000800 */
[----:B0-----:R-:W-:-:S04]  /*22820*/  PRMT R28, R28, 0x9910, RZ ;  /* 0x000099101c1c7816 */ /* 0x001fc800000000ff */
[----:B------:R-:W-:-:S05]  /*22830*/  SHF.R.S32.HI R28, RZ, 0x8, R28 ;  /* 0x00000008ff1c7819 */ /* 0x000fca000001141c */
[----:B------:R-:W-:Y:S04]  /*22840*/  @P3 STG.E.U8 desc[UR18][R8.64], R28 ;  /* 0x0000001c08003986 */ /* 0x000fe8000c101112 */
[----:B------:R0:W-:Y:S01]  /*22850*/  @P1 STG.E.U8 desc[UR18][R160.64], R30 ;  /* 0x0000001ea0001986 */ /* 0x0001e2000c101112 */
[----:B------:R-:W-:Y:S02]  /*22860*/  F2FP.SATFINITE.E4M3.F32.PACK_AB_MERGE_C R32, R33, R32, RZ ;  /* 0x000000202120723e */ /* 0x000fe400048070ff */
[----:B0-----:R-:W-:Y:S02]  /*22870*/  PRMT R30, R30, 0x9910, RZ ;  /* 0x000099101e1e7816 */ /* 0x001fe400000000ff */
[----:B-----5:R-:W-:-:S03]  /*22880*/  ISETP.LT.AND P3, PT, R5, UR4, !P2 ;  /* 0x0000000405007c0c */ /* 0x020fc6000d761270 */
[----:B------:R-:W-:Y:S01]  /*22890*/  IMAD.MOV.U32 R5, RZ, RZ, R30 ;  /* 0x000000ffff057224 */ /* 0x000fe200078e001e */
[----:B------:R-:W0:Y:S04]  /*228a0*/  LDCU UR4, c[0x0][0x39c] ;  /* 0x00007380ff0477ac */ /* 0x000e280008000800 */
[----:B------:R-:W-:-:S05]  /*228b0*/  SHF.R.S32.HI R5, RZ, 0x8, R5 ;  /* 0x00000008ff057819 */ /* 0x000fca0000011405 */
[----:B------:R5:W-:Y:S04]  /*228c0*/  @P5 STG.E.U8 desc[UR18][R134.64], R5 ;  /* 0x0000000586005986 */ /* 0x000be8000c101112 */
[----:B------:R-:W-:Y:S01]  /*228d0*/  @P6 STG.E.U8 desc[UR18][R148.64], R32 ;  /* 0x0000002094006986 */ /* 0x000fe2000c101112 */
[----:B---3--:R-:W-:Y:S02]  /*228e0*/  ISETP.LT.AND P6, PT, R12, UR6, !P2 ;  /* 0x000000060c007c0c */ /* 0x008fe4000d7c1270 */
[----:B------:R-:W-:Y:S01]  /*228f0*/  F2FP.SATFINITE.E4M3.F32.PACK_AB_MERGE_C R34, R35, R34, RZ ;  /* 0x000000222322723e */ /* 0x000fe200048070ff */
[----:B------:R-:W3:Y:S01]  /*22900*/  LDL.LU R12, [R1+0x8c0] ;  /* 0x0008c000010c7983 */ /* 0x000ee20000300800 */
[----:B0-----:R-:W-:Y:S01]  /*22910*/  ISETP.LT.AND P1, PT, R4, UR4, !P2 ;  /* 0x0000000404007c0c */ /* 0x001fe2000d721270 */
[----:B------:R-:W2:Y:S01]  /*22920*/  LDCU UR4, c[0x0][0x39c] ;  /* 0x00007380ff0477ac */ /* 0x000ea20008000800 */
[----:B------:R-:W-:Y:S01]  /*22930*/  PRMT R4, R32, 0x9910, RZ ;  /* 0x0000991020047816 */ /* 0x000fe200000000ff */
[----:B------:R-:W-:Y:S01]  /*22940*/  VIADD R0, R0, UR5 ;  /* 0x0000000500007c36 */ /* 0x000fe20008000000 */
[----:B------:R-:W-:Y:S01]  /*22950*/  F2FP.SATFINITE.E4M3.F32.PACK_AB_MERGE_C R36, R37, R36, RZ ;  /* 0x000000242524723e */ /* 0x000fe200048070ff */
[----:B------:R-:W0:Y:S01]  /*22960*/  LDCU UR6, c[0x0][0x39c] ;  /* 0x00007380ff0677ac */ /* 0x000e220008000800 */
[----:B------:R-:W-:-:S02]  /*22970*/  SHF.R.S32.HI R4, RZ, 0x8, R4 ;  /* 0x00000008ff047819 */ /* 0x000fc40000011404 */
[----:B-----5:R-:W-:-:S03]  /*22980*/  PRMT R5, R34, 0x9910, RZ ;  /* 0x0000991022057816 */ /* 0x020fc600000000ff */
[----:B------:R5:W-:Y:S01]  /*22990*/  @P0 STG.E.U8 desc[UR18][R10.64], R4 ;  /* 0x000000040a000986 */ /* 0x000be2000c101112 */
[----:B------:R-:W-:Y:S01]  /*229a0*/  SHF.R.S32.HI R5, RZ, 0x8, R5 ;  /* 0x00000008ff057819 */ /* 0x000fe20000011405 */
[C---:B------:R-:W-:Y:S02]  /*229b0*/  VIADD R8, R0.reuse, UR5 ;  /* 0x0000000500087c36 */ /* 0x040fe40008000000 */
[----:B------:R-:W-:Y:S04]  /*229c0*/  @P3 STG.E.U8 desc[UR18][R132.64], R34 ;  /* 0x0000002284003986 */ /* 0x000fe8000c101112 */
[----:B-----5:R-:W0:Y:S01]  /*229d0*/  LDL.LU R11, [R1+0x8ac] ;  /* 0x0008ac00010b7983 */ /* 0x020e220000300800 */
[----:B--2---:R-:W-:Y:S01]  /*229e0*/  ISETP.LT.AND P5, PT, R13, UR4, !P2 ;  /* 0x000000040d007c0c */ /* 0x004fe2000d7a1270 */
[----:B------:R-:W3:Y:S02]  /*229f0*/  LDCU UR4, c[0x0][0x39c] ;  /* 0x00007380ff0477ac */ /* 0x000ee40008000800 */
[----:B------:R2:W-:Y:S01]  /*22a00*/  @P1 STG.E.U8 desc[UR18][R162.64], R5 ;  /* 0x00000005a2001986 */ /* 0x0005e2000c101112 */
[----:B------:R-:W-:-:S02]  /*22a10*/  IADD3 R4, P1, PT, R0, R3, RZ ;  /* 0x0000000300047210 */ /* 0x000fc40007f3e0ff */
[----:B----4-:R-:W-:Y:S01]  /*22a20*/  ISETP.LT.AND P0, PT, R7, UR7, !P2 ;  /* 0x0000000707007c0c */ /* 0x010fe2000d701270 */
[----:B------:R-:W4:Y:S01]  /*22a30*/  LDL.LU R10, [R1+0x890] ;  /* 0x00089000010a7983 */ /* 0x000f220000300800 */
[----:B------:R-:W-:Y:S01]  /*22a40*/  ISETP.LT.AND P3, PT, R6, UR9, !P2 ;  /* 0x0000000906007c0c */ /* 0x000fe2000d761270 */
[----:B------:R-:W4:Y:S01]  /*22a50*/  LDCU UR7, c[0x0][0x39c] ;  /* 0x00007380ff0777ac */ /* 0x000f220008000800 */
[----:B------:R-:W-:Y:S01]  /*22a60*/  PRMT R7, R36, 0x9910, RZ ;  /* 0x0000991024077816 */ /* 0x000fe200000000ff */
[----:B------:R-:W5:Y:S01]  /*22a70*/  LDL.LU R13, [R1+0x884] ;  /* 0x00088400010d7983 */ /* 0x000f620000300800 */
[----:B------:R-:W-:Y:S01]  /*22a80*/  F2FP.SATFINITE.E4M3.F32.PACK_AB_MERGE_C R38, R39, R38, RZ ;  /* 0x000000262726723e */ /* 0x000fe200048070ff */
[----:B------:R-:W5:Y:S01]  /*22a90*/  LDCU UR9, c[0x0][0x39c] ;  /* 0x00007380ff0977ac */ /* 0x000f620008000800 */
[----:B--2---:R-:W-:Y:S01]  /*22aa0*/  LEA.HI.X.SX32 R5, R0, R2, 0x1, P1 ;  /* 0x0000000200057211 */ /* 0x004fe200008f0eff */
[----:B------:R-:W1:Y:S01]  /*22ab0*/  LDL.LU R9, [R1+0x934] ;  /* 0x0009340001097983 */ /* 0x000e620000300800 */
[----:B------:R-:W-:-:S02]  /*22ac0*/  IADD3 R6, P1, PT, R8, R3, RZ ;  /* 0x0000000308067210 */ /* 0x000fc40007f3e0ff */
[----:B------:R-:W-:Y:S02]  /*22ad0*/  SHF.R.S32.HI R0, RZ, 0x8, R7 ;  /* 0x00000008ff007819 */ /* 0x000fe40000011407 */
[C---:B------:R-:W-:Y:S01]  /*22ae0*/  LEA.HI.X.SX32 R7, R8.reuse, R2, 0x1, P1 ;  /* 0x0000000208077211 */ /* 0x040fe200008f0eff */
[----:B------:R-:W-:Y:S01]  /*22af0*/  VIADD R8, R8, UR5 ;  /* 0x0000000508087c36 */ /* 0x000fe20008000000 */
[----:B------:R2:W-:Y:S04]  /*22b00*/  @P5 STG.E.U8 desc[UR18][R4.64], R36 ;  /* 0x0000002404005986 */ /* 0x0005e8000c101112 */
[----:B--2---:R-:W-:-:S04]  /*22b10*/  IADD3 R4, P1, PT, R8, R3, RZ ;  /* 0x0000000308047210 */ /* 0x004fc80007f3e0ff */
[----:B------:R-:W-:Y:S02]  /*22b20*/  LEA.HI.X.SX32 R5, R8, R2, 0x1, P1 ;  /* 0x0000000208057211 */ /* 0x000fe400008f0eff */
[----:B---3--:R-:W-:Y:S01]  /*22b30*/  ISETP.LT.AND P1, PT, R12, UR4, !P2 ;  /* 0x000000040c007c0c */ /* 0x008fe2000d721270 */
[----:B------:R2:W-:Y:S01]  /*22b40*/  @P6 STG.E.U8 desc[UR18][R6.64], R0 ;  /* 0x0000000006006986 */ /* 0x0005e2000c101112 */
[----:B------:R-:W3:Y:S03]  /*22b50*/  LDCU UR4, c[0x0][0x39c] ;  /* 0x00007380ff0477ac */ /* 0x000ee60008000800 */
[----:B------:R-:W3:Y:S01]  /*22b60*/  LDL.LU R12, [R1+0x938] ;  /* 0x00093800010c7983 */ /* 0x000ee20000300800 */
[----:B--2---:R-:W-:Y:S01]  /*22b70*/  VIADD R0, R8, UR5 ;  /* 0x0000000508007c36 */ /* 0x004fe20008000000 */
[----:B------:R-:W-:-:S04]  /*22b80*/  PRMT R7, R38, 0x9910, RZ ;  /* 0x0000991026077816 */ /* 0x000fc800000000ff */
[CC--:B------:R-:W-:Y:S02]  /*22b90*/  IADD3 R6, P6, PT, R0.reuse, R3.reuse, RZ ;  /* 0x0000000300067210 */ /* 0x0c0fe40007fde0ff */
[----:B------:R-:W-:Y:S02]  /*22ba0*/  SHF.R.S32.HI R8, RZ, 0x8, R7 ;  /* 0x00000008ff087819 */ /* 0x000fe40000011407 */
[C---:B------:R-:W-:Y:S02]  /*22bb0*/  LEA.HI.X.SX32 R7, R0.reuse, R2, 0x1, P6 ;  /* 0x0000000200077211 */ /* 0x040fe400030f0eff */
[----:B0-----:R-:W-:Y:S01]  /*22bc0*/  ISETP.LT.AND P5, PT, R11, UR6, !P2 ;  /* 0x000000060b007c0c */ /* 0x001fe2000d7a1270 */
[----:B------:R-:W-:Y:S01]  /*22bd0*/  VIADD R0, R0, UR5 ;  /* 0x0000000500007c36 */ /* 0x000fe20008000000 */
[----:B------:R-:W2:Y:S01]  /*22be0*/  LDL.LU R11, [R1+0x940] ;  /* 0x00094000010b7983 */ /* 0x000ea20000300800 */
[----:B------:R-:W-:Y:S01]  /*22bf0*/  F2FP.SATFINITE.E4M3.F32.PACK_AB_MERGE_C R40, R41, R40, RZ ;  /* 0x000000282928723e */ /* 0x000fe200048070ff */
[----:B------:R-:W2:Y:S02]  /*22c00*/  LDCU UR6, c[0x0][0x39c] ;  /* 0x00007380ff0677ac */ /* 0x000ea40008000800 */
[----:B------:R0:W-:Y:S04]  /*22c10*/  @P0 STG.E.U8 desc[UR18][R4.64], R38 ;  /* 0x0000002604000986 */ /* 0x0001e8000c101112 */
[----:B------:R1:W-:Y:S01]  /*22c20*/  @P3 STG.E.U8 desc[UR18][R6.64], R8 ;  /* 0x0000000806003986 */ /* 0x0003e2000c101112 */
[----:B0-----:R-:W-:-:S04]  /*22c30*/  IADD3 R4, P6, PT, R0, R3, RZ ;  /* 0x0000000300047210 */ /* 0x001fc80007fde0ff */
[C---:B------:R-:W-:Y:S01]  /*22c40*/  LEA.HI.X.SX32 R5, R0.reuse, R2, 0x1, P6 ;  /* 0x0000000200057211 */ /* 0x040fe200030f0eff */
[----:B------:R-:W-:Y:S01]  /*22c50*/  VIADD R0, R0, UR5 ;  /* 0x0000000500007c36 */ /* 0x000fe20008000000 */
[----:B-1----:R-:W-:-:S03]  /*22c60*/  PRMT R6, R40, 0x9910, RZ ;  /* 0x0000991028067816 */ /* 0x002fc600000000ff */
[----:B------:R0:W-:Y:S01]  /*22c70*/  @P1 STG.E.U8 desc[UR18][R4.64], R40 ;  /* 0x0000002804001986 */ /* 0x0001e2000c101112 */
[----:B------:R-:W-:Y:S01]  /*22c80*/  VIADD R7, R0, UR5 ;  /* 0x0000000500077c36 */ /* 0x000fe20008000000 */
[----:B------:R-:W-:Y:S02]  /*22c90*/  SHF.R.S32.HI R8, RZ, 0x8, R6 ;  /* 0x00000008ff087819 */ /* 0x000fe40000011406 */
[----:B----4-:R-:W-:Y:S01]  /*22ca0*/  ISETP.LT.AND P0, PT, R10, UR7, !P2 ;  /* 0x000000070a007c0c */ /* 0x010fe2000d701270 */
[----:B------:R-:W1:Y:S01]  /*22cb0*/  LDCU UR7, c[0x0][0x39c] ;  /* 0x00007380ff0777ac */ /* 0x000e620008000800 */
[----:B------:R-:W1:Y:S01]  /*22cc0*/  LDL.LU R10, [R1+0x93c] ;  /* 0x00093c00010a7983 */ /* 0x000e620000300800 */
[----:B0-----:R-:W-:-:S04]  /*22cd0*/  IADD3 R4, P1, PT, R0, R3, RZ ;  /* 0x0000000300047210 */ /* 0x001fc80007f3e0ff */
[----:B------:R-:W-:Y:S02]  /*22ce0*/  LEA.HI.X.SX32 R5, R0, R2, 0x1, P1 ;  /* 0x0000000200057211 */ /* 0x000fe400008f0eff */
[C---:B------:R-:W-:Y:S01]  /*22cf0*/  IADD3 R6, P1, PT, R7.reuse, R3, RZ ;  /* 0x0000000307067210 */ /* 0x040fe20007f3e0ff */
[----:B------:R-:W-:-:S03]  /*22d00*/  VIADD R0, R7, UR5 ;  /* 0x0000000507007c36 */ /* 0x000fc60008000000 */
[----:B------:R-:W-:Y:S02]  /*22d10*/  LEA.HI.X.SX32 R7, R7, R2, 0x1, P1 ;  /* 0x0000000207077211 */ /* 0x000fe400008f0eff */
[----:B---3--:R-:W-:Y:S02]  /*22d20*/  ISETP.LT.AND P1, PT, R12, UR4, !P2 ;  /* 0x000000040c007c0c */ /* 0x008fe4000d721270 */
[----:B-----5:R-:W-:Y:S01]  /*22d30*/  ISETP.LT.AND P3, PT, R13, UR9, !P2 ;  /* 0x000000090d007c0c */ /* 0x020fe2000d761270 */
[----:B------:R-:W3:Y:S01]  /*22d40*/  LDL.LU R12, [R1+0x8cc] ;  /* 0x0008cc00010c7983 */ /* 0x000ee20000300800 */
[----:B------:R-:W-:Y:S01]  /*22d50*/  F2FP.SATFINITE.E4M3.F32.PACK_AB_MERGE_C R42, R43, R42, RZ ;  /* 0x0000002a2b2a723e */ /* 0x000fe200048070ff */
[----:B------:R-:W3:Y:S01]  /*22d60*/  LDCU UR4, c[0x0][0x39c] ;  /* 0x00007380ff0477ac */ /* 0x000ee20008000800 */
[----:B------:R-:W-:Y:S01]  /*22d70*/  ISETP.LT.AND P6, PT, R9, UR10, !P2 ;  /* 0x0000000a09007c0c */ /* 0x000fe2000d7c1270 */
[----:B------:R0:W-:Y:S01]  /*22d80*/  @P5 STG.E.U8 desc[UR18][R4.64], R8 ;  /* 0x0000000804005986 */ /* 0x0001e2000c101112 */
[----:B------:R-:W-:Y:S01]  /*22d90*/  PRMT R9, R42, 0x9910, RZ ;  /* 0x000099102a097816 */ /* 0x000fe200000000ff */
[----:B------:R-:W4:Y:S02]  /*22da0*/  LDCU UR10, c[0x0][0x39c] ;  /* 0x00007380ff0a77ac */ /* 0x000f240008000800 */
[----:B------:R5:W-:Y:S01]  /*22db0*/  @P0 STG.E.U8 desc[UR18][R6.64], R42 ;  /* 0x0000002a06000986 */ /* 0x000be2000c101112 */
[----:B------:R-:W-:Y:S01]  /*22dc0*/  SHF.R.S32.HI R9, RZ, 0x8, R9 ;  /* 0x00000008ff097819 */ /* 0x000fe20000011409 */
[----:B------:R-:W1:Y:S01]  /*22dd0*/  LDCU UR9, c[0x0][0x39c] ;  /* 0x00007380ff0977ac */ /* 0x000e620008000800 */
[----:B0-----:R-:W-:-:S02]  /*22de0*/  IADD3 R4, P5, PT, R0, R3, RZ ;  /* 0x0000000300047210 */ /* 0x001fc40007fbe0ff */
[----:B--2---:R-:W-:Y:S01]  /*22df0*/  ISETP.LT.AND P0, PT, R11, UR6, !P2 ;  /* 0x000000060b007c0c */ /* 0x004fe2000d701270 */
[----:B------:R-:W0:Y:S01]  /*22e00*/  LDCU UR6, c[0x0][0x39c] ;  /* 0x00007380ff0677ac */ /* 0x000e220008000800 */
[----:B------:R-:W0:Y:S01]  /*22e10*/  LDL.LU R11, [R1+0x8bc] ;  /* 0x0008bc00010b7983 */ /* 0x000e220000300800 */
[C---:B------:R-:W-:Y:S01]  /*22e20*/  LEA.HI.X.SX32 R5, R0.reuse, R2, 0x1, P5 ;  /* 0x0000000200057211 */ /* 0x040fe200028f0eff */
[----:B------:R-:W-:Y:S01]  /*22e30*/  VIADD R0, R0, UR5 ;  /* 0x0000000500007c36 */ /* 0x000fe20008000000 */
[----:B------:R-:W-:-:S03]  /*22e40*/  F2FP.SATFINITE.E4M3.F32.PACK_AB_MERGE_C R44, R45, R44, RZ ;  /* 0x0000002c2d2c723e */ /* 0x000fc600048070ff */
[----:B------:R2:W-:Y:S01]  /*22e50*/  @P3 STG.E.U8 desc[UR18][R4.64], R9 ;  /* 0x0000000904003986 */ /* 0x0005e2000c101112 */
[----:B------:R-:W-:Y:S01]  /*22e60*/  VIADD R8, R0, UR5 ;  /* 0x0000000500087c36 */ /* 0x000fe20008000000 */
[----:B-----5:R-:W-:Y:S02]  /*22e70*/  PRMT R7, R44, 0x9910, RZ ;  /* 0x000099102c077816 */ /* 0x020fe400000000ff */
[----:B--2---:R-:W-:-:S04]  /*22e80*/  IADD3 R4, P3, PT, R0, R3, RZ ;  /* 0x0000000300047210 */ /* 0x004fc80007f7e0ff */
[-C--:B------:R-:W-:Y:S02]  /*22e90*/  LEA.HI.X.SX32 R5, R0, R2.reuse, 0x1, P3 ;  /* 0x0000000200057211 */ /* 0x080fe400018f0eff */
[CC--:B------:R-:W-:Y:S02]  /*22ea0*/  IADD3 R6, P3, PT, R8.reuse, R3.reuse, RZ ;  /* 0x0000000308067210 */ /* 0x0c0fe40007f7e0ff */
[----:B------:R-:W-:Y:S02]  /*22eb0*/  SHF.R.S32.HI R0, RZ, 0x8, R7 ;  /* 0x00000008ff007819 */ /* 0x000fe40000011407 */
[C---:B------:R-:W-:Y:S01]  /*22ec0*/  LEA.HI.X.SX32 R7, R8.reuse, R2, 0x1, P3 ;  /* 0x0000000208077211 */ /* 0x040fe200018f0eff */
[----:B------:R-:W-:Y:S01]  /*22ed0*/  VIADD R8, R8, UR5 ;  /* 0x0000000508087c36 */ /* 0x000fe20008000000 */
[----:B------:R2:W-:Y:S01]  /*22ee0*/  @P6 STG.E.U8 desc[UR18][R4.64], R44 ;  /* 0x0000002c04006986 */ /* 0x0005e2000c101112 */
[----:B-1----:R-:W-:Y:S01]  /*22ef0*/  ISETP.LT.AND P5, PT, R10, UR7, !P2 ;  /* 0x000000070a007c0c */ /* 0x002fe2000d7a1270 */
[----:B------:R-:W1:Y:S02]  /*22f00*/  LDCU UR7, c[0x0][0x39c] ;  /* 0x00007380ff0777ac */ /* 0x000e640008000800 */
[----:B------:R5:W-:Y:S04]  /*22f10*/  @P1 STG.E.U8 desc[UR18][R6.64], R0 ;  /* 0x0000000006001986 */ /* 0x000be8000c101112 */
[----:B------:R-:W1:Y:S01]  /*22f20*/  LDL.LU R10, [R1+0x8a0] ;  /* 0x0008a000010a7983 */ /* 0x000e620000300800 */
[----:B--2---:R-:W-:-:S03]  /*22f30*/  IADD3 R4, P1, PT, R8, R3, RZ ;  /* 0x0000000308047210 */ /* 0x004fc60007f3e0ff */
[----:B------:R-:W2:Y:S01]  /*22f40*/  LDL.LU R14, [R1+0x89c] ;  /* 0x00089c00010e7983 */ /* 0x000ea20000300800 */
[----:B------:R-:W-:-:S03]  /*22f50*/  LEA.HI.X.SX32 R5, R8, R2, 0x1, P1 ;  /* 0x0000000208057211 */ /* 0x000fc600008f0eff */
[----:B------:R-:W4:Y:S01]  /*22f60*/  LDL.LU R13, [R1+0x944] ;  /* 0x00094400010d7983 */ /* 0x000f220000300800 */
[----:B---3--:R-:W-:Y:S01]  /*22f70*/  ISETP.LT.AND P1, PT, R12, UR4, !P2 ;  /* 0x000000040c007c0c */ /* 0x008fe2000d721270 */
[----:B-----5:R-:W-:Y:S02]  /*22f80*/  VIADD R0, R8, UR5 ;  /* 0x0000000508007c36 */ /* 0x020fe40008000000 */
[----:B------:R-:W3:Y:S01]  /*22f90*/  LDL.LU R12, [R1+0x948] ;  /* 0x00094800010c7983 */ /* 0x000ee20000300800 */
[----:B------:R-:W-:Y:S01]  /*22fa0*/  F2FP.SATFINITE.E4M3.F32.PACK_AB_MERGE_C R46, R47, R46, RZ ;  /* 0x0000002e2f2e723e */ /* 0x000fe200048070ff */
[----:B------:R-:W3:Y:S01]  /*22fb0*/  LDCU UR4, c[0x0][0x39c] ;  /* 0x00007380ff0477ac */ /* 0x000ee20008000800 */
[----:B------:R-:W-:Y:S02]  /*22fc0*/  IADD3 R6, P6, PT, R0, R3, RZ ;  /* 0x0000000300067210 */ /* 0x000fe40007fde0ff */
[----:B------:R-:W-:-:S04]  /*22fd0*/  PRMT R7, R46, 0x9910, RZ ;  /* 0x000099102e077816 */ /* 0x000fc800000000ff */
[----:B------:R-:W-:Y:S02]  /*22fe0*/  SHF.R.S32.HI R8, RZ, 0x8, R7 ;  /* 0x00000008ff087819 */ /* 0x000fe40000011407 */
[C---:B------:R-:W-:Y:S01]  /*22ff0*/  LEA.HI.X.SX32 R7, R0.reuse, R2, 0x1, P6 ;  /* 0x0000000200077211 */ /* 0x040fe200030f0eff */
[----:B------:R-:W-:Y:S01]  /*23000*/  VIADD R0, R0, UR5 ;  /* 0x0000000500007c36 */ /* 0x000fe20008000000 */
[----:B0-----:R-:W-:Y:S01]  /*23010*/  ISETP.LT.AND P3, PT, R11, UR6, !P2 ;  /* 0x000000060b007c0c */ /* 0x001fe2000d761270 */
[----:B------:R0:W-:Y:S01]  /*23020*/  @P0 STG.E.U8 desc[UR18][R4.64], R46 ;  /* 0x0000002e04000986 */ /* 0x0001e2000c101112 */
[----:B------:R-:W-:Y:S01]  /*23030*/  F2FP.SATFINITE.E4M3.F32.PACK_AB_MERGE_C R48, R49, R48, RZ ;  /* 0x000000303130723e */ /* 0x000fe200048070ff */
[----:B------:R-:W5:Y:S02]  /*23040*/  LDCU UR6, c[0x0][0x39c] ;  /* 0x00007380ff0677ac */ /* 0x000f640008000800 */
[----:B------:R-:W5:Y:S01]  /*23050*/  LDL.LU R11, [R1+0x950] ;  /* 0x00095000010b7983 */ /* 0x000f620000300800 */
[----:B0-----:R-:W-:-:S04]  /*23060*/  IADD3 R4, P6, PT, R0, R3, RZ ;  /* 0x0000000300047210 */ /* 0x001fc80007fde0ff */
[C---:B------:R-:W-:Y:S01]  /*23070*/  LEA.HI.X.SX32 R5, R0.reuse, R2, 0x1, P6 ;  /* 0x0000000200057211 */ /* 0x040fe200030f0eff */
[----:B------:R-:W-:Y:S01]  /*23080*/  VIADD R0, R0, UR5 ;  /* 0x0000000500007c36 */ /* 0x000fe20008000000 */
[----:B------:R0:W-:Y:S04]  /*23090*/  @P5 STG.E.U8 desc[UR18][R6.64], R8 ;  /* 0x0000000806005986 */ /* 0x0001e8000c101112 */
[----:B------:R1:W-:Y:S01]  /*230a0*/  @P1 STG.E.U8 desc[UR18][R4.64], R48 ;  /* 0x0000003004001986 */ /* 0x0003e2000c101112 */
[----:B0-----:R-:W-:Y:S01]  /*230b0*/  PRMT R6, R48, 0x9910, RZ ;  /* 0x0000991030067816 */ /* 0x001fe200000000ff */
[C---:B------:R-:W-:Y:S01]  /*230c0*/  VIADD R7, R0.reuse, UR5 ;  /* 0x0000000500077c36 */ /* 0x040fe20008000000 */
[----:B-1----:R-:W-:Y:S02]  /*230d0*/  IADD3 R4, P1, PT, R0, R3, RZ ;  /* 0x0000000300047210 */ /* 0x002fe40007f3e0ff */
[----:B------:R-:W-:-:S02]  /*230e0*/  SHF.R.S32.HI R8, RZ, 0x8, R6 ;  /* 0x00000008ff087819 */ /* 0x000fc40000011406 */
[-C--:B------:R-:W-:Y:S02]  /*230f0*/  LEA.HI.X.SX32 R5, R0, R2.reuse, 0x1, P1 ;  /* 0x0000000200057211 */ /* 0x080fe400008f0eff */
[C---:B------:R-:W-:Y:S01]  /*23100*/  IADD3 R6, P1, PT, R7.reuse, R3, RZ ;  /* 0x0000000307067210 */ /* 0x040fe20007f3e0ff */
[----:B------:R-:W-:Y:S01]  /*23110*/  VIADD R0, R7, UR5 ;  /* 0x0000000507007c36 */ /* 0x000fe20008000000 */
[----:B------:R-:W-:Y:S02]  /*23120*/  ISETP.LT.AND P0, PT, R10, UR7, !P2 ;  /* 0x000000070a007c0c */ /* 0x000fe4000d701270 */
[----:B----4-:R-:W-:Y:S01]  /*23130*/  ISETP.LT.AND P6, PT, R13, UR10, !P2 ;  /* 0x0000000a0d007c0c */ /* 0x010fe2000d7c1270 */
[----:B------:R-:W4:Y:S01]  /*23140*/  LDL.LU R10, [R1+0x94c] ;  /* 0x00094c00010a7983 */ /* 0x000f220000300800 */
[----:B------:R-:W-:Y:S01]  /*23150*/  LEA.HI.X.SX32 R7, R7, R2, 0x1, P1 ;  /* 0x0000000207077211 */ /* 0x000fe200008f0eff */
[----:B------:R-:W4:Y:S02]  /*23160*/  LDCU UR7, c[0x0][0x39c] ;  /* 0x00007380ff0777ac */ /* 0x000f240008000800 */
[----:B------:R-:W4:Y:S01]  /*23170*/  LDL.LU R13, [R1+0x8c8] ;  /* 0x0008c800010d7983 */ /* 0x000f220000300800 */
[----:B--2---:R-:W-:Y:S01]  /*23180*/  ISETP.LT.AND P5, PT, R14, UR9, !P2 ;  /* 0x000000090e007c0c */ /* 0x004fe2000d7a1270 */
[----:B------:R-:W0:Y:S01]  /*23190*/  LDCU UR9, c[0x0][0x39c] ;  /* 0x00007380ff0977ac */ /* 0x000e220008000800 */
[----:B------:R-:W-:Y:S01]  /*231a0*/  F2FP.SATFINITE.E4M3.F32.PACK_AB_MERGE_C R50, R51, R50, RZ ;  /* 0x000000323332723e */ /* 0x000fe200048070ff */
[----:B------:R1:W-:Y:S01]  /*231b0*/  @P3 STG.E.U8 desc[UR18][R4.64], R8 ;  /* 0x0000000804003986 */ /* 0x0003e2000c101112 */
[----:B------:R-:W-:Y:S01]  /*231c0*/  F2FP.SATFINITE.E4M3.F32.PACK_AB_MERGE_C R53, R53, R52, RZ ;  /* 0x000000343535723e */ /* 0x000fe200048070ff */
[----:B------:R-:W2:Y:S01]  /*231d0*/  LDCU UR10, c[0x0][0x39c] ;  /* 0x00007380ff0a77ac */ /* 0x000ea20008000800 */
[----:B---3--:R-:W-:-:S02]  /*231e0*/  ISETP.LT.AND P1, PT, R12, UR4, !P2 ;  /* 0x000000040c007c0c */ /* 0x008fc4000d721270 */
[----:B------:R-:W-:Y:S01]  /*231f0*/  PRMT R9, R50, 0x9910, RZ ;  /* 0x0000991032097816 */ /* 0x000fe200000000ff */
[----:B------:R-:W3:Y:S01]  /*23200*/  LDL.LU R12, [R1+0x880] ;  /* 0x00088000010c7983 */ /* 0x000ee20000300800 */
[C---:B-1----:R-:W-:Y:S01]  /*23210*/  IADD3 R4, P3, PT, R0.reuse, R3, RZ ;  /* 0x0000000300047210 */ /* 0x042fe20007f7e0ff */
[----:B------:R-:W4:Y:S02]  /*23220*/  LDCU UR4, c[0x0][0x39c] ;  /* 0x00007380ff0477ac */ /* 0x000f240008000800 */
[----:B------:R1:W-:Y:S01]  /*23230*/  @P0 STG.E.U8 desc[UR18][R6.64], R50 ;  /* 0x0000003206000986 */ /* 0x0003e2000c101112 */
[C---:B------:R-:W-:Y:S02]  /*23240*/  LEA.HI.X.SX32 R5, R0.reuse, R2, 0x1, P3 ;  /* 0x0000000200057211 */ /* 0x040fe400018f0eff */
[----:B------:R-:W-:Y:S01]  /*23250*/  PRMT R8, R53, 0x9910, RZ ;  /* 0x0000991035087816 */ /* 0x000fe200000000ff */
[----:B------:R-:W2:Y:S04]  /*23260*/  LDL.LU R16, [R1+0x87c] ;  /* 0x00087c0001107983 */ /* 0x000ea80000300800 */
[----:B------:R-:W0:Y:S01]  /*23270*/  LDL.LU R15, [R1+0x878] ;  /* 0x00087800010f7983 */ /* 0x000e220000300800 */
[----:B-----5:R-:W-:Y:S01]  /*23280*/  ISETP.LT.AND P0, PT, R11, UR6, !P2 ;  /* 0x000000060b007c0c */ /* 0x020fe2000d701270 */
[----:B-1----:R-:W-:Y:S01]  /*23290*/  IMAD.MOV.U32 R7, RZ, RZ, R8 ;  /* 0x000000ffff077224 */ /* 0x002fe200078e0008 */
[----:B------:R-:W-:Y:S01]  /*232a0*/  SHF.R.S32.HI R11, RZ, 0x8, R9 ;  /* 0x00000008ff0b7819 */ /* 0x000fe20000011409 */
[----:B------:R-:W-:Y:S01]  /*232b0*/  VIADD R9, R0, UR5 ;  /* 0x0000000500097c36 */ /* 0x000fe20008000000 */
[----:B------:R-:W3:Y:S01]  /*232c0*/  LDCU UR6, c[0x0][0x39c] ;  /* 0x00007380ff0677ac */ /* 0x000ee20008000800 */
[----:B------:R-:W5:Y:S02]  /*232d0*/  LDL.LU R14, [R1+0x964] ;  /* 0x00096400010e7983 */ /* 0x000f640000300800 */
[----:B------:R-:W-:-:S02]  /*232e0*/  VIADD R0, R9, UR5 ;  /* 0x0000000509007c36 */ /* 0x000fc40008000000 */
[----:B------:R1:W-:Y:S02]  /*232f0*/  @P5 STG.E.U8 desc[UR18][R4.64], R11 ;  /* 0x0000000b04005986 */ /* 0x0003e4000c101112 */
[----:B-1----:R-:W-:-:S04]  /*23300*/  IADD3 R4, P5, PT, R9, R3, RZ ;  /* 0x0000000309047210 */ /* 0x002fc80007fbe0ff */
[-C--:B------:R-:W-:Y:S02]  /*23310*/  LEA.HI.X.SX32 R5, R9, R2.reuse, 0x1, P5 ;  /* 0x0000000209057211 */ /* 0x080fe400028f0eff */
[CC--:B------:R-:W-:Y:S02]  /*23320*/  IADD3 R6, P5, PT, R0.reuse, R3.reuse, RZ ;  /* 0x0000000300067210 */ /* 0x0c0fe40007fbe0ff */
[----:B------:R-:W-:Y:S02]  /*23330*/  SHF.R.S32.HI R9, RZ, 0x8, R7 ;  /* 0x00000008ff097819 */ /* 0x000fe40000011407 */
[C---:B------:R-:W-:Y:S01]  /*23340*/  LEA.HI.X.SX32 R7, R0.reuse, R2, 0x1, P5 ;  /* 0x0000000200077211 */ /* 0x040fe200028f0eff */
[----:B------:R-:W-:Y:S01]  /*23350*/  VIADD R0, R0, UR5 ;  /* 0x0000000500007c36 */ /* 0x000fe20008000000 */
[----:B------:R1:W-:Y:S04]  /*23360*/  @P6 STG.E.U8 desc[UR18][R4.64], R53 ;  /* 0x0000003504006986 */ /* 0x0003e8000c101112 */
[----:B------:R3:W-:Y:S01]  /*23370*/  @P1 STG.E.U8 desc[UR18][R6.64], R9 ;  /* 0x0000000906001986 */ /* 0x0007e2000c101112 */
[----:B-1----:R-:W-:-:S04]  /*23380*/  IADD3 R4, P1, PT, R0, R3, RZ ;  /* 0x0000000300047210 */ /* 0x002fc80007f3e0ff */
[----:B------:R-:W-:Y:S02]  /*23390*/  LEA.HI.X.SX32 R5, R0, R2, 0x1, P1 ;  /* 0x0000000200057211 */ /* 0x000fe400008f0eff */
[----:B----4-:R-:W-:Y:S02]  /*233a0*/  ISETP.LT.AND P1, PT, R13, UR4, !P2 ;  /* 0x000000040d007c0c */ /* 0x010fe4000d721270 */
[----:B---3--:R-:W-:Y:S01]  /*233b0*/  ISETP.LT.AND P5, PT, R12, UR6, !P2 ;  /* 0x000000060c007c0c */ /* 0x008fe2000d7a1270 */
[----:B------:R-:W3:Y:S01]  /*233c0*/  LDL.LU R13, [R1+0x968] ;  /* 0x00096800010d7983 */ /* 0x000ee20000300800 */
[----:B------:R-:W-:Y:S01]  /*233d0*/  VIADD R8, R0, UR5 ;  /* 0x0000000500087c36 */ /* 0x000fe20008000000 */
[----:B------:R-:W-:Y:S01]  /*233e0*/  ISETP.LT.AND P3, PT, R10, UR7, !P2 ;  /* 0x000000070a007c0c */ /* 0x000fe2000d761270 */
[----:B------:R-:W2:Y:S01]  /*233f0*/  LDCU UR7, c[0x0][0x39c] ;  /* 0x00007380ff0777ac */ /* 0x000ea20008000800 */
[----:B------:R-:W4:Y:S02]  /*23400*/  LDL.LU R12, [R1+0x974] ;  /* 0x00097400010c7983 */ /* 0x000f240000300800 */
[----:B------:R-:W-:Y:S01]  /*23410*/  IADD3 R6, P6, PT, R8, R3, RZ ;  /* 0x0000000308067210 */ /* 0x000fe20007fde0ff */
[----:B------:R-:W3:Y:S01]  /*23420*/  LDCU UR4, c[0x0][0x39c] ;  /* 0x00007380ff0477ac */ /* 0x000ee20008000800 */
[----:B------:R-:W-:-:S02]  /*23430*/  F2FP.SATFINITE.E4M3.F32.PACK_AB_MERGE_C R55, R55, R54, RZ ;  /* 0x000000363737723e */ /* 0x000fc400048070ff */
[C---:B------:R-:W-:Y:S01]  /*23440*/  LEA.HI.X.SX32 R7, R8.reuse, R2, 0x1, P6 ;  /* 0x0000000208077211 */ /* 0x040fe200030f0eff */
[----:B------:R-:W-:Y:S01]  /*23450*/  VIADD R8, R8, UR5 ;  /* 0x0000000508087c36 */ /* 0x000fe20008000000 */
[----:B------:R-:W-:Y:S01]  /*23460*/  PRMT R10, R55, 0x9910, RZ ;  /* 0x00009910370a7816 */ /* 0x000fe200000000ff */
[----:B------:R1:W-:Y:S01]  /*23470*/  @P0 STG.E.U8 desc[UR18][R4.64], R55 ;  /* 0x0000003704000986 */ /* 0x0003e2000c101112 */
[----:B------:R-:W-:Y:S01]  /*23480*/  F2FP.SATFINITE.E4M3.F32.PACK_AB_MERGE_C R57, R57, R56, RZ ;  /* 0x000000383939723e */ /* 0x000fe200048070ff */
[----:B------:R-:W4:Y:S01]  /*23490*/  LDCU UR6, c[0x0][0x39c] ;  /* 0x00007380ff0677ac */ /* 0x000f220008000800 */
[----:B------:R-:W-:Y:S02]  /*234a0*/  SHF.R.S32.HI R9, RZ, 0x8, R10 ;  /* 0x00000008ff097819 */ /* 0x000fe4000001140a */
[----:B------:R-:W-:Y:S01]  /*234b0*/  PRMT R0, R57, 0x9910, RZ ;  /* 0x0000991039007816 */ /* 0x000fe200000000ff */
[----:B------:R-:W5:Y:S01]  /*234c0*/  LDL.LU R10, [R1+0x970] ;  /* 0x00097000010a7983 */ /* 0x000f620000300800 */
[----:B-1----:R-:W-:-:S04]  /*234d0*/  IADD3 R4, P6, PT, R8, R3, RZ ;  /* 0x0000000308047210 */ /* 0x002fc80007fde0ff */
[C---:B------:R-:W-:Y:S01]  /*234e0*/  LEA.HI.X.SX32 R5, R8.reuse, R2, 0x1, P6 ;  /* 0x0000000208057211 */ /* 0x040fe200030f0eff */
[----:B------:R-:W-:Y:S01]  /*234f0*/  VIADD R8, R8, UR5 ;  /* 0x0000000508087c36 */ /* 0x000fe20008000000 */
[----:B------:R1:W-:Y:S01]  /*23500*/  @P3 STG.E.U8 desc[UR18][R6.64], R9 ;  /* 0x0000000906003986 */ /* 0x0003e2000c101112 */
[----:B--2---:R-:W-:Y:S01]  /*23510*/  ISETP.LT.AND P0, PT, R16, UR7, !P2 ;  /* 0x0000000710007c0c */ /* 0x004fe2000d701270 */
[----:B------:R-:W2:Y:S02]  /*23520*/  LDCU UR7, c[0x0][0x39c] ;  /* 0x00007380ff0777ac */ /* 0x000ea40008000800 */
[----:B------:R0:W-:Y:S01]  /*23530*/  @P1 STG.E.U8 desc[UR18][R4.64], R57 ;  /* 0x0000003904001986 */ /* 0x0001e2000c101112 */
[----:B-1----:R-:W-:Y:S02]  /*23540*/  IMAD.MOV.U32 R9, RZ, RZ, R0 ;  /* 0x000000ffff097224 */ /* 0x002fe400078e0000 */
[C---:B------:R-:W-:Y:S01]  /*23550*/  VIADD R0, R8.reuse, UR5 ;  /* 0x0000000508007c36 */ /* 0x040fe20008000000 */
[----:B0-----:R-:W-:-:S04]  /*23560*/  IADD3 R4, P1, PT, R8, R3, RZ ;  /* 0x0000000308047210 */ /* 0x001fc80007f3e0ff */
[----:B------:R-:W-:Y:S02]  /*23570*/  LEA.HI.X.SX32 R5, R8, R2, 0x1, P1 ;  /* 0x0000000208057211 */ /* 0x000fe400008f0eff */
[C---:B------:R-:W-:Y:S02]  /*23580*/  IADD3 R6, P1, PT, R0.reuse, R3, RZ ;  /* 0x0000000300067210 */ /* 0x040fe40007f3e0ff */
[----:B------:R-:W-:Y:S02]  /*23590*/  SHF.R.S32.HI R9, RZ, 0x8, R9 ;  /* 0x00000008ff097819 */ /* 0x000fe40000011409 */
[----:B------:R-:W-:Y:S02]  /*235a0*/  F2FP.SATFINITE.E4M3.F32.PACK_AB_MERGE_C R59, R59, R58, RZ ;  /* 0x0000003a3b3b723e */ /* 0x000fe400048070ff */
[C---:B------:R-:W-:Y:S01]  /*235b0*/  LEA.HI.X.SX32 R7, R0.reuse, R2, 0x1, P1 ;  /* 0x0000000200077211 */ /* 0x040fe200008f0eff */
[----:B------:R0:W-:Y:S04]  /*235c0*/  @P5 STG.E.U8 desc[UR18][R4.64], R9 ;  /* 0x0000000904005986 */ /* 0x0001e8000c101112 */
[----:B------:R-:W-:Y:S01]  /*235d0*/  @P0 STG.E.U8 desc[UR18][R6.64], R59 ;  /* 0x0000003b06000986 */ /* 0x000fe2000c101112 */
[----:B---3--:R-:W-:Y:S01]  /*235e0*/  ISETP.LT.AND P1, PT, R13, UR4, !P2 ;  /* 0x000000040d007c0c */ /* 0x008fe2000d721270 */
[----:B------:R-:W-:-:S02]  /*235f0*/  VIADD R8, R0, UR5 ;  /* 0x0000000500087c36 */ /* 0x000fc40008000000 */
[----:B------:R-:W3:Y:S01]  /*23600*/  LDL.LU R13, [R1+0x874] ;  /* 0x00087400010d7983 */ /* 0x000ee20000300800 */
[----:B------:R-:W-:Y:S01]  /*23610*/  ISETP.LT.AND P3, PT, R15, UR9, !P2 ;  /* 0x000000090f007c0c */ /* 0x000fe2000d761270 */
[----:B------:R-:W3:Y:S01]  /*23620*/  LDCU UR4, c[0x0][0x39c] ;  /* 0x00007380ff0477ac */ /* 0x000ee20008000800 */
[----:B----4-:R-:W-:Y:S02]  /*23630*/  ISETP.LT.AND P0, PT, R12, UR6, !P2 ;  /* 0x000000060c007c0c */ /* 0x010fe4000d701270 */
[----:B------:R-:W4:Y:S01]  /*23640*/  LDL.LU R12, [R1+0x870] ;  /* 0x00087000010c7983 */ /* 0x000f220000300800 */
[----:B------:R-:W-:Y:S01]  /*23650*/  PRMT R11, R59, 0x9910, RZ ;  /* 0x000099103b0b7816 */ /* 0x000fe200000000ff */
[----:B------:R-:W4:Y:S01]  /*23660*/  LDCU UR6, c[0x0][0x39c] ;  /* 0x00007380ff0677ac */ /* 0x000f220008000800 */
[CC--:B0-----:R-:W-:Y:S01]  /*23670*/  IADD3 R4, P5, PT, R8.reuse, R3.reuse, RZ ;  /* 0x0000000308047210 */ /* 0x0c1fe20007fbe0ff */
[----:B------:R-:W4:Y:S01]  /*23680*/  LDL.LU R16, [R1+0x864] ;  /* 0x0008640001107983 */ /* 0x000f220000300800 */
[----:B------:R-:W-:Y:S01]  /*23690*/  SHF.R.S32.HI R11, RZ, 0x8, R11 ;  /* 0x00000008ff0b7819 */ /* 0x000fe2000001140b */
[----:B------:R-:W0:Y:S01]  /*236a0*/  LDCU UR9, c[0x0][0x39c] ;  /* 0x00007380ff0977ac */ /* 0x000e220008000800 */
[C---:B------:R-:W-:Y:S01]  /*236b0*/  LEA.HI.X.SX32 R5, R8.reuse, R2, 0x1, P5 ;  /* 0x0000000208057211 */ /* 0x040fe200028f0eff */
[----:B------:R-:W-:Y:S01]  /*236c0*/  VIADD R8, R8, UR5 ;  /* 0x0000000508087c36 */ /* 0x000fe20008000000 */
[----:B-----5:R-:W-:Y:S01]  /*236d0*/  ISETP.LT.AND P6, PT, R14, UR10, !P2 ;  /* 0x0000000a0e007c0c */ /* 0x020fe2000d7c1270 */
[----:B------:R-:W0:Y:S01]  /*236e0*/  LDL.LU R15, [R1+0x860] ;  /* 0x00086000010f7983 */ /* 0x000e220000300800 */
[----:B------:R-:W-:Y:S01]  /*236f0*/  F2FP.SATFINITE.E4M3.F32.PACK_AB_MERGE_C R61, R61, R60, RZ ;  /* 0x0000003c3d3d723e */ /* 0x000fe200048070ff */
[----:B------:R-:W-:Y:S01]  /*23700*/  VIADD R0, R8, UR5 ;  /* 0x0000000508007c36 */ /* 0x000fe20008000000 */
[----:B--2---:R-:W-:Y:S01]  /*23710*/  ISETP.LT.AND P5, PT, R10, UR7, !P2 ;  /* 0x000000070a007c0c */ /* 0x004fe2000d7a1270 */
[----:B------:R1:W-:Y:S01]  /*23720*/  @P3 STG.E.U8 desc[UR18][R4.64], R11 ;  /* 0x0000000b04003986 */ /* 0x0003e2000c101112 */
[----:B------:R-:W-:Y:S01]  /*23730*/  PRMT R9, R61, 0x9910, RZ ;  /* 0x000099103d097816 */ /* 0x000fe200000000ff */
[----:B------:R-:W2:Y:S02]  /*23740*/  LDCU UR7, c[0x0][0x39c] ;  /* 0x00007380ff0777ac */ /* 0x000ea40008000800 */
[----:B------:R-:W5:Y:S01]  /*23750*/  LDL.LU R14, [R1+0x994] ;  /* 0x00099400010e7983 */ /* 0x000f620000300800 */
[----:B------:R-:W-:Y:S01]  /*23760*/  F2FP.SATFINITE.E4M3.F32.PACK_AB_MERGE_C R63, R63, R62, RZ ;  /* 0x0000003e3f3f723e */ /* 0x000fe200048070ff */
[----:B------:R-:W5:Y:S01]  /*23770*/  LDCU UR10, c[0x0][0x39c] ;  /* 0x00007380ff0a77ac */ /* 0x000f620008000800 */
        /* <DEDUP_REMOVED lines=9> */
[-C--:B------:R-:W-:Y:S02]  /*23810*/  LEA.HI.X.SX32 R5, R0, R2.reuse, 0x1, P1 ;  /* 0x0000000200057211 */ /* 0x080fe400008f0eff */
[----:B---3--:R-:W-:Y:S02]  /*23820*/  ISETP.LT.AND P1, PT, R13, UR4, !P2 ;  /* 0x000000040d007c0c */ /* 0x008fe4000d721270 */
[----:B----4-:R-:W-:Y:S01]  /*23830*/  ISETP.LT.AND P3, PT, R12, UR6, !P2 ;  /* 0x000000060c007c0c */ /* 0x010fe2000d761270 */
[----:B------:R-:W3:Y:S01]  /*23840*/  LDL.LU R13, [R1+0x998] ;  /* 0x00099800010d7983 */ /* 0x000ee20000300800 */
[----:B------:R-:W-:Y:S01]  /*23850*/  VIADD R8, R0, UR5 ;  /* 0x0000000500087c36 */ /* 0x000fe20008000000 */
[----:B------:R-:W-:Y:S01]  /*23860*/  PRMT R10, R63, 0x9910, RZ ;  /* 0x000099103f0a7816 */ /* 0x000fe200000000ff */
[----:B------:R-:W3:Y:S01]  /*23870*/  LDCU UR4, c[0x0][0x39c] ;  /* 0x00007380ff0477ac */ /* 0x000ee20008000800 */
[----:B------:R-:W4:Y:S02]  /*23880*/  LDL.LU R12, [R1+0x9a4] ;  /* 0x0009a400010c7983 */ /* 0x000f240000300800 */
[C---:B--2---:R-:W-:Y:S01]  /*23890*/  IADD3 R6, P6, PT, R8.reuse, R3, RZ ;  /* 0x0000000308067210 */ /* 0x044fe20007fde0ff */
[----:B------:R-:W4:Y:S03]  /*238a0*/  LDCU UR6, c[0x0][0x39c] ;  /* 0x00007380ff0677ac */ /* 0x000f260008000800 */
[C---:B------:R-:W-:Y:S01]  /*238b0*/  LEA.HI.X.SX32 R7, R8.reuse, R2, 0x1, P6 ;  /* 0x0000000208077211 */ /* 0x040fe200030f0eff */
[----:B------:R-:W-:Y:S01]  /*238c0*/  VIADD R8, R8, UR5 ;  /* 0x0000000508087c36 */ /* 0x000fe20008000000 */
[----:B------:R1:W-:Y:S01]  /*238d0*/  @P0 STG.E.U8 desc[UR18][R4.64], R63 ;  /* 0x0000003f04000986 */ /* 0x0003e2000c101112 */
[----:B------:R-:W-:-:S02]  /*238e0*/  F2FP.SATFINITE.E4M3.F32.PACK_AB_MERGE_C R65, R65, R64, RZ ;  /* 0x000000404141723e */ /* 0x000fc400048070ff */
[----:B------:R-:W-:Y:S02]  /*238f0*/  SHF.R.S32.HI R9, RZ, 0x8, R10 ;  /* 0x00000008ff097819 */ /* 0x000fe4000001140a */
[----:B------:R-:W-:Y:S01]  /*23900*/  PRMT R0, R65, 0x9910, RZ ;  /* 0x0000991041007816 */ /* 0x000fe200000000ff */
[----:B------:R-:W2:Y:S01]  /*23910*/  LDL.LU R10, [R1+0x9a0] ;  /* 0x0009a000010a7983 */ /* 0x000ea20000300800 */
[----:B-1----:R-:W-:-:S04]  /*23920*/  IADD3 R4, P6, PT, R8, R3, RZ ;  /* 0x0000000308047210 */ /* 0x002fc80007fde0ff */
[C---:B------:R-:W-:Y:S01]  /*23930*/  LEA.HI.X.SX32 R5, R8.reuse, R2, 0x1, P6 ;  /* 0x0000000208057211 */ /* 0x040fe200030f0eff */
[----:B------:R-:W-:Y:S01]  /*23940*/  VIADD R8, R8, UR5 ;  /* 0x0000000508087c36 */ /* 0x000fe20008000000 */
[----:B------:R1:W-:Y:S01]  /*23950*/  @P5 STG.E.U8 desc[UR18][R6.64], R9 ;  /* 0x0000000906005986 */ /* 0x0003e2000c101112 */
[----:B------:R-:W-:Y:S01]  /*23960*/  ISETP.LT.AND P0, PT, R16, UR7, !P2 ;  /* 0x0000000710007c0c */ /* 0x000fe2000d701270 */
        /* <DEDUP_REMOVED lines=9> */
[----:B------:R-:W-:Y:S01]  /*23a00*/  LEA.HI.X.SX32 R7, R0, R2, 0x1, P1 ;  /* 0x0000000200077211 */ /* 0x000fe200008f0eff */
[----:B------:R0:W-:Y:S04]  /*23a10*/  @P3 STG.E.U8 desc[UR18][R4.64], R9 ;  /* 0x0000000904003986 */ /* 0x0001e8000c101112 */
[----:B------:R-:W-:Y:S01]  /*23a20*/  @P0 STG.E.U8 desc[UR18][R6.64], R67 ;  /* 0x0000004306000986 */ /* 0x000fe2000c101112 */
[----:B------:R-:W-:-:S02]  /*23a30*/  ISETP.LT.AND P5, PT, R15, UR9, !P2 ;  /* 0x000000090f007c0c */ /* 0x000fc4000d7a1270 */
[----:B-----5:R-:W-:Y:S01]  /*23a40*/  ISETP.LT.AND P6, PT, R14, UR10, !P2 ;  /* 0x0000000a0e007c0c */ /* 0x020fe2000d7c1270 */
[----:B------:R-:W-:Y:S01]  /*23a50*/  VIADD R8, R0, UR5 ;  /* 0x0000000500087c36 */ /* 0x000fe20008000000 */
[----:B------:R-:W-:Y:S01]  /*23a60*/  PRMT R11, R67, 0x9910, RZ ;  /* 0x00009910430b7816 */ /* 0x000fe200000000ff */
[----:B------:R-:W1:Y:S01]  /*23a70*/  LDCU UR10, c[0x0][0x39c] ;  /* 0x00007380ff0a77ac */ /* 0x000e620008000800 */
[----:B---3--:R-:W-:Y:S01]  /*23a80*/  ISETP.LT.AND P1, PT, R13, UR4, !P2 ;  /* 0x000000040d007c0c */ /* 0x008fe2000d721270 */
[----:B------:R-:W3:Y:S01]  /*23a90*/  LDCU UR4, c[0x0][0x39c] ;  /* 0x00007380ff0477ac */ /* 0x000ee20008000800 */
[----:B------:R-:W3:Y:S01]  /*23aa0*/  LDL.LU R13, [R1+0x85c] ;  /* 0x00085c00010d7983 */ /* 0x000ee20000300800 */
[----:B----4-:R-:W-:Y:S01]  /*23ab0*/  ISETP.LT.AND P0, PT, R12, UR6, !P2 ;  /* 0x000000060c007c0c */ /* 0x010fe2000d701270 */
[----:B------:R-:W4:Y:S02]  /*23ac0*/  LDCU UR6, c[0x0][0x39c] ;  /* 0x00007380ff0677ac */ /* 0x000f240008000800 */
[----:B------:R-:W4:Y:S01]  /*23ad0*/  LDL.LU R12, [R1+0x858] ;  /* 0x00085800010c7983 */ /* 0x000f220000300800 */
[----:B------:R-:W-:-:S02]  /*23ae0*/  F2FP.SATFINITE.E4M3.F32.PACK_AB_MERGE_C R69, R69, R68, RZ ;  /* 0x000000444545723e */ /* 0x000fc400048070ff */
[----:B------:R-:W-:Y:S01]  /*23af0*/  F2FP.SATFINITE.E4M3.F32.PACK_AB_MERGE_C R71, R71, R70, RZ ;  /* 0x000000464747723e */ /* 0x000fe200048070ff */
[----:B------:R-:W5:Y:S01]  /*23b00*/  LDL.LU R16, [R1+0x854] ;  /* 0x0008540001107983 */ /* 0x000f620000300800 */
[----:B------:R-:W1:Y:S03]  /*23b10*/  LDCU UR9, c[0x0][0x39c] ;  /* 0x00007380ff0977ac */ /* 0x000e660008000800 */
[----:B------:R-:W5:Y:S04]  /*23b20*/  LDL.LU R15, [R1+0x850] ;  /* 0x00085000010f7983 */ /* 0x000f680000300800 */
[----:B------:R-:W1:Y:S01]  /*23b30*/  LDL.LU R14, [R1+0x9c4] ;  /* 0x0009c400010e7983 */ /* 0x000e620000300800 */
[----:B0-----:R-:W-:-:S02]  /*23b40*/  IADD3 R4, P3, PT, R8, R3, RZ ;  /* 0x0000000308047210 */ /* 0x001fc40007f7e0ff */
[----:B------:R-:W-:Y:S02]  /*23b50*/  SHF.R.S32.HI R11, RZ, 0x8, R11 ;  /* 0x00000008ff0b7819 */ /* 0x000fe4000001140b */
[C---:B------:R-:W-:Y:S01]  /*23b60*/  LEA.HI.X.SX32 R5, R8.reuse, R2, 0x1, P3 ;  /* 0x0000000208057211 */ /* 0x040fe200018f0eff */
[----:B------:R-:W-:-:S04]  /*23b70*/  VIADD R8, R8, UR5 ;  /* 0x0000000508087c36 */ /* 0x000fc80008000000 */
[----:B------:R0:W-:Y:S01]  /*23b80*/  @P5 STG.E.U8 desc[UR18][R4.64], R11 ;  /* 0x0000000b04005986 */ /* 0x0001e2000c101112 */
[C---:B------:R-:W-:Y:S01]  /*23b90*/  VIADD R0, R8.reuse, UR5 ;  /* 0x0000000508007c36 */ /* 0x040fe20008000000 */
[----:B------:R-:W-:Y:S02]  /*23ba0*/  PRMT R9, R69, 0x9910, RZ ;  /* 0x0000991045097816 */ /* 0x000fe400000000ff */
[----:B0-----:R-:W-:-:S04]  /*23bb0*/  IADD3 R4, P5, PT, R8, R3, RZ ;  /* 0x0000000308047210 */ /* 0x001fc80007fbe0ff */
[-C--:B------:R-:W-:Y:S02]  /*23bc0*/  LEA.HI.X.SX32 R5, R8, R2.reuse, 0x1, P5 ;  /* 0x0000000208057211 */ /* 0x080fe400028f0eff */
[C---:B------:R-:W-:Y:S02]  /*23bd0*/  IADD3 R6, P5, PT, R0.reuse, R3, RZ ;  /* 0x0000000300067210 */ /* 0x040fe40007fbe0ff */
[----:B------:R-:W-:Y:S02]  /*23be0*/  SHF.R.S32.HI R9, RZ, 0x8, R9 ;  /* 0x00000008ff097819 */ /* 0x000fe40000011409 */
[C---:B------:R-:W-:Y:S01]  /*23bf0*/  LEA.HI.X.SX32 R7, R0.reuse, R2, 0x1, P5 ;  /* 0x0000000200077211 */ /* 0x040fe200028f0eff */
[----:B------:R-:W-:Y:S01]  /*23c00*/  VIADD R0, R0, UR5 ;  /* 0x0000000500007c36 */ /* 0x000fe20008000000 */
[----:B------:R0:W-:Y:S01]  /*23c10*/  @P6 STG.E.U8 desc[UR18][R4.64], R69 ;  /* 0x0000004504006986 */ /* 0x0001e2000c101112 */
[----:B--2---:R-:W-:Y:S01]  /*23c20*/  ISETP.LT.AND P3, PT, R10, UR7, !P2 ;  /* 0x000000070a007c0c */ /* 0x004fe2000d761270 */
[----:B------:R-:W5:Y:S02]  /*23c30*/  LDCU UR7, c[0x0][0x39c] ;  /* 0x00007380ff0777ac */ /* 0x000f640008000800 */
[----:B------:R2:W-:Y:S01]  /*23c40*/  @P1 STG.E.U8 desc[UR18][R6.64], R9 ;  /* 0x0000000906001986 */ /* 0x0005e2000c101112 */
[----:B------:R-:W-:-:S02]  /*23c50*/  PRMT R10, R71, 0x9910, RZ ;  /* 0x00009910470a7816 */ /* 0x000fc400000000ff */
[----:B0-----:R-:W-:-:S04]  /*23c60*/  IADD3 R4, P1, PT, R0, R3, RZ ;  /* 0x0000000300047210 */ /* 0x001fc80007f3e0ff */
[C---:B------:R-:W-:Y:S01]  /*23c70*/  LEA.HI.X.SX32 R5, R0.reuse, R2, 0x1, P1 ;  /* 0x0000000200057211 */ /* 0x040fe200008f0eff */
[----:B------:R-:W-:Y:S01]  /*23c80*/  VIADD R8, R0, UR5 ;  /* 0x0000000500087c36 */ /* 0x000fe20008000000 */
[----:B--2---:R-:W-:-:S04]  /*23c90*/  SHF.R.S32.HI R9, RZ, 0x8, R10 ;  /* 0x00000008ff097819 */ /* 0x004fc8000001140a */
[----:B------:R-:W-:-:S04]  /*23ca0*/  IADD3 R6, P6, PT, R8, R3, RZ ;  /* 0x0000000308067210 */ /* 0x000fc80007fde0ff */
[C---:B------:R-:W-:Y:S01]  /*23cb0*/  LEA.HI.X.SX32 R7, R8.reuse, R2, 0x1, P6 ;  /* 0x0000000208077211 */ /* 0x040fe200030f0eff */
[----:B------:R-:W-:Y:S01]  /*23cc0*/  VIADD R8, R8, UR5 ;  /* 0x0000000508087c36 */ /* 0x000fe20008000000 */
[----:B------:R0:W-:Y:S04]  /*23cd0*/  @P0 STG.E.U8 desc[UR18][R4.64], R71 ;  /* 0x0000004704000986 */ /* 0x0001e8000c101112 */
[----:B0-----:R-:W-:-:S04]  /*23ce0*/  IADD3 R4, P6, PT, R8, R3, RZ ;  /* 0x0000000308047210 */ /* 0x001fc80007fde0ff */
[----:B------:R-:W-:Y:S02]  /*23cf0*/  LEA.HI.X.SX32 R5, R8, R2, 0x1, P6 ;  /* 0x0000000208057211 */ /* 0x000fe400030f0eff */
[----:B---3--:R-:W-:Y:S02]  /*23d00*/  ISETP.LT.AND P1, PT, R13, UR4, !P2 ;  /* 0x000000040d007c0c */ /* 0x008fe4000d721270 */
[----:B----4-:R-:W-:Y:S01]  /*23d10*/  ISETP.LT.AND P5, PT, R12, UR6, !P2 ;  /* 0x000000060c007c0c */ /* 0x010fe2000d7a1270 */
[----:B------:R-:W2:Y:S01]  /*23d20*/  LDL.LU R13, [R1+0x9c8] ;  /* 0x0009c800010d7983 */ /* 0x000ea20000300800 */
[----:B------:R-:W-:Y:S01]  /*23d30*/  F2FP.SATFINITE.E4M3.F32.PACK_AB_MERGE_C R73, R73, R72, RZ ;  /* 0x000000484949723e */ /* 0x000fe200048070ff */
[----:B------:R-:W-:Y:S01]  /*23d40*/  VIADD R8, R8, UR5 ;  /* 0x0000000508087c36 */ /* 0x000fe20008000000 */
[----:B------:R-:W0:Y:S01]  /*23d50*/  LDCU UR6, c[0x0][0x39c] ;  /* 0x00007380ff0677ac */ /* 0x000e220008000800 */
[----:B------:R-:W0:Y:S01]  /*23d60*/  LDL.LU R12, [R1+0x9d4] ;  /* 0x0009d400010c7983 */ /* 0x000e220000300800 */
[----:B-----5:R-:W-:-:S02]  /*23d70*/  ISETP.LT.AND P0, PT, R16, UR7, !P2 ;  /* 0x0000000710007c0c */ /* 0x020fc4000d701270 */
[----:B-1----:R-:W-:Y:S01]  /*23d80*/  ISETP.LT.AND P6, PT, R14, UR10, !P2 ;  /* 0x0000000a0e007c0c */ /* 0x002fe2000d7c1270 */
[----:B------:R-:W3:Y:S01]  /*23d90*/  LDL.LU R10, [R1+0x9d0] ;  /* 0x0009d000010a7983 */ /* 0x000ee20000300800 */
[----:B------:R-:W-:Y:S01]  /*23da0*/  PRMT R0, R73, 0x9910, RZ ;  /* 0x0000991049007816 */ /* 0x000fe200000000ff */
[----:B------:R-:W3:Y:S02]  /*23db0*/  LDCU UR7, c[0x0][0x39c] ;  /* 0x00007380ff0777ac */ /* 0x000ee40008000800 */
[----:B------:R-:W4:Y:S01]  /*23dc0*/  LDL.LU R14, [R1+0x84c] ;  /* 0x00084c00010e7983 */ /* 0x000f220000300800 */
[----:B------:R-:W2:Y:S03]  /*23dd0*/  LDCU UR4, c[0x0][0x39c] ;  /* 0x00007380ff0477ac */ /* 0x000ea60008000800 */
[----:B------:R1:W-:Y:S01]  /*23de0*/  @P3 STG.E.U8 desc[UR18][R6.64], R9 ;  /* 0x0000000906003986 */ /* 0x0003e2000c101112 */
[----:B------:R-:W-:Y:S01]  /*23df0*/  F2FP.SATFINITE.E4M3.F32.PACK_AB_MERGE_C R75, R75, R74, RZ ;  /* 0x0000004a4b4b723e */ /* 0x000fe200048070ff */
[----:B------:R-:W5:Y:S02]  /*23e00*/  LDCU UR10, c[0x0][0x39c] ;  /* 0x00007380ff0a77ac */ /* 0x000f640008000800 */
[----:B------:R1:W-:Y:S01]  /*23e10*/  @P1 STG.E.U8 desc[UR18][R4.64], R73 ;  /* 0x0000004904001986 */ /* 0x0003e2000c101112 */
[----:B------:R-:W-:Y:S01]  /*23e20*/  ISETP.LT.AND P3, PT, R15, UR9, !P2 ;  /* 0x000000090f007c0c */ /* 0x000fe2000d761270 */
[----:B------:R-:W0:Y:S01]  /*23e30*/  LDCU UR9, c[0x0][0x39c] ;  /* 0x00007380ff0977ac */ /* 0x000e220008000800 */
[----:B-1----:R-:W-:-:S02]  /*23e40*/  IMAD.MOV.U32 R9, RZ, RZ, R0 ;  /* 0x000000ffff097224 */ /* 0x002fc400078e0000 */
[C---:B------:R-:W-:Y:S01]  /*23e50*/  VIADD R0, R8.reuse, UR5 ;  /* 0x0000000508007c36 */ /* 0x040fe20008000000 */
[CC--:B------:R-:W-:Y:S02]  /*23e60*/  IADD3 R4, P1, PT, R8.reuse, R3.reuse, RZ ;  /* 0x0000000308047210 */ /* 0x0c0fe40007f3e0ff */
[----:B------:R-:W-:Y:S02]  /*23e70*/  SHF.R.S32.HI R9, RZ, 0x8, R9 ;  /* 0x00000008ff097819 */ /* 0x000fe40000011409 */
[-C--:B------:R-:W-:Y:S01]  /*23e80*/  LEA.HI.X.SX32 R5, R8, R2.reuse, 0x1, P1 ;  /* 0x0000000208057211 */ /* 0x080fe200008f0eff */
[C---:B------:R-:W-:Y:S01]  /*23e90*/  VIADD R8, R0.reuse, UR5 ;  /* 0x0000000500087c36 */ /* 0x040fe20008000000 */
[C---:B------:R-:W-:Y:S02]  /*23ea0*/  IADD3 R6, P1, PT, R0.reuse, R3, RZ ;  /* 0x0000000300067210 */ /* 0x040fe40007f3e0ff */
[----:B------:R-:W-:Y:S01]  /*23eb0*/  PRMT R11, R75, 0x9910, RZ ;  /* 0x000099104b0b7816 */ /* 0x000fe200000000ff */
[----:B------:R1:W-:Y:S01]  /*23ec0*/  @P5 STG.E.U8 desc[UR18][R4.64], R9 ;  /* 0x0000000904005986 */ /* 0x0003e2000c101112 */
[----:B------:R-:W-:Y:S01]  /*23ed0*/  LEA.HI.X.SX32 R7, R0, R2, 0x1, P1 ;  /* 0x0000000200077211 */ /* 0x000fe200008f0eff */
[----:B------:R-:W-:Y:S01]  /*23ee0*/  VIADD R0, R8, UR5 ;  /* 0x0000000508007c36 */ /* 0x000fe20008000000 */
[----:B------:R-:W-:-:S03]  /*23ef0*/  SHF.R.S32.HI R11, RZ, 0x8, R11 ;  /* 0x00000008ff0b7819 */ /* 0x000fc6000001140b */
[----:B------:R0:W-:Y:S01]  /*23f00*/  @P0 STG.E.U8 desc[UR18][R6.64], R75 ;  /* 0x0000004b06000986 */ /* 0x0001e2000c101112 */
[----:B-1----:R-:W-:-:S04]  /*23f10*/  IADD3 R4, P5, PT, R8, R3, RZ ;  /* 0x0000000308047210 */ /* 0x002fc80007fbe0ff */
[----:B------:R-:W-:Y:S02]  /*23f20*/  LEA.HI.X.SX32 R5, R8, R2, 0x1, P5 ;  /* 0x0000000208057211 */ /* 0x000fe400028f0eff */
[----:B------:R-:W-:-:S03]  /*23f30*/  F2FP.SATFINITE.E4M3.F32.PACK_AB_MERGE_C R77, R77, R76, RZ ;  /* 0x0000004c4d4d723e */ /* 0x000fc600048070ff */
[----:B------:R1:W-:Y:S01]  /*23f40*/  @P3 STG.E.U8 desc[UR18][R4.64], R11 ;  /* 0x0000000b04003986 */ /* 0x0003e2000c101112 */
[----:B------:R-:W-:-:S04]  /*23f50*/  IADD3 R8, P3, PT, R0, R3, RZ ;  /* 0x0000000300087210 */ /* 0x000fc80007f7e0ff */
[----:B------:R-:W-:-:S05]  /*23f60*/  LEA.HI.X.SX32 R9, R0, R2, 0x1, P3 ;  /* 0x0000000200097211 */ /* 0x000fca00018f0eff */
[----:B------:R0:W-:Y:S01]  /*23f70*/  @P6 STG.E.U8 desc[UR18][R8.64], R77 ;  /* 0x0000004d08006986 */ /* 0x0001e2000c101112 */
[----:B--2---:R-:W-:Y:S01]  /*23f80*/  ISETP.LT.AND P1, PT, R13, UR4, !P2 ;  /* 0x000000040d007c0c */ /* 0x004fe2000d721270 */
[----:B------:R-:W4:Y:S01]  /*23f90*/  LDCU UR4, c[0x0][0x39c] ;  /* 0x00007380ff0477ac */ /* 0x000f220008000800 */
[----:B0-----:R-:W-:Y:S01]  /*23fa0*/  ISETP.LT.AND P0, PT, R12, UR6, !P2 ;  /* 0x000000060c007c0c */ /* 0x001fe2000d701270 */
[----:B------:R-:W0:Y:S01]  /*23fb0*/  LDCU UR6, c[0x0][0x39c] ;  /* 0x00007380ff0677ac */ /* 0x000e220008000800 */
[----:B------:R-:W0:Y:S01]  /*23fc0*/  LDL.LU R12, [R1+0x848] ;  /* 0x00084800010c7983 */ /* 0x000e220000300800 */
[----:B---3--:R-:W-:Y:S01]  /*23fd0*/  ISETP.LT.AND P5, PT, R10, UR7, !P2 ;  /* 0x000000070a007c0c */ /* 0x008fe2000d7a1270 */
[----:B------:R-:W-:Y:S01]  /*23fe0*/  VIADD R10, R0, UR5 ;  /* 0x00000005000a7c36 */ /* 0x000fe20008000000 */
[----:B------:R-:W-:Y:S01]  /*23ff0*/  PRMT R13, R77, 0x9910, RZ ;  /* 0x000099104d0d7816 */ /* 0x000fe200000000ff */
[----:B------:R-:W2:Y:S01]  /*24000*/  LDL.LU R17, [R1+0x844] ;  /* 0x0008440001117983 */ /* 0x000ea20000300800 */
[----:B------:R-:W-:Y:S01]  /*24010*/  F2FP.SATFINITE.E4M3.F32.PACK_AB_MERGE_C R79, R79, R78, RZ ;  /* 0x0000004e4f4f723e */ /* 0x000fe200048070ff */
[----:B------:R-:W2:Y:S01]  /*24020*/  LDCU UR7, c[0x0][0x39c] ;  /* 0x00007380ff0777ac */ /* 0x000ea20008000800 */
[----:B------:R-:W-:Y:S01]  /*24030*/  IADD3 R6, P3, PT, R10, R3, RZ ;  /* 0x000000030a067210 */ /* 0x000fe20007f7e0ff */
[----:B------:R-:W3:Y:S01]  /*24040*/  LDL.LU R16, [R1+0x840] ;  /* 0x0008400001107983 */ /* 0x000ee20000300800 */
[----:B------:R-:W-:-:S02]  /*24050*/  SHF.R.S32.HI R13, RZ, 0x8, R13 ;  /* 0x00000008ff0d7819 */ /* 0x000fc4000001140d */
[C---:B------:R-:W-:Y:S01]  /*24060*/  LEA.HI.X.SX32 R7, R10.reuse, R2, 0x1, P3 ;  /* 0x000000020a077211 */ /* 0x040fe200018f0eff */
[----:B------:R-:W-:Y:S01]  /*24070*/  VIADD R10, R10, UR5 ;  /* 0x000000050a0a7c36 */ /* 0x000fe20008000000 */
[----:B------:R-:W5:Y:S04]  /*24080*/  LDL.LU R15, [R1+0x9cc] ;  /* 0x0009cc00010f7983 */ /* 0x000f680000300800 */
[----:B------:R4:W-:Y:S01]  /*24090*/  @P1 STG.E.U8 desc[UR18][R6.64], R13 ;  /* 0x0000000d06001986 */ /* 0x0009e2000c101112 */
[----:B-1----:R-:W-:-:S04]  /*240a0*/  IADD3 R4, P1, PT, R10, R3, RZ ;  /* 0x000000030a047210 */ /* 0x002fc80007f3e0ff */
[----:B------:R-:W-:Y:S02]  /*240b0*/  LEA.HI.X.SX32 R5, R10, R2, 0x1, P1 ;  /* 0x000000020a057211 */ /* 0x000fe400008f0eff */
[----:B----4-:R-:W-:Y:S01]  /*240c0*/  ISETP.LT.AND P1, PT, R14, UR4, !P2 ;  /* 0x000000040e007c0c */ /* 0x010fe2000d721270 */
[----:B------:R-:W-:Y:S01]  /*240d0*/  VIADD R0, R10, UR5 ;  /* 0x000000050a007c36 */ /* 0x000fe20008000000 */
[----:B------:R-:W4:Y:S01]  /*240e0*/  LDL.LU R14, [R1+0x9c0] ;  /* 0x0009c000010e7983 */ /* 0x000f220000300800 */
[----:B------:R-:W-:Y:S01]  /*240f0*/  PRMT R11, R79, 0x9910, RZ ;  /* 0x000099104f0b7816 */ /* 0x000fe200000000ff */
[----:B------:R-:W4:Y:S02]  /*24100*/  LDCU UR4, c[0x0][0x39c] ;  /* 0x00007380ff0477ac */ /* 0x000f240008000800 */
[----:B------:R-:W-:-:S04]  /*24110*/  IADD3 R8, P6, PT, R0, R3, RZ ;  /* 0x0000000300087210 */ /* 0x000fc80007fde0ff */
[C---:B------:R-:W-:Y:S01]  /*24120*/  LEA.HI.X.SX32 R9, R0.reuse, R2, 0x1, P6 ;  /* 0x0000000200097211 */ /* 0x040fe200030f0eff */
[----:B------:R-:W-:Y:S01]  /*24130*/  VIADD R0, R0, UR5 ;  /* 0x0000000500007c36 */ /* 0x000fe20008000000 */
[----:B------:R-:W-:-:S04]  /*24140*/  SHF.R.S32.HI R11, RZ, 0x8, R11 ;  /* 0x00000008ff0b7819 */ /* 0x000fc8000001140b */
[C---:B------:R-:W-:Y:S02]  /*24150*/  IADD3 R6, P6, PT, R0.reuse, R3, RZ ;  /* 0x0000000300067210 */ /* 0x040fe40007fde0ff */
[----:B------:R-:W-:Y:S02]  /*24160*/  F2FP.SATFINITE.E4M3.F32.PACK_AB_MERGE_C R81, R81, R80, RZ ;  /* 0x000000505151723e */ /* 0x000fe400048070ff */
[C---:B------:R-:W-:Y:S01]  /*24170*/  LEA.HI.X.SX32 R7, R0.reuse, R2, 0x1, P6 ;  /* 0x0000000200077211 */ /* 0x040fe200030f0eff */
[----:B------:R-:W-:Y:S01]  /*24180*/  VIADD R0, R0, UR5 ;  /* 0x0000000500007c36 */ /* 0x000fe20008000000 */
[----:B------:R1:W-:Y:S04]  /*24190*/  @P0 STG.E.U8 desc[UR18][R4.64], R79 ;  /* 0x0000004f04000986 */ /* 0x0003e8000c101112 */
[----:B------:R1:W-:Y:S04]  /*241a0*/  @P5 STG.E.U8 desc[UR18][R8.64], R11 ;  /* 0x0000000b08005986 */ /* 0x0003e8000c101112 */
[----:B------:R0:W-:Y:S01]  /*241b0*/  @P1 STG.E.U8 desc[UR18][R6.64], R81 ;  /* 0x0000005106001986 */ /* 0x0001e2000c101112 */
[----:B-1----:R-:W-:-:S02]  /*241c0*/  PRMT R5, R81, 0x9910, RZ ;  /* 0x0000991051057816 */ /* 0x002fc400000000ff */
[CC--:B------:R-:W-:Y:S01]  /*241d0*/  IADD3 R4, P1, PT, R0.reuse, R3.reuse, RZ ;  /* 0x0000000300047210 */ /* 0x0c0fe20007f3e0ff */
[C---:B------:R-:W-:Y:S02]  /*241e0*/  VIADD R9, R0.reuse, UR5 ;  /* 0x0000000500097c36 */ /* 0x040fe40008000000 */
[----:B------:R-:W-:Y:S01]  /*241f0*/  IMAD.MOV.U32 R11, RZ, RZ, R5 ;  /* 0x000000ffff0b7224 */ /* 0x000fe200078e0005 */
[----:B------:R-:W-:Y:S02]  /*24200*/  LEA.HI.X.SX32 R5, R0, R2, 0x1, P1 ;  /* 0x0000000200057211 */ /* 0x000fe400008f0eff */
[C---:B------:R-:W-:Y:S01]  /*24210*/  IADD3 R8, P1, PT, R9.reuse, R3, RZ ;  /* 0x0000000309087210 */ /* 0x040fe20007f3e0ff */
[----:B------:R-:W-:-:S03]  /*24220*/  VIADD R0, R9, UR5 ;  /* 0x0000000509007c36 */ /* 0x000fc60008000000 */
[----:B------:R-:W-:Y:S02]  /*24230*/  LEA.HI.X.SX32 R9, R9, R2, 0x1, P1 ;  /* 0x0000000209097211 */ /* 0x000fe400008f0eff */
[----:B0-----:R-:W-:Y:S01]  /*24240*/  ISETP.LT.AND P3, PT, R12, UR6, !P2 ;  /* 0x000000060c007c0c */ /* 0x001fe2000d761270 */
[----:B------:R-:W0:Y:S01]  /*24250*/  LDCU UR6, c[0x0][0x39c] ;  /* 0x00007380ff0677ac */ /* 0x000e220008000800 */
[----:B------:R-:W0:Y:S04]  /*24260*/  LDL.LU R12, [R1+0x9bc] ;  /* 0x0009bc00010c7983 */ /* 0x000e280000300800 */
[----:B------:R-:W3:Y:S01]  /*24270*/  LDL.LU R10, [R1+0x9b8] ;  /* 0x0009b800010a7983 */ /* 0x000ee20000300800 */
[----:B-----5:R-:W-:Y:S01]  /*24280*/  ISETP.LT.AND P6, PT, R15, UR10, !P2 ;  /* 0x0000000a0f007c0c */ /* 0x020fe2000d7c1270 */
[----:B------:R-:W1:Y:S02]  /*24290*/  LDCU UR10, c[0x0][0x39c] ;  /* 0x00007380ff0a77ac */ /* 0x000e640008000800 */
[----:B------:R-:W5:Y:S01]  /*242a0*/  LDL.LU R15, [R1+0x83c] ;  /* 0x00083c00010f7983 */ /* 0x000f620000300800 */
[----:B----4-:R-:W-:Y:S01]  /*242b0*/  ISETP.LT.AND P1, PT, R14, UR4, !P2 ;  /* 0x000000040e007c0c */ /* 0x010fe2000d721270 */
[----:B------:R-:W5:Y:S02]  /*242c0*/  LDCU UR4, c[0x0][0x39c] ;  /* 0x00007380ff0477ac */ /* 0x000f640008000800 */
[----:B------:R-:W4:Y:S01]  /*242d0*/  LDL.LU R14, [R1+0x838] ;  /* 0x00083800010e7983 */ /* 0x000f220000300800 */
[----:B--2---:R-:W-:Y:S01]  /*242e0*/  ISETP.LT.AND P0, PT, R17, UR7, !P2 ;  /* 0x0000000711007c0c */ /* 0x004fe2000d701270 */
[----:B------:R-:W2:Y:S01]  /*242f0*/  LDCU UR7, c[0x0][0x39c] ;  /* 0x00007380ff0777ac */ /* 0x000ea20008000800 */
[----:B------:R-:W-:Y:S01]  /*24300*/  SHF.R.S32.HI R11, RZ, 0x8, R11 ;  /* 0x00000008ff0b7819 */ /* 0x000fe2000001140b */
[----:B------:R-:W4:Y:S01]  /*24310*/  LDL.LU R18, [R1+0x834] ;  /* 0x0008340001127983 */ /* 0x000f220000300800 */
[----:B---3--:R-:W-:Y:S01]  /*24320*/  ISETP.LT.AND P5, PT, R16, UR9, !P2 ;  /* 0x0000000910007c0c */ /* 0x008fe2000d7a1270 */
[----:B------:R-:W3:Y:S01]  /*24330*/  LDCU UR9, c[0x0][0x39c] ;  /* 0x00007380ff0977ac */ /* 0x000ee20008000800 */
[----:B------:R-:W-:Y:S01]  /*24340*/  F2FP.SATFINITE.E4M3.F32.PACK_AB_MERGE_C R83, R83, R82, RZ ;  /* 0x000000525353723e */ /* 0x000fe200048070ff */
[----:B------:R1:W-:Y:S01]  /*24350*/  @P3 STG.E.U8 desc[UR18][R4.64], R11 ;  /* 0x0000000b04003986 */ /* 0x0003e2000c101112 */
[----:B------:R-:W-:-:S02]  /*24360*/  IADD3 R6, P3, PT, R0, R3, RZ ;  /* 0x0000000300067210 */ /* 0x000fc40007f7e0ff */
[----:B------:R-:W-:Y:S01]  /*24370*/  PRMT R13, R83, 0x9910, RZ ;  /* 0x00009910530d7816 */ /* 0x000fe200000000ff */
[----:B------:R-:W3:Y:S01]  /*24380*/  LDL.LU R17, [R1+0x830] ;  /* 0x0008300001117983 */ /* 0x000ee20000300800 */
[C---:B------:R-:W-:Y:S01]  /*24390*/  LEA.HI.X.SX32 R7, R0.reuse, R2, 0x1, P3 ;  /* 0x0000000200077211 */ /* 0x040fe200018f0eff */
[----:B------:R-:W-:Y:S01]  /*243a0*/  VIADD R0, R0, UR5 ;  /* 0x0000000500007c36 */ /* 0x000fe20008000000 */
[----:B------:R-:W-:Y:S01]  /*243b0*/  SHF.R.S32.HI R13, RZ, 0x8, R13 ;  /* 0x00000008ff0d7819 */ /* 0x000fe2000001140d */
[----:B------:R0:W-:Y:S01]  /*243c0*/  @P0 STG.E.U8 desc[UR18][R8.64], R83 ;  /* 0x0000005308000986 */ /* 0x0001e2000c101112 */
[----:B------:R-:W-:-:S03]  /*243d0*/  F2FP.SATFINITE.E4M3.F32.PACK_AB_MERGE_C R85, R85, R84, RZ ;  /* 0x000000545555723e */ /* 0x000fc600048070ff */
[----:B------:R0:W-:Y:S01]  /*243e0*/  @P5 STG.E.U8 desc[UR18][R6.64], R13 ;  /* 0x0000000d06005986 */ /* 0x0001e2000c101112 */
[C---:B-1----:R-:W-:Y:S02]  /*243f0*/  IADD3 R4, P5, PT, R0.reuse, R3, RZ ;  /* 0x0000000300047210 */ /* 0x042fe40007fbe0ff */
[----:B------:R-:W-:Y:S01]  /*24400*/  PRMT R11, R85, 0x9910, RZ ;  /* 0x00009910550b7816 */ /* 0x000fe200000000ff */
[----:B------:R-:W3:Y:S01]  /*24410*/  LDL.LU R16, [R1+0x9b4] ;  /* 0x0009b40001107983 */ /* 0x000ee20000300800 */
[----:B------:R-:W-:Y:S02]  /*24420*/  LEA.HI.X.SX32 R5, R0, R2, 0x1, P5 ;  /* 0x0000000200057211 */ /* 0x000fe400028f0eff */
[----:B------:R-:W-:-:S03]  /*24430*/  SHF.R.S32.HI R11, RZ, 0x8, R11 ;  /* 0x00000008ff0b7819 */ /* 0x000fc6000001140b */
[----:B------:R1:W-:Y:S01]  /*24440*/  @P6 STG.E.U8 desc[UR18][R4.64], R85 ;  /* 0x0000005504006986 */ /* 0x0003e2000c101112 */
[----:B0-----:R-:W-:Y:S01]  /*24450*/  ISETP.LT.AND P0, PT, R12, UR6, !P2 ;  /* 0x000000060c007c0c */ /* 0x001fe2000d701270 */
[----:B------:R-:W4:Y:S01]  /*24460*/  LDCU UR6, c[0x0][0x39c] ;  /* 0x00007380ff0677ac */ /* 0x000f220008000800 */
[----:B--2---:R-:W-:Y:S01]  /*24470*/  ISETP.LT.AND P3, PT, R10, UR7, !P2 ;  /* 0x000000070a007c0c */ /* 0x004fe2000d761270 */
[----:B------:R-:W-:Y:S01]  /*24480*/  VIADD R10, R0, UR5 ;  /* 0x00000005000a7c36 */ /* 0x000fe20008000000 */
[----:B------:R-:W0:Y:S04]  /*24490*/  LDCU UR7, c[0x0][0x39c] ;  /* 0x00007380ff0777ac */ /* 0x000e280008000800 */
[----:B------:R-:W-:-:S04]  /*244a0*/  IADD3 R8, P5, PT, R10, R3, RZ ;  /* 0x000000030a087210 */ /* 0x000fc80007fbe0ff */
[C---:B------:R-:W-:Y:S01]  /*244b0*/  LEA.HI.X.SX32 R9, R10.reuse, R2, 0x1, P5 ;  /* 0x000000020a097211 */ /* 0x040fe200028f0eff */
[----:B------:R-:W-:-:S04]  /*244c0*/  VIADD R10, R10, UR5 ;  /* 0x000000050a0a7c36 */ /* 0x000fc80008000000 */
[----:B------:R2:W-:Y:S01]  /*244d0*/  @P1 STG.E.U8 desc[UR18][R8.64], R11 ;  /* 0x0000000b08001986 */ /* 0x0005e2000c101112 */
[----:B------:R-:W-:-:S04]  /*244e0*/  IADD3 R6, P1, PT, R10, R3, RZ ;  /* 0x000000030a067210 */ /* 0x000fc80007f3e0ff */
[----:B------:R-:W-:Y:S02]  /*244f0*/  LEA.HI.X.SX32 R7, R10, R2, 0x1, P1 ;  /* 0x000000020a077211 */ /* 0x000fe400008f0eff */
[----:B-----5:R-:W-:Y:S02]  /*24500*/  ISETP.LT.AND P1, PT, R15, UR4, !P2 ;  /* 0x000000040f007c0c */ /* 0x020fe4000d721270 */
[----:B----4-:R-:W-:Y:S01]  /*24510*/  ISETP.LT.AND P5, PT, R14, UR6, !P2 ;  /* 0x000000060e007c0c */ /* 0x010fe2000d7a1270 */
[----:B------:R-:W4:Y:S01]  /*24520*/  LDL.LU R15, [R1+0x9b0] ;  /* 0x0009b000010f7983 */ /* 0x000f220000300800 */
[----:B------:R-:W-:Y:S01]  /*24530*/  VIADD R0, R10, UR5 ;  /* 0x000000050a007c36 */ /* 0x000fe20008000000 */
[----:B------:R-:W-:Y:S01]  /*24540*/  F2FP.SATFINITE.E4M3.F32.PACK_AB_MERGE_C R87, R87, R86, RZ ;  /* 0x000000565757723e */ /* 0x000fe200048070ff */
[----:B------:R-:W4:Y:S01]  /*24550*/  LDCU UR4, c[0x0][0x39c] ;  /* 0x00007380ff0477ac */ /* 0x000f220008000800 */
[----:B------:R-:W5:Y:S02]  /*24560*/  LDL.LU R14, [R1+0x9ac] ;  /* 0x0009ac00010e7983 */ /* 0x000f640000300800 */
[C---:B-1----:R-:W-:Y:S01]  /*24570*/  IADD3 R4, P6, PT, R0.reuse, R3, RZ ;  /* 0x0000000300047210 */ /* 0x042fe20007fde0ff */
[----:B------:R-:W5:Y:S01]  /*24580*/  LDCU UR6, c[0x0][0x39c] ;  /* 0x00007380ff0677ac */ /* 0x000f620008000800 */
[----:B------:R-:W-:Y:S01]  /*24590*/  PRMT R12, R87, 0x9910, RZ ;  /* 0x00009910570c7816 */ /* 0x000fe200000000ff */
[----:B------:R-:W3:Y:S01]  /*245a0*/  LDL.LU R10, [R1+0x9a8] ;  /* 0x0009a800010a7983 */ /* 0x000ee20000300800 */
[C---:B------:R-:W-:Y:S01]  /*245b0*/  LEA.HI.X.SX32 R5, R0.reuse, R2, 0x1, P6 ;  /* 0x0000000200057211 */ /* 0x040fe200030f0eff */
[----:B------:R-:W-:Y:S01]  /*245c0*/  VIADD R0, R0, UR5 ;  /* 0x0000000500007c36 */ /* 0x000fe20008000000 */
[----:B--2---:R-:W-:-:S04]  /*245d0*/  SHF.R.S32.HI R11, RZ, 0x8, R12 ;  /* 0x00000008ff0b7819 */ /* 0x004fc8000001140c */
[CC--:B------:R-:W-:Y:S02]  /*245e0*/  IADD3 R8, P6, PT, R0.reuse, R3.reuse, RZ ;  /* 0x0000000300087210 */ /* 0x0c0fe40007fde0ff */
[----:B------:R-:W-:Y:S02]  /*245f0*/  F2FP.SATFINITE.E4M3.F32.PACK_AB_MERGE_C R89, R89, R88, RZ ;  /* 0x000000585959723e */ /* 0x000fe400048070ff */
[C---:B------:R-:W-:Y:S01]  /*24600*/  LEA.HI.X.SX32 R9, R0.reuse, R2, 0x1, P6 ;  /* 0x0000000200097211 */ /* 0x040fe200030f0eff */
[----:B------:R-:W-:Y:S01]  /*24610*/  VIADD R0, R0, UR5 ;  /* 0x0000000500007c36 */ /* 0x000fe20008000000 */
[----:B------:R1:W-:Y:S01]  /*24620*/  @P0 STG.E.U8 desc[UR18][R6.64], R87 ;  /* 0x0000005706000986 */ /* 0x0003e2000c101112 */
[----:B0-----:R-:W-:Y:S01]  /*24630*/  ISETP.LT.AND P0, PT, R18, UR7, !P2 ;  /* 0x0000000712007c0c */ /* 0x001fe2000d701270 */
[----:B------:R-:W0:Y:S02]  /*24640*/  LDCU UR7, c[0x0][0x39c] ;  /* 0x00007380ff0777ac */ /* 0x000e240008000800 */
[----:B------:R2:W-:Y:S04]  /*24650*/  @P3 STG.E.U8 desc[UR18][R4.64], R11 ;  /* 0x0000000b04003986 */ /* 0x0005e8000c101112 */
[----:B------:R0:W-:Y:S01]  /*24660*/  @P1 STG.E.U8 desc[UR18][R8.64], R89 ;  /* 0x0000005908001986 */ /* 0x0001e2000c101112 */
[----:B-1----:R-:W-:Y:S01]  /*24670*/  PRMT R6, R89, 0x9910, RZ ;  /* 0x0000991059067816 */ /* 0x002fe200000000ff */
[C---:B------:R-:W-:Y:S01]  /*24680*/  VIADD R7, R0.reuse, UR5 ;  /* 0x0000000500077c36 */ /* 0x040fe20008000000 */
[----:B--2---:R-:W-:-:S03]  /*24690*/  IADD3 R4, P1, PT, R0, R3, RZ ;  /* 0x0000000300047210 */ /* 0x004fc60007f3e0ff */
[----:B------:R-:W-:Y:S01]  /*246a0*/  IMAD.MOV.U32 R11, RZ, RZ, R6 ;  /* 0x000000ffff0b7224 */ /* 0x000fe200078e0006 */
[----:B------:R-:W-:Y:S02]  /*246b0*/  LEA.HI.X.SX32 R5, R0, R2, 0x1, P1 ;  /* 0x0000000200057211 */ /* 0x000fe400008f0eff */
[C---:B------:R-:W-:Y:S01]  /*246c0*/  IADD3 R6, P1, PT, R7.reuse, R3, RZ ;  /* 0x0000000307067210 */ /* 0x040fe20007f3e0ff */
[----:B------:R-:W-:Y:S01]  /*246d0*/  VIADD R0, R7, UR5 ;  /* 0x0000000507007c36 */ /* 0x000fe20008000000 */
[----:B------:R-:W-:Y:S02]  /*246e0*/  SHF.R.S32.HI R11, RZ, 0x8, R11 ;  /* 0x00000008ff0b7819 */ /* 0x000fe4000001140b */
[----:B------:R-:W-:Y:S02]  /*246f0*/  F2FP.SATFINITE.E4M3.F32.PACK_AB_MERGE_C R91, R91, R90, RZ ;  /* 0x0000005a5b5b723e */ /* 0x000fe400048070ff */
[----:B------:R-:W-:Y:S01]  /*24700*/  LEA.HI.X.SX32 R7, R7, R2, 0x1, P1 ;  /* 0x0000000207077211 */ /* 0x000fe200008f0eff */
[----:B------:R1:W-:Y:S04]  /*24710*/  @P5 STG.E.U8 desc[UR18][R4.64], R11 ;  /* 0x0000000b04005986 */ /* 0x0003e8000c101112 */
[----:B------:R2:W-:Y:S01]  /*24720*/  @P0 STG.E.U8 desc[UR18][R6.64], R91 ;  /* 0x0000005b06000986 */ /* 0x0005e2000c101112 */
[----:B----4-:R-:W-:Y:S01]  /*24730*/  ISETP.LT.AND P1, PT, R15, UR4, !P2 ;  /* 0x000000040f007c0c */ /* 0x010fe2000d721270 */
[----:B------:R-:W4:Y:S02]  /*24740*/  LDCU UR4, c[0x0][0x39c] ;  /* 0x00007380ff0477ac */ /* 0x000f240008000800 */
[----:B------:R-:W4:Y:S01]  /*24750*/  LDL.LU R15, [R1+0x82c] ;  /* 0x00082c00010f7983 */ /* 0x000f220000300800 */
[----:B-----5:R-:W-:Y:S01]  /*24760*/  ISETP.LT.AND P0, PT, R14, UR6, !P2 ;  /* 0x000000060e007c0c */ /* 0x020fe2000d701270 */
[----:B------:R-:W5:Y:S02]  /*24770*/  LDCU UR6, c[0x0][0x39c] ;  /* 0x00007380ff0677ac */ /* 0x000f640008000800 */
[----:B------:R-:W5:Y:S01]  /*24780*/  LDL.LU R14, [R1+0x828] ;  /* 0x00082800010e7983 */ /* 0x000f620000300800 */
[----:B---3--:R-:W-:-:S02]  /*24790*/  ISETP.LT.AND P3, PT, R17, UR9, !P2 ;  /* 0x0000000911007c0c */ /* 0x008fc4000d761270 */
[----:B------:R-:W-:Y:S01]  /*247a0*/  PRMT R13, R91, 0x9910, RZ ;  /* 0x000099105b0d7816 */ /* 0x000fe200000000ff */
[----:B------:R-:W3:Y:S01]  /*247b0*/  LDL.LU R18, [R1+0x824] ;  /* 0x0008240001127983 */ /* 0x000ee20000300800 */
[CC--:B0-----:R-:W-:Y:S01]  /*247c0*/  IADD3 R8, P5, PT, R0.reuse, R3.reuse, RZ ;  /* 0x0000000300087210 */ /* 0x0c1fe20007fbe0ff */
[----:B------:R-:W0:Y:S01]  /*247d0*/  LDCU UR9, c[0x0][0x39c] ;  /* 0x00007380ff0977ac */ /* 0x000e220008000800 */
[----:B------:R-:W-:Y:S01]  /*247e0*/  SHF.R.S32.HI R13, RZ, 0x8, R13 ;  /* 0x00000008ff0d7819 */ /* 0x000fe2000001140d */
[----:B------:R-:W0:Y:S01]  /*247f0*/  LDL.LU R17, [R1+0x820] ;  /* 0x0008200001117983 */ /* 0x000e220000300800 */
[C---:B------:R-:W-:Y:S01]  /*24800*/  LEA.HI.X.SX32 R9, R0.reuse, R2, 0x1, P5 ;  /* 0x0000000200097211 */ /* 0x040fe200028f0eff */
[----:B------:R-:W-:Y:S01]  /*24810*/  VIADD R0, R0, UR5 ;  /* 0x0000000500007c36 */ /* 0x000fe20008000000 */
[----:B------:R-:W-:Y:S01]  /*24820*/  ISETP.LT.AND P5, PT, R10, UR7, !P2 ;  /* 0x000000070a007c0c */ /* 0x000fe2000d7a1270 */
[----:B------:R-:W3:Y:S01]  /*24830*/  LDCU UR7, c[0x0][0x39c] ;  /* 0x00007380ff0777ac */ /* 0x000ee20008000800 */
[----:B------:R-:W-:Y:S01]  /*24840*/  ISETP.LT.AND P6, PT, R16, UR10, !P2 ;  /* 0x0000000a10007c0c */ /* 0x000fe2000d7c1270 */
[----:B------:R2:W-:Y:S01]  /*24850*/  @P3 STG.E.U8 desc[UR18][R8.64], R13 ;  /* 0x0000000d08003986 */ /* 0x0005e2000c101112 */
[C---:B-1----:R-:W-:Y:S01]  /*24860*/  IADD3 R4, P3, PT, R0.reuse, R3, RZ ;  /* 0x0000000300047210 */ /* 0x042fe20007f7e0ff */
[C---:B------:R-:W-:Y:S01]  /*24870*/  VIADD R10, R0.reuse, UR5 ;  /* 0x00000005000a7c36 */ /* 0x040fe20008000000 */
[----:B------:R-:W-:Y:S01]  /*24880*/  F2FP.SATFINITE.E4M3.F32.PACK_AB_MERGE_C R93, R93, R92, RZ ;  /* 0x0000005c5d5d723e */ /* 0x000fe200048070ff */
[----:B------:R-:W3:Y:S01]  /*24890*/  LDL.LU R16, [R1+0x99c] ;  /* 0x00099c0001107983 */ /* 0x000ee20000300800 */
[----:B------:R-:W-:Y:S01]  /*248a0*/  LEA.HI.X.SX32 R5, R0, R2, 0x1, P3 ;  /* 0x0000000200057211 */ /* 0x000fe200018f0eff */
[----:B------:R-:W1:Y:S01]  /*248b0*/  LDCU UR10, c[0x0][0x39c] ;  /* 0x00007380ff0a77ac */ /* 0x000e620008000800 */
[----:B------:R-:W-:-:S02]  /*248c0*/  PRMT R11, R93, 0x9910, RZ ;  /* 0x000099105d0b7816 */ /* 0x000fc400000000ff */
[CC--:B--2---:R-:W-:Y:S02]  /*248d0*/  IADD3 R6, P3, PT, R10.reuse, R3.reuse, RZ ;  /* 0x000000030a067210 */ /* 0x0c4fe40007f7e0ff */
[----:B------:R-:W-:Y:S02]  /*248e0*/  SHF.R.S32.HI R11, RZ, 0x8, R11 ;  /* 0x00000008ff0b7819 */ /* 0x000fe4000001140b */
[C---:B------:R-:W-:Y:S01]  /*248f0*/  LEA.HI.X.SX32 R7, R10.reuse, R2, 0x1, P3 ;  /* 0x000000020a077211 */ /* 0x040fe200018f0eff */
[----:B------:R-:W-:Y:S01]  /*24900*/  VIADD R10, R10, UR5 ;  /* 0x000000050a0a7c36 */ /* 0x000fe20008000000 */
[----:B------:R2:W-:Y:S04]  /*24910*/  @P6 STG.E.U8 desc[UR18][R4.64], R93 ;  /* 0x0000005d04006986 */ /* 0x0005e8000c101112 */
[----:B------:R0:W-:Y:S01]  /*24920*/  @P1 STG.E.U8 desc[UR18][R6.64], R11 ;  /* 0x0000000b06001986 */ /* 0x0001e2000c101112 */
[----:B------:R-:W-:-:S04]  /*24930*/  IADD3 R8, P1, PT, R10, R3, RZ ;  /* 0x000000030a087210 */ /* 0x000fc80007f3e0ff */
[----:B------:R-:W-:Y:S02]  /*24940*/  LEA.HI.X.SX32 R9, R10, R2, 0x1, P1 ;  /* 0x000000020a097211 */ /* 0x000fe400008f0eff */
[----:B----4-:R-:W-:Y:S02]  /*24950*/  ISETP.LT.AND P1, PT, R15, UR4, !P2 ;  /* 0x000000040f007c0c */ /* 0x010fe4000d721270 */
[----:B-----5:R-:W-:Y:S01]  /*24960*/  ISETP.LT.AND P3, PT, R14, UR6, !P2 ;  /* 0x000000060e007c0c */ /* 0x020fe2000d761270 */
[----:B------:R-:W4:Y:S01]  /*24970*/  LDL.LU R15, [R1+0x990] ;  /* 0x00099000010f7983 */ /* 0x000f220000300800 */
[----:B------:R-:W-:Y:S01]  /*24980*/  VIADD R0, R10, UR5 ;  /* 0x000000050a007c36 */ /* 0x000fe20008000000 */
[----:B------:R-:W-:Y:S01]  /*24990*/  F2FP.SATFINITE.E4M3.F32.PACK_AB_MERGE_C R95, R95, R94, RZ ;  /* 0x0000005e5f5f723e */ /* 0x000fe200048070ff */
[----:B------:R-:W4:Y:S01]  /*249a0*/  LDCU UR4, c[0x0][0x39c] ;  /* 0x00007380ff0477ac */ /* 0x000f220008000800 */
[----:B------:R-:W5:Y:S02]  /*249b0*/  LDL.LU R14, [R1+0x98c] ;  /* 0x00098c00010e7983 */ /* 0x000f640000300800 */
[C---:B--2---:R-:W-:Y:S01]  /*249c0*/  IADD3 R4, P6, PT, R0.reuse, R3, RZ ;  /* 0x0000000300047210 */ /* 0x044fe20007fde0ff */
[----:B------:R-:W5:Y:S01]  /*249d0*/  LDCU UR6, c[0x0][0x39c] ;  /* 0x00007380ff0677ac */ /* 0x000f620008000800 */
[----:B------:R-:W-:Y:S01]  /*249e0*/  PRMT R12, R95, 0x9910, RZ ;  /* 0x000099105f0c7816 */ /* 0x000fe200000000ff */
[----:B------:R-:W2:Y:S01]  /*249f0*/  LDL.LU R10, [R1+0x988] ;  /* 0x00098800010a7983 */ /* 0x000ea20000300800 */
[C---:B------:R-:W-:Y:S01]  /*24a00*/  LEA.HI.X.SX32 R5, R0.reuse, R2, 0x1, P6 ;  /* 0x0000000200057211 */ /* 0x040fe200030f0eff */
[----:B------:R-:W-:Y:S01]  /*24a10*/  VIADD R0, R0, UR5 ;  /* 0x0000000500007c36 */ /* 0x000fe20008000000 */
[----:B0-----:R-:W-:-:S04]  /*24a20*/  SHF.R.S32.HI R11, RZ, 0x8, R12 ;  /* 0x00000008ff0b7819 */ /* 0x001fc8000001140c */
[CC--:B------:R-:W-:Y:S02]  /*24a30*/  IADD3 R6, P6, PT, R0.reuse, R3.reuse, RZ ;  /* 0x0000000300067210 */ /* 0x0c0fe40007fde0ff */
[----:B------:R-:W-:Y:S02]  /*24a40*/  F2FP.SATFINITE.E4M3.F32.PACK_AB_MERGE_C R97, R97, R96, RZ ;  /* 0x000000606161723e */ /* 0x000fe400048070ff */
[C---:B------:R-:W-:Y:S01]  /*24a50*/  LEA.HI.X.SX32 R7, R0.reuse, R2, 0x1, P6 ;  /* 0x0000000200077211 */ /* 0x040fe200030f0eff */
[----:B------:R-:W-:Y:S01]  /*24a60*/  VIADD R0, R0, UR5 ;  /* 0x0000000500007c36 */ /* 0x000fe20008000000 */
[----:B------:R0:W-:Y:S01]  /*24a70*/  @P0 STG.E.U8 desc[UR18][R8.64], R95 ;  /* 0x0000005f08000986 */ /* 0x0001e2000c101112 */
[----:B---3--:R-:W-:Y:S01]  /*24a80*/  ISETP.LT.AND P0, PT, R18, UR7, !P2 ;  /* 0x0000000712007c0c */ /* 0x008fe2000d701270 */
[----:B------:R-:W2:Y:S02]  /*24a90*/  LDCU UR7, c[0x0][0x39c] ;  /* 0x00007380ff0777ac */ /* 0x000ea40008000800 */
[----:B------:R3:W-:Y:S04]  /*24aa0*/  @P5 STG.E.U8 desc[UR18][R4.64], R11 ;  /* 0x0000000b04005986 */ /* 0x0007e8000c101112 */
[----:B------:R1:W-:Y:S01]  /*24ab0*/  @P1 STG.E.U8 desc[UR18][R6.64], R97 ;  /* 0x0000006106001986 */ /* 0x0003e2000c101112 */
[----:B0-----:R-:W-:Y:S01]  /*24ac0*/  PRMT R8, R97, 0x9910, RZ ;  /* 0x0000991061087816 */ /* 0x001fe200000000ff */
[C---:B------:R-:W-:Y:S01]  /*24ad0*/  VIADD R9, R0.reuse, UR5 ;  /* 0x0000000500097c36 */ /* 0x040fe20008000000 */
[----:B---3--:R-:W-:-:S03]  /*24ae0*/  IADD3 R4, P1, PT, R0, R3, RZ ;  /* 0x0000000300047210 */ /* 0x008fc60007f3e0ff */
        /* <DEDUP_REMOVED lines=15> */
[----:B------:R-:W-:-:S02]  /*24be0*/  ISETP.LT.AND P5, PT, R17, UR9, !P2 ;  /* 0x0000000911007c0c */ /* 0x000fc4000d7a1270 */
[----:B------:R-:W-:Y:S01]  /*24bf0*/  PRMT R13, R99, 0x9910, RZ ;  /* 0x00009910630d7816 */ /* 0x000fe200000000ff */
[----:B------:R-:W5:Y:S01]  /*24c00*/  LDL.LU R18, [R1+0x810] ;  /* 0x0008100001127983 */ /* 0x000f620000300800 */
[CC--:B-1----:R-:W-:Y:S01]  /*24c10*/  IADD3 R6, P3, PT, R0.reuse, R3.reuse, RZ ;  /* 0x0000000300067210 */ /* 0x0c2fe20007f7e0ff */
[----:B------:R-:W1:Y:S01]  /*24c20*/  LDCU UR9, c[0x0][0x39c] ;  /* 0x00007380ff0977ac */ /* 0x000e620008000800 */
[----:B------:R-:W-:Y:S01]  /*24c30*/  SHF.R.S32.HI R13, RZ, 0x8, R13 ;  /* 0x00000008ff0d7819 */ /* 0x000fe2000001140d */
[----:B------:R-:W1:Y:S01]  /*24c40*/  LDL.LU R17, [R1+0x80c] ;  /* 0x00080c0001117983 */ /* 0x000e620000300800 */
[C---:B------:R-:W-:Y:S01]  /*24c50*/  LEA.HI.X.SX32 R7, R0.reuse, R2, 0x1, P3 ;  /* 0x0000000200077211 */ /* 0x040fe200018f0eff */
[----:B------:R-:W-:Y:S01]  /*24c60*/  VIADD R0, R0, UR5 ;  /* 0x0000000500007c36 */ /* 0x000fe20008000000 */
[----:B--2---:R-:W-:Y:S01]  /*24c70*/  ISETP.LT.AND P3, PT, R10, UR7, !P2 ;  /* 0x000000070a007c0c */ /* 0x004fe2000d761270 */
[----:B------:R-:W2:Y:S01]  /*24c80*/  LDCU UR7, c[0x0][0x39c] ;  /* 0x00007380ff0777ac */ /* 0x000ea20008000800 */
[----:B------:R-:W-:Y:S01]  /*24c90*/  ISETP.LT.AND P6, PT, R16, UR10, !P2 ;  /* 0x0000000a10007c0c */ /* 0x000fe2000d7c1270 */
[----:B------:R2:W-:Y:S01]  /*24ca0*/  @P5 STG.E.U8 desc[UR18][R6.64], R13 ;  /* 0x0000000d06005986 */ /* 0x0005e2000c101112 */
[C---:B0-----:R-:W-:Y:S01]  /*24cb0*/  IADD3 R4, P5, PT, R0.reuse, R3, RZ ;  /* 0x0000000300047210 */ /* 0x041fe20007fbe0ff */
[C---:B------:R-:W-:Y:S01]  /*24cc0*/  VIADD R10, R0.reuse, UR5 ;  /* 0x00000005000a7c36 */ /* 0x040fe20008000000 */
[----:B------:R-:W-:Y:S01]  /*24cd0*/  F2FP.SATFINITE.E4M3.F32.PACK_AB_MERGE_C R101, R101, R100, RZ ;  /* 0x000000646565723e */ /* 0x000fe200048070ff */
[----:B------:R-:W5:Y:S01]  /*24ce0*/  LDL.LU R16, [R1+0x984] ;  /* 0x0009840001107983 */ /* 0x000f620000300800 */
[----:B------:R-:W-:Y:S01]  /*24cf0*/  LEA.HI.X.SX32 R5, R0, R2, 0x1, P5 ;  /* 0x0000000200057211 */ /* 0x000fe200028f0eff */
[----:B------:R-:W0:Y:S01]  /*24d00*/  LDCU UR10, c[0x0][0x39c] ;  /* 0x00007380ff0a77ac */ /* 0x000e220008000800 */
[----:B------:R-:W-:-:S02]  /*24d10*/  PRMT R11, R101, 0x9910, RZ ;  /* 0x00009910650b7816 */ /* 0x000fc400000000ff */
[CC--:B---3--:R-:W-:Y:S02]  /*24d20*/  IADD3 R8, P5, PT, R10.reuse, R3.reuse, RZ ;  /* 0x000000030a087210 */ /* 0x0c8fe40007fbe0ff */
[----:B------:R-:W-:Y:S02]  /*24d30*/  SHF.R.S32.HI R11, RZ, 0x8, R11 ;  /* 0x00000008ff0b7819 */ /* 0x000fe4000001140b */
[C---:B------:R-:W-:Y:S01]  /*24d40*/  LEA.HI.X.SX32 R9, R10.reuse, R2, 0x1, P5 ;  /* 0x000000020a097211 */ /* 0x040fe200028f0eff */
[----:B------:R-:W-:Y:S01]  /*24d50*/  VIADD R10, R10, UR5 ;  /* 0x000000050a0a7c36 */ /* 0x000fe20008000000 */
[----:B------:R3:W-:Y:S04]  /*24d60*/  @P6 STG.E.U8 desc[UR18][R4.64], R101 ;  /* 0x0000006504006986 */ /* 0x0007e8000c101112 */
[----:B------:R0:W-:Y:S01]  /*24d70*/  @P1 STG.E.U8 desc[UR18][R8.64], R11 ;  /* 0x0000000b08001986 */ /* 0x0001e2000c101112 */
[----:B--2---:R-:W-:-:S04]  /*24d80*/  IADD3 R6, P1, PT, R10, R3, RZ ;  /* 0x000000030a067210 */ /* 0x004fc80007f3e0ff */
[----:B------:R-:W-:Y:S02]  /*24d90*/  LEA.HI.X.SX32 R7, R10, R2, 0x1, P1 ;  /* 0x000000020a077211 */ /* 0x000fe400008f0eff */
[----:B----4-:R-:W-:Y:S02]  /*24da0*/  ISETP.LT.AND P1, PT, R15, UR4, !P2 ;  /* 0x000000040f007c0c */ /* 0x010fe4000d721270 */
[----:B-----5:R-:W-:Y:S01]  /*24db0*/  ISETP.LT.AND P5, PT, R14, UR6, !P2 ;  /* 0x000000060e007c0c */ /* 0x020fe2000d7a1270 */
[----:B------:R-:W2:Y:S01]  /*24dc0*/  LDL.LU R15, [R1+0x980] ;  /* 0x00098000010f7983 */ /* 0x000ea20000300800 */
[----:B------:R-:W-:Y:S01]  /*24dd0*/  VIADD R0, R10, UR5 ;  /* 0x000000050a007c36 */ /* 0x000fe20008000000 */
[----:B------:R-:W-:Y:S01]  /*24de0*/  F2FP.SATFINITE.E4M3.F32.PACK_AB_MERGE_C R103, R103, R102, RZ ;  /* 0x000000666767723e */ /* 0x000fe200048070ff */
[----:B------:R-:W2:Y:S01]  /*24df0*/  LDCU UR4, c[0x0][0x39c] ;  /* 0x00007380ff0477ac */ /* 0x000ea20008000800 */
[----:B------:R-:W4:Y:S02]  /*24e00*/  LDL.LU R14, [R1+0x97c] ;  /* 0x00097c00010e7983 */ /* 0x000f240000300800 */
[C---:B---3--:R-:W-:Y:S01]  /*24e10*/  IADD3 R4, P6, PT, R0.reuse, R3, RZ ;  /* 0x0000000300047210 */ /* 0x048fe20007fde0ff */
[----:B------:R-:W4:Y:S01]  /*24e20*/  LDCU UR6, c[0x0][0x39c] ;  /* 0x00007380ff0677ac */ /* 0x000f220008000800 */
[----:B------:R-:W-:Y:S01]  /*24e30*/  PRMT R12, R103, 0x9910, RZ ;  /* 0x00009910670c7816 */ /* 0x000fe200000000ff */
[----:B------:R-:W3:Y:S01]  /*24e40*/  LDL.LU R10, [R1+0x8dc] ;  /* 0x0008dc00010a7983 */ /* 0x000ee20000300800 */
        /* <DEDUP_REMOVED lines=8> */
[----:B------:R-:W-:Y:S01]  /*24ed0*/  ISETP.LT.AND P0, PT, R18, UR7, !P2 ;  /* 0x0000000712007c0c */ /* 0x000fe2000d701270 */
[----:B------:R-:W3:Y:S02]  /*24ee0*/  LDCU UR7, c[0x0][0x39c] ;  /* 0x00007380ff0777ac */ /* 0x000ee40008000800 */
[----:B------:R5:W-:Y:S04]  /*24ef0*/  @P3 STG.E.U8 desc[UR18][R4.64], R11 ;  /* 0x0000000b04003986 */ /* 0x000be8000c101112 */
[----:B------:R1:W-:Y:S01]  /*24f00*/  @P1 STG.E.U8 desc[UR18][R8.64], R105 ;  /* 0x0000006908001986 */ /* 0x0003e2000c101112 */
[----:B0-----:R-:W-:Y:S01]  /*24f10*/  PRMT R6, R105, 0x9910, RZ ;  /* 0x0000991069067816 */ /* 0x001fe200000000ff */
[C---:B------:R-:W-:Y:S01]  /*24f20*/  VIADD R7, R0.reuse, UR5 ;  /* 0x0000000500077c36 */ /* 0x040fe20008000000 */
[----:B-----5:R-:W-:-:S03]  /*24f30*/  IADD3 R4, P1, PT, R0, R3, RZ ;  /* 0x0000000300047210 */ /* 0x020fc60007f3e0ff */
        /* <DEDUP_REMOVED lines=9> */
[----:B--2---:R-:W-:Y:S01]  /*24fd0*/  ISETP.LT.AND P1, PT, R15, UR4, !P2 ;  /* 0x000000040f007c0c */ /* 0x004fe2000d721270 */
[----:B------:R-:W2:Y:S02]  /*24fe0*/  LDCU UR4, c[0x0][0x39c] ;  /* 0x00007380ff0477ac */ /* 0x000ea40008000800 */
[----:B------:R-:W2:Y:S01]  /*24ff0*/  LDL.LU R15, [R1+0x808] ;  /* 0x00080800010f7983 */ /* 0x000ea20000300800 */
[----:B----4-:R-:W-:Y:S01]  /*25000*/  ISETP.LT.AND P0, PT, R14, UR6, !P2 ;  /* 0x000000060e007c0c */ /* 0x010fe2000d701270 */
[----:B------:R-:W4:Y:S02]  /*25010*/  LDCU UR6, c[0x0][0x39c] ;  /* 0x00007380ff0677ac */ /* 0x000f240008000800 */
[----:B------:R-:W4:Y:S01]  /*25020*/  LDL.LU R14, [R1+0x804] ;  /* 0x00080400010e7983 */ /* 0x000f220000300800 */
[----:B-1----:R-:W-:-:S02]  /*25030*/  ISETP.LT.AND P3, PT, R17, UR9, !P2 ;  /* 0x0000000911007c0c */ /* 0x002fc4000d761270 */
[----:B------:R-:W-:Y:S01]  /*25040*/  PRMT R13, R107, 0x9910, RZ ;  /* 0x000099106b0d7816 */ /* 0x000fe200000000ff */
[----:B------:R-:W4:Y:S01]  /*25050*/  LDL.LU R18, [R1+0x800] ;  /* 0x0008000001127983 */ /* 0x000f220000300800 */
[CC--:B------:R-:W-:Y:S01]  /*25060*/  IADD3 R8, P5, PT, R0.reuse, R3.reuse, RZ ;  /* 0x0000000300087210 */ /* 0x0c0fe20007fbe0ff */
[----:B------:R-:W1:Y:S01]  /*25070*/  LDCU UR9, c[0x0][0x39c] ;  /* 0x00007380ff0977ac */ /* 0x000e620008000800 */
[----:B------:R-:W-:Y:S01]  /*25080*/  SHF.R.S32.HI R13, RZ, 0x8, R13 ;  /* 0x00000008ff0d7819 */ /* 0x000fe2000001140d */
[----:B------:R-:W1:Y:S01]  /*25090*/  LDL.LU R17, [R1+0x7fc] ;  /* 0x0007fc0001117983 */ /* 0x000e620000300800 */
[C---:B------:R-:W-:Y:S01]  /*250a0*/  LEA.HI.X.SX32 R9, R0.reuse, R2, 0x1, P5 ;  /* 0x0000000200097211 */ /* 0x040fe200028f0eff */
[----:B------:R-:W-:Y:S01]  /*250b0*/  VIADD R0, R0, UR5 ;  /* 0x0000000500007c36 */ /* 0x000fe20008000000 */
[----:B---3--:R-:W-:Y:S01]  /*250c0*/  ISETP.LT.AND P5, PT, R10, UR7, !P2 ;  /* 0x000000070a007c0c */ /* 0x008fe2000d7a1270 */
[----:B------:R-:W3:Y:S01]  /*250d0*/  LDCU UR7, c[0x0][0x39c] ;  /* 0x00007380ff0777ac */ /* 0x000ee20008000800 */
[----:B------:R-:W-:Y:S01]  /*250e0*/  ISETP.LT.AND P6, PT, R16, UR10, !P2 ;  /* 0x0000000a10007c0c */ /* 0x000fe2000d7c1270 */
[----:B------:R3:W-:Y:S01]  /*250f0*/  @P3 STG.E.U8 desc[UR18][R8.64], R13 ;  /* 0x0000000d08003986 */ /* 0x0007e2000c101112 */
[C---:B0-----:R-:W-:Y:S01]  /*25100*/  IADD3 R4, P3, PT, R0.reuse, R3, RZ ;  /* 0x0000000300047210 */ /* 0x041fe20007f7e0ff */
[C---:B------:R-:W-:Y:S01]  /*25110*/  VIADD R10, R0.reuse, UR5 ;  /* 0x00000005000a7c36 */ /* 0x040fe20008000000 */
[----:B------:R-:W-:Y:S01]  /*25120*/  F2FP.SATFINITE.E4M3.F32.PACK_AB_MERGE_C R109, R109, R108, RZ ;  /* 0x0000006c6d6d723e */ /* 0x000fe200048070ff */
[----:B------:R-:W4:Y:S01]  /*25130*/  LDL.LU R16, [R1+0x978] ;  /* 0x0009780001107983 */ /* 0x000f220000300800 */
[----:B------:R-:W-:Y:S01]  /*25140*/  LEA.HI.X.SX32 R5, R0, R2, 0x1, P3 ;  /* 0x0000000200057211 */ /* 0x000fe200018f0eff */
[----:B------:R-:W0:Y:S01]  /*25150*/  LDCU UR10, c[0x0][0x39c] ;  /* 0x00007380ff0a77ac */ /* 0x000e220008000800 */
[----:B------:R-:W-:-:S02]  /*25160*/  PRMT R11, R109, 0x9910, RZ ;  /* 0x000099106d0b7816 */ /* 0x000fc400000000ff */
[CC--:B-----5:R-:W-:Y:S02]  /*25170*/  IADD3 R6, P3, PT, R10.reuse, R3.reuse, RZ ;  /* 0x000000030a067210 */ /* 0x0e0fe40007f7e0ff */
[----:B------:R-:W-:Y:S02]  /*25180*/  SHF.R.S32.HI R11, RZ, 0x8, R11 ;  /* 0x00000008ff0b7819 */ /* 0x000fe4000001140b */
[C---:B------:R-:W-:Y:S01]  /*25190*/  LEA.HI.X.SX32 R7, R10.reuse, R2, 0x1, P3 ;  /* 0x000000020a077211 */ /* 0x040fe200018f0eff */
[----:B------:R-:W-:Y:S01]  /*251a0*/  VIADD R10, R10, UR5 ;  /* 0x000000050a0a7c36 */ /* 0x000fe20008000000 */
[----:B------:R5:W-:Y:S04]  /*251b0*/  @P6 STG.E.U8 desc[UR18][R4.64], R109 ;  /* 0x0000006d04006986 */ /* 0x000be8000c101112 */
[----:B------:R0:W-:Y:S01]  /*251c0*/  @P1 STG.E.U8 desc[UR18][R6.64], R11 ;  /* 0x0000000b06001986 */ /* 0x0001e2000c101112 */
[----:B---3--:R-:W-:-:S04]  /*251d0*/  IADD3 R8, P1, PT, R10, R3, RZ ;  /* 0x000000030a087210 */ /* 0x008fc80007f3e0ff */
[----:B------:R-:W-:Y:S02]  /*251e0*/  LEA.HI.X.SX32 R9, R10, R2, 0x1, P1 ;  /* 0x000000020a097211 */ /* 0x000fe400008f0eff */
[----:B--2---:R-:W-:Y:S02]  /*251f0*/  ISETP.LT.AND P1, PT, R15, UR4, !P2 ;  /* 0x000000040f007c0c */ /* 0x004fe4000d721270 */
[----:B----4-:R-:W-:Y:S01]  /*25200*/  ISETP.LT.AND P3, PT, R14, UR6, !P2 ;  /* 0x000000060e007c0c */ /* 0x010fe2000d761270 */
[----:B------:R-:W2:Y:S01]  /*25210*/  LDL.LU R15, [R1+0x96c] ;  /* 0x00096c00010f7983 */ /* 0x000ea20000300800 */
[----:B------:R-:W-:Y:S01]  /*25220*/  VIADD R0, R10, UR5 ;  /* 0x000000050a007c36 */ /* 0x000fe20008000000 */
[----:B------:R-:W-:Y:S01]  /*25230*/  F2FP.SATFINITE.E4M3.F32.PACK_AB_MERGE_C R111, R111, R110, RZ ;  /* 0x0000006e6f6f723e */ /* 0x000fe200048070ff */
[----:B------:R-:W2:Y:S01]  /*25240*/  LDCU UR4, c[0x0][0x39c] ;  /* 0x00007380ff0477ac */ /* 0x000ea20008000800 */
[----:B------:R-:W3:Y:S02]  /*25250*/  LDL.LU R14, [R1+0x960] ;  /* 0x00096000010e7983 */ /* 0x000ee40000300800 */
[C---:B-----5:R-:W-:Y:S01]  /*25260*/  IADD3 R4, P6, PT, R0.reuse, R3, RZ ;  /* 0x0000000300047210 */ /* 0x060fe20007fde0ff */
[----:B------:R-:W3:Y:S01]  /*25270*/  LDCU UR6, c[0x0][0x39c] ;  /* 0x00007380ff0677ac */ /* 0x000ee20008000800 */
[----:B------:R-:W-:Y:S01]  /*25280*/  PRMT R12, R111, 0x9910, RZ ;  /* 0x000099106f0c7816 */ /* 0x000fe200000000ff */
[----:B------:R-:W4:Y:S01]  /*25290*/  LDL.LU R10, [R1+0x8d8] ;  /* 0x0008d800010a7983 */ /* 0x000f220000300800 */
        /* <DEDUP_REMOVED lines=9> */
[----:B------:R-:W4:Y:S02]  /*25330*/  LDCU UR7, c[0x0][0x39c] ;  /* 0x00007380ff0777ac */ /* 0x000f240008000800 */
        /* <DEDUP_REMOVED lines=14> */
[----:B-1----:R-:W-:Y:S01]  /*25420*/  ISETP.LT.AND P5, PT, R17, UR9, !P2 ;  /* 0x0000000911007c0c */ /* 0x002fe2000d7a1270 */
[----:B------:R-:W1:Y:S01]  /*25430*/  LDCU UR9, c[0x0][0x39c] ;  /* 0x00007380ff0977ac */ /* 0x000e620008000800 */
[----:B------:R-:W-:-:S02]  /*25440*/  ISETP.LT.AND P6, PT, R16, UR10, !P2 ;  /* 0x0000000a10007c0c */ /* 0x000fc4000d7c1270 */
[----:B--2---:R-:W-:Y:S01]  /*25450*/  ISETP.LT.AND P1, PT, R15, UR4, !P2 ;  /* 0x000000040f007c0c */ /* 0x004fe2000d721270 */
[----:B------:R-:W2:Y:S01]  /*25460*/  LDCU UR4, c[0x0][0x39c] ;  /* 0x00007380ff0477ac */ /* 0x000ea20008000800 */
[----:B------:R-:W2:Y:S01]  /*25470*/  LDL.LU R15, [R1+0x7f8] ;  /* 0x0007f800010f7983 */ /* 0x000ea20000300800 */
[----:B---3--:R-:W-:Y:S01]  /*25480*/  ISETP.LT.AND P0, PT, R14, UR6, !P2 ;  /* 0x000000060e007c0c */ /* 0x008fe2000d701270 */
[----:B------:R-:W3:Y:S02]  /*25490*/  LDCU UR6, c[0x0][0x39c] ;  /* 0x00007380ff0677ac */ /* 0x000ee40008000800 */
[----:B------:R-:W3:Y:S01]  /*254a0*/  LDL.LU R14, [R1+0x7f4] ;  /* 0x0007f400010e7983 */ /* 0x000ee20000300800 */
[----:B------:R-:W-:Y:S02]  /*254b0*/  PRMT R13, R115, 0x9910, RZ ;  /* 0x00009910730d7816 */ /* 0x000fe400000000ff */
[C---:B------:R-:W-:Y:S01]  /*254c0*/  IADD3 R6, P3, PT, R0.reuse, R3, RZ ;  /* 0x0000000300067210 */ /* 0x040fe20007f7e0ff */
[----:B------:R-:W3:Y:S01]  /*254d0*/  LDL.LU R18, [R1+0x7f0] ;  /* 0x0007f00001127983 */ /* 0x000ee20000300800 */
[----:B------:R-:W-:Y:S01]  /*254e0*/  F2FP.SATFINITE.E4M3.F32.PACK_AB_MERGE_C R117, R117, R116, RZ ;  /* 0x000000747575723e */ /* 0x000fe200048070ff */
[----:B------:R-:W1:Y:S02]  /*254f0*/  LDCU UR10, c[0x0][0x39c] ;  /* 0x00007380ff0a77ac */ /* 0x000e640008000800 */
[----:B------:R-:W3:Y:S04]  /*25500*/  LDL.LU R17, [R1+0x7e0] ;  /* 0x0007e00001117983 */ /* 0x000ee80000300800 */
[----:B------:R-:W1:Y:S01]  /*25510*/  LDL.LU R16, [R1+0x95c] ;  /* 0x00095c0001107983 */ /* 0x000e620000300800 */
[C---:B------:R-:W-:Y:S01]  /*25520*/  LEA.HI.X.SX32 R7, R0.reuse, R2, 0x1, P3 ;  /* 0x0000000200077211 */ /* 0x040fe200018f0eff */
[----:B------:R-:W-:Y:S01]  /*25530*/  VIADD R0, R0, UR5 ;  /* 0x0000000500007c36 */ /* 0x000fe20008000000 */
[----:B------:R-:W-:-:S02]  /*25540*/  SHF.R.S32.HI R13, RZ, 0x8, R13 ;  /* 0x00000008ff0d7819 */ /* 0x000fc4000001140d */
[----:B----4-:R-:W-:Y:S01]  /*25550*/  ISETP.LT.AND P3, PT, R10, UR7, !P2 ;  /* 0x000000070a007c0c */ /* 0x010fe2000d761270 */
[C---:B------:R-:W-:Y:S01]  /*25560*/  VIADD R10, R0.reuse, UR5 ;  /* 0x00000005000a7c36 */ /* 0x040fe20008000000 */
[----:B0-----:R-:W-:Y:S01]  /*25570*/  PRMT R11, R117, 0x9910, RZ ;  /* 0x00009910750b7816 */ /* 0x001fe200000000ff */
[----:B------:R0:W-:Y:S01]  /*25580*/  @P5 STG.E.U8 desc[UR18][R6.64], R13 ;  /* 0x0000000d06005986 */ /* 0x0001e2000c101112 */
[CC--:B------:R-:W-:Y:S01]  /*25590*/  IADD3 R4, P5, PT, R0.reuse, R3.reuse, RZ ;  /* 0x0000000300047210 */ /* 0x0c0fe20007fbe0ff */
[----:B------:R-:W4:Y:S03]  /*255a0*/  LDCU UR7, c[0x0][0x39c] ;  /* 0x00007380ff0777ac */ /* 0x000f260008000800 */
[----:B------:R-:W-:Y:S02]  /*255b0*/  LEA.HI.X.SX32 R5, R0, R2, 0x1, P5 ;  /* 0x0000000200057211 */ /* 0x000fe400028f0eff */
[----:B-----5:R-:W-:-:S02]  /*255c0*/  IADD3 R8, P5, PT, R10, R3, RZ ;  /* 0x000000030a087210 */ /* 0x020fc40007fbe0ff */
[----:B------:R-:W-:Y:S02]  /*255d0*/  SHF.R.S32.HI R11, RZ, 0x8, R11 ;  /* 0x00000008ff0b7819 */ /* 0x000fe4000001140b */
[C---:B------:R-:W-:Y:S01]  /*255e0*/  LEA.HI.X.SX32 R9, R10.reuse, R2, 0x1, P5 ;  /* 0x000000020a097211 */ /* 0x040fe200028f0eff */
[----:B------:R-:W-:Y:S01]  /*255f0*/  VIADD R10, R10, UR5 ;  /* 0x000000050a0a7c36 */ /* 0x000fe20008000000 */
[----:B------:R5:W-:Y:S04]  /*25600*/  @P6 STG.E.U8 desc[UR18][R4.64], R117 ;  /* 0x0000007504006986 */ /* 0x000be8000c101112 */
[----:B------:R4:W-:Y:S01]  /*25610*/  @P1 STG.E.U8 desc[UR18][R8.64], R11 ;  /* 0x0000000b08001986 */ /* 0x0009e2000c101112 */
[C---:B0-----:R-:W-:Y:S01]  /*25620*/  IADD3 R6, P1, PT, R10.reuse, R3, RZ ;  /* 0x000000030a067210 */ /* 0x041fe20007f3e0ff */
[----:B------:R-:W-:-:S03]  /*25630*/  VIADD R0, R10, UR5 ;  /* 0x000000050a007c36 */ /* 0x000fc60008000000 */
[----:B------:R-:W-:Y:S02]  /*25640*/  LEA.HI.X.SX32 R7, R10, R2, 0x1, P1 ;  /* 0x000000020a077211 */ /* 0x000fe400008f0eff */
[----:B------:R-:W-:Y:S02]  /*25650*/  F2FP.SATFINITE.E4M3.F32.PACK_AB_MERGE_C R119, R119, R118, RZ ;  /* 0x000000767777723e */ /* 0x000fe400048070ff */
[CC--:B-----5:R-:W-:Y:S02]  /*25660*/  IADD3 R4, P6, PT, R0.reuse, R3.reuse, RZ ;  /* 0x0000000300047210 */ /* 0x0e0fe40007fde0ff */
[----:B------:R-:W-:Y:S02]  /*25670*/  PRMT R12, R119, 0x9910, RZ ;  /* 0x00009910770c7816 */ /* 0x000fe400000000ff */
[C---:B------:R-:W-:Y:S02]  /*25680*/  LEA.HI.X.SX32 R5, R0.reuse, R2, 0x1, P6 ;  /* 0x0000000200057211 */ /* 0x040fe400030f0eff */
[----:B----4-:R-:W-:Y:S01]  /*25690*/  SHF.R.S32.HI R11, RZ, 0x8, R12 ;  /* 0x00000008ff0b7819 */ /* 0x010fe2000001140c */
[----:B------:R-:W-:Y:S01]  /*256a0*/  VIADD R0, R0, UR5 ;  /* 0x0000000500007c36 */ /* 0x000fe20008000000 */
[----:B------:R0:W-:Y:S04]  /*256b0*/  @P0 STG.E.U8 desc[UR18][R6.64], R119 ;  /* 0x0000007706000986 */ /* 0x0001e8000c101112 */
[----:B------:R-:W-:-:S04]  /*256c0*/  IADD3 R8, P6, PT, R0, R3, RZ ;  /* 0x0000000300087210 */ /* 0x000fc80007fde0ff */
[----:B------:R-:W-:Y:S02]  /*256d0*/  LEA.HI.X.SX32 R9, R0, R2, 0x1, P6 ;  /* 0x0000000200097211 */ /* 0x000fe400030f0eff */
[----:B--2---:R-:W-:Y:S02]  /*256e0*/  ISETP.LT.AND P1, PT, R15, UR4, !P2 ;  /* 0x000000040f007c0c */ /* 0x004fe4000d721270 */
[----:B---3--:R-:W-:Y:S01]  /*256f0*/  ISETP.LT.AND P5, PT, R14, UR6, !P2 ;  /* 0x000000060e007c0c */ /* 0x008fe2000d7a1270 */
[----:B------:R-:W2:Y:S01]  /*25700*/  LDL.LU R15, [R1+0x958] ;  /* 0x00095800010f7983 */ /* 0x000ea20000300800 */
[----:B------:R-:W-:-:S03]  /*25710*/  ISETP.LT.AND P0, PT, R18, UR7, !P2 ;  /* 0x0000000712007c0c */ /* 0x000fc6000d701270 */
[----:B------:R-:W3:Y:S01]  /*25720*/  LDL.LU R14, [R1+0x954] ;  /* 0x00095400010e7983 */ /* 0x000ee20000300800 */
[----:B------:R-:W-:Y:S01]  /*25730*/  F2FP.SATFINITE.E4M3.F32.PACK_AB_MERGE_C R121, R121, R120, RZ ;  /* 0x000000787979723e */ /* 0x000fe200048070ff */
[----:B------:R-:W-:Y:S01]  /*25740*/  VIADD R0, R0, UR5 ;  /* 0x0000000500007c36 */ /* 0x000fe20008000000 */
[----:B------:R-:W4:Y:S01]  /*25750*/  LDCU UR7, c[0x0][0x39c] ;  /* 0x00007380ff0777ac */ /* 0x000f220008000800 */
[----:B------:R-:W4:Y:S01]  /*25760*/  LDL.LU R10, [R1+0x8d4] ;  /* 0x0008d400010a7983 */ /* 0x000f220000300800 */
[----:B-1----:R-:W-:-:S03]  /*25770*/  ISETP.LT.AND P6, PT, R16, UR10, !P2 ;  /* 0x0000000a10007c0c */ /* 0x002fc6000d7c1270 */
[----:B------:R-:W5:Y:S01]  /*25780*/  LDL.LU R12, [R1+0x7ec] ;  /* 0x0007ec00010c7983 */ /* 0x000f620000300800 */
[----:B------:R-:W2:Y:S03]  /*25790*/  LDCU UR4, c[0x0][0x39c] ;  /* 0x00007380ff0477ac */ /* 0x000ea60008000800 */
[----:B------:R-:W5:Y:S01]  /*257a0*/  LDL.LU R18, [R1+0x7e8] ;  /* 0x0007e80001127983 */ /* 0x000f620000300800 */
[----:B------:R-:W-:Y:S01]  /*257b0*/  F2FP.SATFINITE.E4M3.F32.PACK_AB_MERGE_C R123, R123, R122, RZ ;  /* 0x0000007a7b7b723e */ /* 0x000fe200048070ff */
[----:B------:R-:W3:Y:S02]  /*257c0*/  LDCU UR6, c[0x0][0x39c] ;  /* 0x00007380ff0677ac */ /* 0x000ee40008000800 */
[----:B------:R-:W5:Y:S01]  /*257d0*/  LDL.LU R16, [R1+0x7d8] ;  /* 0x0007d80001107983 */ /* 0x000f620000300800 */
[----:B0-----:R-:W-:-:S03]  /*257e0*/  PRMT R6, R121, 0x9910, RZ ;  /* 0x0000991079067816 */ /* 0x001fc600000000ff */
[----:B------:R0:W-:Y:S01]  /*257f0*/  @P3 STG.E.U8 desc[UR18][R4.64], R11 ;  /* 0x0000000b04003986 */ /* 0x0001e2000c101112 */
[----:B------:R-:W-:-:S03]  /*25800*/  VIADD R7, R0, UR5 ;  /* 0x0000000500077c36 */ /* 0x000fc60008000000 */
[----:B------:R1:W-:Y:S01]  /*25810*/  @P1 STG.E.U8 desc[UR18][R8.64], R121 ;  /* 0x0000007908001986 */ /* 0x0003e2000c101112 */
[----:B------:R-:W-:Y:S01]  /*25820*/  ISETP.LT.AND P3, PT, R17, UR9, !P2 ;  /* 0x0000000911007c0c */ /* 0x000fe2000d761270 */
[----:B0-----:R-:W-:Y:S01]  /*25830*/  IMAD.MOV.U32 R11, RZ, RZ, R6 ;  /* 0x000000ffff0b7224 */ /* 0x001fe200078e0006 */
[----:B------:R-:W-:-:S04]  /*25840*/  IADD3 R4, P1, PT, R0, R3, RZ ;  /* 0x0000000300047210 */ /* 0x000fc80007f3e0ff */
[-C--:B------:R-:W-:Y:S01]  /*25850*/  LEA.HI.X.SX32 R5, R0, R2.reuse, 0x1, P1 ;  /* 0x0000000200057211 */ /* 0x080fe200008f0eff */
[C---:B------:R-:W-:Y:S01]  /*25860*/  VIADD R0, R7.reuse, UR5 ;  /* 0x0000000507007c36 */ /* 0x040fe20008000000 */
[----:B------:R-:W-:Y:S02]  /*25870*/  SHF.R.S32.HI R11, RZ, 0x8, R11 ;  /* 0x00000008ff0b7819 */ /* 0x000fe4000001140b */
[-C--:B------:R-:W-:Y:S02]  /*25880*/  IADD3 R6, P1, PT, R7, R3.reuse, RZ ;  /* 0x0000000307067210 */ /* 0x080fe40007f3e0ff */
[----:B------:R-:W-:Y:S01]  /*25890*/  PRMT R13, R123, 0x9910, RZ ;  /* 0x000099107b0d7816 */ /* 0x000fe200000000ff */
[----:B------:R0:W-:Y:S01]  /*258a0*/  @P5 STG.E.U8 desc[UR18][R4.64], R11 ;  /* 0x0000000b04005986 */ /* 0x0001e2000c101112 */
[----:B-1----:R-:W-:Y:S02]  /*258b0*/  IADD3 R8, P5, PT, R0, R3, RZ ;  /* 0x0000000300087210 */ /* 0x002fe40007fbe0ff */
[----:B------:R-:W-:-:S02]  /*258c0*/  LEA.HI.X.SX32 R7, R7, R2, 0x1, P1 ;  /* 0x0000000207077211 */ /* 0x000fc400008f0eff */
[C---:B------:R-:W-:Y:S01]  /*258d0*/  LEA.HI.X.SX32 R9, R0.reuse, R2, 0x1, P5 ;  /* 0x0000000200097211 */ /* 0x040fe200028f0eff */
[----:B------:R-:W-:Y:S01]  /*258e0*/  VIADD R0, R0, UR5 ;  /* 0x0000000500007c36 */ /* 0x000fe20008000000 */
[----:B------:R-:W-:Y:S01]  /*258f0*/  SHF.R.S32.HI R13, RZ, 0x8, R13 ;  /* 0x00000008ff0d7819 */ /* 0x000fe2000001140d */
[----:B------:R1:W-:Y:S01]  /*25900*/  @P0 STG.E.U8 desc[UR18][R6.64], R123 ;  /* 0x0000007b06000986 */ /* 0x0003e2000c101112 */
[----:B------:R-:W-:-:S03]  /*25910*/  F2FP.SATFINITE.E4M3.F32.PACK_AB_MERGE_C R125, R125, R124, RZ ;  /* 0x0000007c7d7d723e */ /* 0x000fc600048070ff */
[----:B------:R1:W-:Y:S01]  /*25920*/  @P3 STG.E.U8 desc[UR18][R8.64], R13 ;  /* 0x0000000d08003986 */ /* 0x0003e2000c101112 */
[C---:B0-----:R-:W-:Y:S02]  /*25930*/  IADD3 R4, P3, PT, R0.reuse, R3, RZ ;  /* 0x0000000300047210 */ /* 0x041fe40007f7e0ff */
[----:B------:R-:W-:Y:S02]  /*25940*/  PRMT R17, R125, 0x9910, RZ ;  /* 0x000099107d117816 */ /* 0x000fe400000000ff */
[----:B------:R-:W-:Y:S02]  /*25950*/  LEA.HI.X.SX32 R5, R0, R2, 0x1, P3 ;  /* 0x0000000200057211 */ /* 0x000fe400018f0eff */
[----:B------:R-:W-:-:S03]  /*25960*/  SHF.R.S32.HI R17, RZ, 0x8, R17 ;  /* 0x00000008ff117819 */ /* 0x000fc60000011411 */
[----:B------:R0:W-:Y:S01]  /*25970*/  @P6 STG.E.U8 desc[UR18][R4.64], R125 ;  /* 0x0000007d04006986 */ /* 0x0001e2000c101112 */
[----:B------:R-:W-:Y:S02]  /*25980*/  F2FP.SATFINITE.E4M3.F32.PACK_AB_MERGE_C R127, R127, R126, RZ ;  /* 0x0000007e7f7f723e */ /* 0x000fe400048070ff */
[----:B------:R-:W-:Y:S02]  /*25990*/  F2FP.SATFINITE.E4M3.F32.PACK_AB_MERGE_C R129, R129, R128, RZ ;  /* 0x000000808181723e */ /* 0x000fe400048070ff */
[----:B------:R-:W-:-:S04]  /*259a0*/  F2FP.SATFINITE.E4M3.F32.PACK_AB_MERGE_C R131, R131, R130, RZ ;  /* 0x000000828383723e */ /* 0x000fc800048070ff */
[----:B------:R-:W-:-:S04]  /*259b0*/  PRMT R19, R131, 0x9910, RZ ;  /* 0x0000991083137816 */ /* 0x000fc800000000ff */
[----:B------:R-:W-:Y:S02]  /*259c0*/  SHF.R.S32.HI R19, RZ, 0x8, R19 ;  /* 0x00000008ff137819 */ /* 0x000fe40000011413 */
[----:B--2---:R-:W-:Y:S01]  /*259d0*/  ISETP.LT.AND P1, PT, R15, UR4, !P2 ;  /* 0x000000040f007c0c */ /* 0x004fe2000d721270 */
[----:B------:R-:W5:Y:S01]  /*259e0*/  LDCU UR4, c[0x0][0x39c] ;  /* 0x00007380ff0477ac */ /* 0x000f620008000800 */
[----:B----4-:R-:W-:Y:S01]  /*259f0*/  ISETP.LT.AND P5, PT, R10, UR7, !P2 ;  /* 0x000000070a007c0c */ /* 0x010fe2000d7a1270 */
[----:B------:R-:W-:Y:S01]  /*25a00*/  VIADD R10, R0, UR5 ;  /* 0x00000005000a7c36 */ /* 0x000fe20008000000 */
[----:B---3--:R-:W-:Y:S01]  /*25a10*/  ISETP.LT.AND P0, PT, R14, UR6, !P2 ;  /* 0x000000060e007c0c */ /* 0x008fe2000d701270 */
[----:B------:R-:W2:Y:S02]  /*25a20*/  LDCU UR6, c[0x0][0x39c] ;  /* 0x00007380ff0677ac */ /* 0x000ea40008000800 */
[C---:B------:R-:W-:Y:S01]  /*25a30*/  VIADD R0, R10.reuse, UR5 ;  /* 0x000000050a007c36 */ /* 0x040fe20008000000 */
[----:B-1----:R-:W-:Y:S01]  /*25a40*/  IADD3 R6, P3, PT, R10, R3, RZ ;  /* 0x000000030a067210 */ /* 0x002fe20007f7e0ff */
[----:B------:R-:W1:Y:S02]  /*25a50*/  LDCU UR7, c[0x0][0x39c] ;  /* 0x00007380ff0777ac */ /* 0x000e640008000800 */
[----:B------:R-:W-:Y:S01]  /*25a60*/  VIADD R11, R0, UR5 ;  /* 0x00000005000b7c36 */ /* 0x000fe20008000000 */
[----:B------:R-:W-:-:S03]  /*25a70*/  LEA.HI.X.SX32 R7, R10, R2, 0x1, P3 ;  /* 0x000000020a077211 */ /* 0x000fc600018f0eff */
[----:B------:R-:W-:Y:S02]  /*25a80*/  VIADD R13, R11, UR5 ;  /* 0x000000050b0d7c36 */ /* 0x000fe40008000000 */
[----:B------:R3:W-:Y:S01]  /*25a90*/  @P1 STG.E.U8 desc[UR18][R6.64], R17 ;  /* 0x0000001106001986 */ /* 0x0007e2000c101112 */
[CC--:B------:R-:W-:Y:S01]  /*25aa0*/  IADD3 R8, P1, PT, R0.reuse, R3.reuse, RZ ;  /* 0x0000000300087210 */ /* 0x0c0fe20007f3e0ff */
[----:B------:R-:W-:Y:S01]  /*25ab0*/  VIADD R14, R13, UR5 ;  /* 0x000000050d0e7c36 */ /* 0x000fe20008000000 */
[CC--:B------:R-:W-:Y:S02]  /*25ac0*/  IADD3 R10, P6, PT, R11.reuse, R3.reuse, RZ ;  /* 0x000000030b0a7210 */ /* 0x0c0fe40007fde0ff */
[-C--:B------:R-:W-:Y:S01]  /*25ad0*/  LEA.HI.X.SX32 R9, R0, R2.reuse, 0x1, P1 ;  /* 0x0000000200097211 */ /* 0x080fe200008f0eff */
[----:B------:R-:W-:Y:S01]  /*25ae0*/  VIADD R0, R14, UR5 ;  /* 0x000000050e007c36 */ /* 0x000fe20008000000 */
[----:B-----5:R-:W-:Y:S02]  /*25af0*/  ISETP.LT.AND P3, PT, R12, UR4, !P2 ;  /* 0x000000040c007c0c */ /* 0x020fe4000d761270 */
[----:B------:R-:W-:Y:S01]  /*25b00*/  LEA.HI.X.SX32 R11, R11, R2, 0x1, P6 ;  /* 0x000000020b0b7211 */ /* 0x000fe200030f0eff */
[----:B------:R-:W-:Y:S01]  /*25b10*/  VIADD R15, R0, UR5 ;  /* 0x00000005000f7c36 */ /* 0x000fe20008000000 */
[----:B0-----:R-:W-:-:S02]  /*25b20*/  IADD3 R4, P1, PT, R13, R3, RZ ;  /* 0x000000030d047210 */ /* 0x001fc40007f3e0ff */
[CC--:B------:R-:W-:Y:S02]  /*25b30*/  IADD3 R12, P6, PT, R14.reuse, R3.reuse, RZ ;  /* 0x000000030e0c7210 */ /* 0x0c0fe40007fde0ff */
[-C--:B------:R-:W-:Y:S02]  /*25b40*/  LEA.HI.X.SX32 R5, R13, R2.reuse, 0x1, P1 ;  /* 0x000000020d057211 */ /* 0x080fe400008f0eff */
[-C--:B------:R-:W-:Y:S02]  /*25b50*/  LEA.HI.X.SX32 R13, R14, R2.reuse, 0x1, P6 ;  /* 0x000000020e0d7211 */ /* 0x080fe400030f0eff */
[----:B------:R-:W-:Y:S02]  /*25b60*/  IADD3 R14, P6, PT, R15, R3, RZ ;  /* 0x000000030f0e7210 */ /* 0x000fe40007fde0ff */
[----:B---3--:R-:W-:Y:S02]  /*25b70*/  PRMT R7, R127, 0x9910, RZ ;  /* 0x000099107f077816 */ /* 0x008fe400000000ff */
[----:B------:R-:W-:-:S02]  /*25b80*/  LEA.HI.X.SX32 R15, R15, R2, 0x1, P6 ;  /* 0x000000020f0f7211 */ /* 0x000fc400030f0eff */
[----:B--2---:R-:W-:Y:S02]  /*25b90*/  ISETP.LT.AND P1, PT, R18, UR6, !P2 ;  /* 0x0000000612007c0c */ /* 0x004fe4000d721270 */
[----:B------:R-:W-:Y:S01]  /*25ba0*/  IADD3 R6, P6, PT, R0, R3, RZ ;  /* 0x0000000300067210 */ /* 0x000fe20007fde0ff */
[----:B------:R-:W-:Y:S01]  /*25bb0*/  IMAD.MOV.U32 R3, RZ, RZ, R7 ;  /* 0x000000ffff037224 */ /* 0x000fe200078e0007 */
[----:B-1----:R-:W-:Y:S02]  /*25bc0*/  ISETP.LT.AND P2, PT, R16, UR7, !P2 ;  /* 0x0000000710007c0c */ /* 0x002fe4000d741270 */
[----:B------:R-:W-:Y:S02]  /*25bd0*/  PRMT R17, R129, 0x9910, RZ ;  /* 0x0000991081117816 */ /* 0x000fe400000000ff */
[----:B------:R-:W-:Y:S02]  /*25be0*/  SHF.R.S32.HI R3, RZ, 0x8, R3 ;  /* 0x00000008ff037819 */ /* 0x000fe40000011403 */
[----:B------:R-:W-:Y:S01]  /*25bf0*/  SHF.R.S32.HI R17, RZ, 0x8, R17 ;  /* 0x00000008ff117819 */ /* 0x000fe20000011411 */
[----:B------:R0:W-:Y:S01]  /*25c00*/  @P0 STG.E.U8 desc[UR18][R8.64], R127 ;  /* 0x0000007f08000986 */ /* 0x0001e2000c101112 */
[----:B------:R-:W-:-:S03]  /*25c10*/  LEA.HI.X.SX32 R7, R0, R2, 0x1, P6 ;  /* 0x0000000200077211 */ /* 0x000fc600030f0eff */
[----:B------:R0:W-:Y:S04]  /*25c20*/  @P5 STG.E.U8 desc[UR18][R10.64], R3 ;  /* 0x000000030a005986 */ /* 0x0001e8000c101112 */
[----:B------:R0:W-:Y:S04]  /*25c30*/  @P3 STG.E.U8 desc[UR18][R4.64], R129 ;  /* 0x0000008104003986 */ /* 0x0001e8000c101112 */
[----:B------:R0:W-:Y:S04]  /*25c40*/  @P1 STG.E.U8 desc[UR18][R12.64], R17 ;  /* 0x000000110c001986 */ /* 0x0001e8000c101112 */
[----:B------:R0:W-:Y:S04]  /*25c50*/  @P2 STG.E.U8 desc[UR18][R6.64], R131 ;  /* 0x0000008306002986 */ /* 0x0001e8000c101112 */
[----:B------:R0:W-:Y:S01]  /*25c60*/  @P4 STG.E.U8 desc[UR18][R14.64], R19 ;  /* 0x000000130e004986 */ /* 0x0001e2000c101112 */
[----:B------:R-:W-:Y:S06]  /*25c70*/  BAR.SYNC.DEFER_BLOCKING 0x0 ;  /* 0x0000000000007b1d */ /* 0x000fec0000010000 */
[----:B------:R-:W-:Y:S05]  /*25c80*/  BRA.U UP0, `(.L_x_13) ;  /* 0x0000000100a07547 */ /* 0x000fea000b800000 */
[----:B------:R-:W1:Y:S01]  /*25c90*/  S2UR UR5, SR_CgaCtaId ;  /* 0x00000000000579c3 */ /* 0x000e620000008800 */
[----:B------:R-:W-:Y:S01]  /*25ca0*/  NOP ;  /* 0x0000000000007918 */ /* 0x000fe20000000000 */
[----:B------:R-:W-:Y:S01]  /*25cb0*/  UMOV UR4, 0x50 ;  /* 0x0000005000047882 */ /* 0x000fe20000000000 */
[----:B------:R-:W-:Y:S02]  /*25cc0*/  IMAD.U32 R0, RZ, RZ, UR8 ;  /* 0x00000008ff007e24 */ /* 0x000fe4000f8e00ff */
[----:B0-----:R-:W-:Y:S02]  /*25cd0*/  IMAD.MOV.U32 R3, RZ, RZ, 0xf ;  /* 0x0000000fff037424 */ /* 0x001fe400078e00ff */
[----:B------:R-:W-:Y:S01]  /*25ce0*/  IMAD.MOV.U32 R7, RZ, RZ, 0x1 ;  /* 0x00000001ff077424 */ /* 0x000fe200078e00ff */
[----:B------:R-:W-:-:S04]  /*25cf0*/  LOP3.LUT R0, R0, 0xffff, RZ, 0xc0, !PT ;  /* 0x0000ffff00007812 */ /* 0x000fc800078ec0ff */
[----:B------:R-:W-:-:S05]  /*25d00*/  SHF.R.U32.HI R0, RZ, 0x5, R0 ;  /* 0x00000005ff007819 */ /* 0x000fca0000011600 */
[----:B------:R-:W-:Y:S01]  /*25d10*/  VIADD R2, R0, 0x10 ;  /* 0x0000001000027836 */ /* 0x000fe20000000000 */
[----:B------:R-:W-:Y:S01]  /*25d20*/  SHF.L.U32 R0, R3, R0, RZ ;  /* 0x0000000003007219 */ /* 0x000fe200000006ff */
[----:B-1----:R-:W-:-:S03]  /*25d30*/  ULEA UR6, UR5, UR4, 0x18 ;  /* 0x0000000405067291 */ /* 0x002fc6000f8ec0ff */
[----:B------:R-:W-:-:S04]  /*25d40*/  SHF.L.U32 R3, R7, R2, RZ ;  /* 0x0000000207037219 */ /* 0x000fc800000006ff */
[----:B------:R-:W-:Y:S02]  /*25d50*/  LOP3.LUT R0, R3, R0, RZ, 0xfc, !PT ;  /* 0x0000000003007212 */ /* 0x000fe400078efcff */
[----:B------:R-:W0:Y:S02]  /*25d60*/  LDS R5, [UR6] ;  /* 0x00000006ff057984 */ /* 0x000e240008000800 */
[C---:B------:R-:W-:Y:S02]  /*25d70*/  LOP3.LUT R2, R0.reuse, 0xffff, RZ, 0xc0, !PT ;  /* 0x0000ffff00027812 */ /* 0x040fe400078ec0ff */
[----:B0-----:R-:W-:-:S04]  /*25d80*/  LOP3.LUT R3, R0, 0xffff, R5, 0x80, !PT ;  /* 0x0000ffff00037812 */ /* 0x001fc800078e8005 */
[----:B------:R-:W-:-:S13]  /*25d90*/  ISETP.NE.AND P0, PT, R3, R2, PT ;  /* 0x000000020300720c */ /* 0x000fda0003f05270 */
[----:B------:R-:W-:Y:S05]  /*25da0*/  @P0 BRA `(.L_x_14) ;  /* 0x0000000000500947 */ /* 0x000fea0003800000 */
[----:B------:R-:W-:Y:S02]  /*25db0*/  SHF.R.U32.HI R5, RZ, 0x10, R5 ;  /* 0x00000010ff057819 */ /* 0x000fe40000011605 */
[----:B------:R-:W-:-:S04]  /*25dc0*/  SHF.R.U32.HI R2, RZ, 0x10, R0 ;  /* 0x00000010ff027819 */ /* 0x000fc80000011600 */
[----:B------:R-:W-:-:S04]  /*25dd0*/  LOP3.LUT R5, R5, R2, RZ, 0xc0, !PT ;  /* 0x0000000205057212 */ /* 0x000fc800078ec0ff */
[----:B------:R-:W-:-:S13]  /*25de0*/  ISETP.NE.AND P0, PT, R5, R2, PT ;  /* 0x000000020500720c */ /* 0x000fda0003f05270 */
[----:B------:R-:W-:Y:S05]  /*25df0*/  @P0 BRA `(.L_x_15) ;  /* 0x0000000000300947 */ /* 0x000fea0003800000 */
[----:B------:R-:W-:Y:S01]  /*25e00*/  R2UR UR4, R0 ;  /* 0x00000000000472ca */ /* 0x000fe200000e0000 */
[----:B------:R-:W-:Y:S01]  /*25e10*/  VOTEU.ANY UR5, UPT, PT ;  /* 0x0000000000057886 */ /* 0x000fe200038e0100 */
[----:B------:R-:W0:Y:S01]  /*25e20*/  S2R R0, SR_LANEID ;  /* 0x0000000000007919 */ /* 0x000e220000000000 */
[----:B------:R-:W-:-:S10]  /*25e30*/  UFLO.U32 UR5, UR5 ;  /* 0x00000005000572bd */ /* 0x000fd400080e0000 */
[----:B------:R-:W-:-:S06]  /*25e40*/  ULOP3.LUT UR4, URZ, UR4, URZ, 0x33, !UPT ;  /* 0x00000004ff047292 */ /* 0x000fcc000f8e33ff */
[----:B------:R-:W-:-:S04]  /*25e50*/  IMAD.U32 R2, RZ, RZ, UR4 ;  /* 0x00000004ff027e24 */ /* 0x000fc8000f8e00ff */
[----:B------:R-:W1:Y:S02]  /*25e60*/  REDUX UR7, R2 ;  /* 0x00000000020773c4 */ /* 0x000e640000000000 */
[----:B------:R2:W-:Y:S01]  /*25e70*/  UTCATOMSWS.AND URZ, UR4 ;  /* 0x0000000400ff79e3 */ /* 0x0005e20008000000 */
[----:B0-----:R-:W-:Y:S01]  /*25e80*/  ISETP.EQ.U32.AND P0, PT, R0, UR5, PT ;  /* 0x0000000500007c0c */ /* 0x001fe2000bf02070 */
[----:B-1----:R-:W-:-:S12]  /*25e90*/  IMAD.U32 R0, RZ, RZ, UR7 ;  /* 0x00000007ff007e24 */ /* 0x002fd8000f8e00ff */
[----:B------:R2:W-:Y:S01]  /*25ea0*/  @P0 ATOMS.AND RZ, [UR6], R0 ;  /* 0x00000000ffff098c */ /* 0x0005e2000a800006 */
[----:B------:R-:W-:Y:S05]  /*25eb0*/  BRA `(.L_x_13) ;  /* 0x0000000000147947 */ /* 0x000fea0003800000 */
.L_x_15:
[----:B------:R-:W-:-:S07]  /*25ec0*/  MOV R2, 0x25ee0 ;  /* 0x00025ee000027802 */ /* 0x000fce0000000f00 */
[----:B------:R-:W-:Y:S05]  /*25ed0*/  CALL.REL.NOINC `($__internal_0_$__cuda_sm10x_tcgen05_guardrail_trap_col_being_dealloced_not_returned_by_alloc) ;  /* 0x00000000002c7944 */ /* 0x000fea0003c00000 */
[----:B------:R-:W-:Y:S05]  /*25ee0*/  BRA `(.L_x_13) ;  /* 0x0000000000087947 */ /* 0x000fea0003800000 */
.L_x_14:
[----:B------:R-:W-:-:S07]  /*25ef0*/  MOV R2, 0x25f10 ;  /* 0x00025f1000027802 */ /* 0x000fce0000000f00 */
[----:B------:R-:W-:Y:S05]  /*25f00*/  CALL.REL.NOINC `($__internal_2_$__cuda_sm10x_tcgen05_guardrail_trap_unallocated_columns_being_dealloced) ;  /* 0x0000000000387944 */ /* 0x000fea0003c00000 */
.L_x_13:
[----:B------:R-:W-:Y:S01]  /*25f10*/  NOP ;  /* 0x0000000000007918 */ /* 0x000fe20000000000 */
[----:B--2---:R-:W-:Y:S05]  /*25f20*/  EXIT ;  /* 0x000000000000794d */ /* 0x004fea0003800000 */
.L_x_8:
[----:B------:R-:W1:Y:S02]  /*25f30*/  SYNCS.PHASECHK.TRANS64.TRYWAIT P6, [UR6], R39 ;  /* 0x00000027ff0075a7 */ /* 0x000e6400080c1106 */
[----:B-1----:R-:W-:Y:S05]  /*25f40*/  @!P6 BRA `(.L_x_8) ;  /* 0xfffffffc00f8e947 */ /* 0x002fea000383ffff */
[----:B------:R-:W-:Y:S05]  /*25f50*/  BRA `(.L_x_16) ;  /* 0xfffffefc00847947 */ /* 0x000fea000383ffff */
.L_x_12:
[----:B------:R-:W0:Y:S02]  /*25f60*/  SYNCS.PHASECHK.TRANS64.TRYWAIT P4, [UR6], R10 ;  /* 0x0000000aff0075a7 */ /* 0x000e240008081106 */
[----:B0-----:R-:W-:Y:S05]  /*25f70*/  @!P4 BRA `(.L_x_12) ;  /* 0xfffffffc00f8c947 */ /* 0x001fea000383ffff */
[----:B------:R-:W-:Y:S05]  /*25f80*/  BRA `(.L_x_11) ;  /* 0xffffffb400f47947 */ /* 0x000fea000383ffff */
        .weak           $__internal_0_$__cuda_sm10x_tcgen05_guardrail_trap_col_being_dealloced_not_returned_by_alloc
        .type           $__internal_0_$__cuda_sm10x_tcgen05_guardrail_trap_col_being_dealloced_not_returned_by_alloc,@function
        .size           $__internal_0_$__cuda_sm10x_tcgen05_guardrail_trap_col_being_dealloced_not_returned_by_alloc,($__internal_1_$__cuda_sm10x_tcgen05_guardrail_trap_phase_invalid_during_alloc - $__internal_0_$__cuda_sm10x_tcgen05_guardrail_trap_col_being_dealloced_not_returned_by_alloc)
$__internal_0_$__cuda_sm10x_tcgen05_guardrail_trap_col_being_dealloced_not_returned_by_alloc:
[----:B------:R-:W-:Y:S05]  /*25f90*/  BPT.TRAP 0x1 ;  /* 0x000000040000795c */ /* 0x000fea0000300000 */
[----:B------:R-:W-:-:S04]  /*25fa0*/  IMAD.MOV.U32 R3, RZ, RZ, 0x0 ;  /* 0x00000000ff037424 */ /* 0x000fc800078e00ff */
[----:B------:R-:W-:Y:S05]  /*25fb0*/  RET.REL.NODEC R2 `(matmul_kernel) ;  /* 0xfffffda002107950 */ /* 0x000fea0003c3ffff */
        .weak           $__internal_1_$__cuda_sm10x_tcgen05_guardrail_trap_phase_invalid_during_alloc
        .type           $__internal_1_$__cuda_sm10x_tcgen05_guardrail_trap_phase_invalid_during_alloc,@function
        .size           $__internal_1_$__cuda_sm10x_tcgen05_guardrail_trap_phase_invalid_during_alloc,($__internal_2_$__cuda_sm10x_tcgen05_guardrail_trap_unallocated_columns_being_dealloced - $__internal_1_$__cuda_sm10x_tcgen05_guardrail_trap_phase_invalid_during_alloc)
$__internal_1_$__cuda_sm10x_tcgen05_guardrail_trap_phase_invalid_during_alloc:
[----:B------:R-:W-:Y:S05]  /*25fc0*/  BPT.TRAP 0x1 ;  /* 0x000000040000795c */ /* 0x000fea0000300000 */
[----:B------:R-:W-:-:S04]  /*25fd0*/  IMAD.MOV.U32 R5, RZ, RZ, 0x0 ;  /* 0x00000000ff057424 */ /* 0x000fc800078e00ff */
[----:B------:R-:W-:Y:S05]  /*25fe0*/  RET.REL.NODEC R4 `(matmul_kernel) ;  /* 0xfffffda004047950 */ /* 0x000fea0003c3ffff */
        .weak           $__internal_2_$__cuda_sm10x_tcgen05_guardrail_trap_unallocated_columns_being_dealloced
        .type           $__internal_2_$__cuda_sm10x_tcgen05_guardrail_trap_unallocated_columns_being_dealloced,@function
        .size           $__internal_2_$__cuda_sm10x_tcgen05_guardrail_trap_unallocated_columns_being_dealloced,(.L_x_20 - $__internal_2_$__cuda_sm10x_tcgen05_guardrail_trap_unallocated_columns_being_dealloced)
$__internal_2_$__cuda_sm10x_tcgen05_guardrail_trap_unallocated_columns_being_dealloced:
[----:B------:R-:W-:Y:S05]  /*25ff0*/  BPT.TRAP 0x1 ;  /* 0x000000040000795c */ /* 0x000fea0000300000 */
[----:B------:R-:W-:-:S04]  /*26000*/  IMAD.MOV.U32 R3, RZ, RZ, 0x0 ;  /* 0x00000000ff037424 */ /* 0x000fc800078e00ff */
[----:B------:R-:W-:Y:S05]  /*26010*/  RET.REL.NODEC R2 `(matmul_kernel) ;  /* 0xfffffd9c02f87950 */ /* 0x000fea0003c3ffff */
.L_x_17:
[----:B------:R-:W-:-:S00]  /*26020*/  BRA `(.L_x_17) ;  /* 0xfffffffc00fc7947 */ /* 0x000fc0000383ffff */
[----:B------:R-:W-:-:S00]  /*26030*/  NOP ;  /* 0x0000000000007918 */ /* 0x000fc00000000000 */
        /* <DEDUP_REMOVED lines=12> */
.L_x_20:


//--------------------- .nv.shared.matmul_kernel  --------------------------
	.section	.nv.shared.matmul_kernel,"aw",@nobits
	.sectionflags	@""
	.align	16
	.zero		1024


//--------------------- .nv.shared.reserved.0     --------------------------
	.section	.nv.shared.reserved.0,"aw",@nobits
	.align	8
	.weak		__nv_reservedSMEM_offset_0_alias
	.size		__nv_reservedSMEM_offset_0_alias, 0, 64
	.other		__nv_reservedSMEM_offset_0_alias,@"STO_CUDA_RESERVED_SHARED STV_DEFAULT"
__nv_reservedSMEM_offset_0_alias:
	.zero		0
.nv.shared.reserved.0:
	.zero		64
	.weak		__nv_reservedSMEM_allocation_phase
	.type		__nv_reservedSMEM_allocation_phase,@object
	.size		__nv_reservedSMEM_allocation_phase,(.L_0 - __nv_reservedSMEM_allocation_phase)
__nv_reservedSMEM_allocation_phase:
	.zero		1
.L_0:
	.zero		7
	.weak		__nv_reservedSMEM_devtool_atexit_pc
	.type		__nv_reservedSMEM_devtool_atexit_pc,@object
	.size		__nv_reservedSMEM_devtool_atexit_pc,(__nv_reservedSMEM_allocation_mask - __nv_reservedSMEM_devtool_atexit_pc)
__nv_reservedSMEM_devtool_atexit_pc:
	.zero		8
	.weak		__nv_reservedSMEM_allocation_mask
	.type		__nv_reservedSMEM_allocation_mask,@object
	.size		__nv_reservedSMEM_allocation_mask,(.L_2 - __nv_reservedSMEM_allocation_mask)
__nv_reservedSMEM_allocation_mask:
	.zero		4
.L_2:


//--------------------- .nv.constant0.matmul_kernel --------------------------
	.section	.nv.constant0.matmul_kernel,"a",@progbits
	.sectionflags	@""
	.align	4
.nv.constant0.matmul_kernel:
	.zero		976


//--------------------- SYMBOLS --------------------------

	.type		.nv.reservedSmem.offset0,@object
	.size		.nv.reservedSmem.offset0,0x4
	.type		.nv.reservedSmem.cap,@object
	.size		.nv.reservedSmem.cap,0x4
